//
// Generated by NVIDIA NVVM Compiler
//
// Compiler Build ID: CL-36424714
// Cuda compilation tools, release 13.0, V13.0.88
// Based on NVVM 20.0.0
//

.version 9.0
.target sm_100
.address_size 64

	// .globl	_Z13kernel_x_keysPmjj
.const .align 8 .b8 d_mod[72];
.const .align 8 .b8 d_R2[72];
.const .align 8 .u64 d_n0inv;
.const .align 4 .u32 d_L;

.visible .entry _Z13kernel_x_keysPmjj(
	.param .u64 .ptr .align 1 _Z13kernel_x_keysPmjj_param_0,
	.param .u32 _Z13kernel_x_keysPmjj_param_1,
	.param .u32 _Z13kernel_x_keysPmjj_param_2
)
{
	.local .align 8 .b8 	__local_depot0[360];
	.reg .b64 	%SP;
	.reg .b64 	%SPL;
	.reg .pred 	%p<753>;
	.reg .b32 	%r<1356>;
	.reg .b64 	%rd<10165>;

	mov.u64 	%SPL, __local_depot0;
	ld.param.u32 	%r719, [_Z13kernel_x_keysPmjj_param_1];
	ld.param.u32 	%rd1185, [_Z13kernel_x_keysPmjj_param_2];
	add.u64 	%rd1, %SPL, 0;
	add.u64 	%rd2, %SPL, 72;
	add.u64 	%rd3, %SPL, 144;
	add.u64 	%rd4, %SPL, 216;
	add.u64 	%rd5, %SPL, 288;
	mov.u32 	%r720, %ctaid.x;
	mov.u32 	%r721, %ntid.x;
	mul.wide.u32 	%rd1191, %r720, %r721;
	mov.u32 	%r722, %tid.x;
	cvt.u64.u32 	%rd1192, %r722;
	add.s64 	%rd6, %rd1191, %rd1192;
	setp.ge.u64 	%p1, %rd6, %rd1185;
	@%p1 bra 	$L__BB0_1032;
	cvt.u64.u32 	%rd1193, %r719;
	add.s64 	%rd7, %rd6, %rd1193;
	add.s64 	%rd1194, %rd7, 1;
	and.b64  	%rd1195, %rd1194, 4294967295;
	st.local.u64 	[%rd3], %rd1195;
	mov.b64 	%rd1196, 0;
	st.local.u64 	[%rd3+8], %rd1196;
	st.local.u64 	[%rd3+16], %rd1196;
	st.local.u64 	[%rd3+24], %rd1196;
	st.local.u64 	[%rd3+32], %rd1196;
	st.local.u64 	[%rd3+40], %rd1196;
	st.local.u64 	[%rd3+48], %rd1196;
	st.local.u64 	[%rd3+56], %rd1196;
	st.local.u64 	[%rd3+64], %rd1196;
	ld.const.u32 	%r1, [d_L];
	setp.lt.s32 	%p2, %r1, 1;
	setp.gt.s32 	%p3, %r1, 0;
	ld.const.u64 	%rd1197, [d_R2];
	selp.b64 	%rd1198, %rd1197, 0, %p3;
	st.local.u64 	[%rd1], %rd1198;
	setp.gt.s32 	%p4, %r1, 1;
	ld.const.u64 	%rd1199, [d_R2+8];
	selp.b64 	%rd1200, %rd1199, 0, %p4;
	st.local.u64 	[%rd1+8], %rd1200;
	setp.gt.s32 	%p5, %r1, 2;
	ld.const.u64 	%rd1201, [d_R2+16];
	selp.b64 	%rd1202, %rd1201, 0, %p5;
	st.local.u64 	[%rd1+16], %rd1202;
	setp.gt.s32 	%p6, %r1, 3;
	ld.const.u64 	%rd1203, [d_R2+24];
	selp.b64 	%rd1204, %rd1203, 0, %p6;
	st.local.u64 	[%rd1+24], %rd1204;
	setp.gt.s32 	%p7, %r1, 4;
	ld.const.u64 	%rd1205, [d_R2+32];
	selp.b64 	%rd1206, %rd1205, 0, %p7;
	st.local.u64 	[%rd1+32], %rd1206;
	setp.gt.s32 	%p8, %r1, 5;
	ld.const.u64 	%rd1207, [d_R2+40];
	selp.b64 	%rd1208, %rd1207, 0, %p8;
	st.local.u64 	[%rd1+40], %rd1208;
	setp.gt.s32 	%p9, %r1, 6;
	ld.const.u64 	%rd1209, [d_R2+48];
	selp.b64 	%rd1210, %rd1209, 0, %p9;
	st.local.u64 	[%rd1+48], %rd1210;
	setp.gt.s32 	%p10, %r1, 7;
	ld.const.u64 	%rd1211, [d_R2+56];
	selp.b64 	%rd1212, %rd1211, 0, %p10;
	st.local.u64 	[%rd1+56], %rd1212;
	setp.gt.s32 	%p11, %r1, 8;
	ld.const.u64 	%rd1213, [d_R2+64];
	selp.b64 	%rd1214, %rd1213, 0, %p11;
	st.local.u64 	[%rd1+64], %rd1214;
	st.local.u64 	[%rd2], %rd1196;
	st.local.u64 	[%rd2+8], %rd1196;
	st.local.u64 	[%rd2+16], %rd1196;
	st.local.u64 	[%rd2+24], %rd1196;
	st.local.u64 	[%rd2+32], %rd1196;
	st.local.u64 	[%rd2+40], %rd1196;
	st.local.u64 	[%rd2+48], %rd1196;
	st.local.u64 	[%rd2+56], %rd1196;
	st.local.u64 	[%rd2+64], %rd1196;
	@%p2 bra 	$L__BB0_40;
	ld.const.u64 	%rd8, [d_n0inv];
	and.b32  	%r2, %r1, 7;
	add.s32 	%r3, %r2, -1;
	and.b32  	%r4, %r1, 3;
	add.s32 	%r5, %r4, -1;
	add.s32 	%r724, %r1, -1;
	and.b32  	%r6, %r1, 2147483640;
	and.b32  	%r7, %r1, 1;
	and.b32  	%r8, %r724, 3;
	mov.b32 	%r1015, 0;
$L__BB0_3:
	setp.lt.u32 	%p12, %r1, 8;
	mul.wide.u32 	%rd1219, %r1015, 8;
	add.s64 	%rd1220, %rd1, %rd1219;
	ld.local.u64 	%rd9, [%rd1220];
	mov.b64 	%rd9789, 0;
	mov.b32 	%r1018, 0;
	@%p12 bra 	$L__BB0_6;
	mov.b64 	%rd9789, 0;
	mov.b32 	%r1016, 0;
$L__BB0_5:
	.pragma "nounroll";
	mov.b64 	%rd9630, 0;
	mul.wide.u32 	%rd1223, %r1016, 8;
	add.s64 	%rd1224, %rd3, %rd1223;
	ld.local.u64 	%rd1225, [%rd1224];
	mul.lo.s64 	%rd1226, %rd9, %rd1225;
	mul.hi.u64 	%rd1227, %rd9, %rd1225;
	add.s64 	%rd1228, %rd2, %rd1223;
	ld.local.u64 	%rd1229, [%rd1228];
	add.cc.s64 	%rd1230, %rd9789, %rd1229;
	addc.cc.s64 	%rd1231, %rd9630, 0;
	add.cc.s64 	%rd1232, %rd1230, %rd1226;
	addc.cc.s64 	%rd1233, %rd1231, %rd1227;
	st.local.u64 	[%rd1228], %rd1232;
	ld.local.u64 	%rd1234, [%rd1224+8];
	mul.lo.s64 	%rd1235, %rd9, %rd1234;
	mul.hi.u64 	%rd1236, %rd9, %rd1234;
	ld.local.u64 	%rd1237, [%rd1228+8];
	add.cc.s64 	%rd1238, %rd1233, %rd1237;
	addc.cc.s64 	%rd1239, %rd9630, 0;
	add.cc.s64 	%rd1240, %rd1238, %rd1235;
	addc.cc.s64 	%rd1241, %rd1239, %rd1236;
	st.local.u64 	[%rd1228+8], %rd1240;
	ld.local.u64 	%rd1242, [%rd1224+16];
	mul.lo.s64 	%rd1243, %rd9, %rd1242;
	mul.hi.u64 	%rd1244, %rd9, %rd1242;
	ld.local.u64 	%rd1245, [%rd1228+16];
	add.cc.s64 	%rd1246, %rd1241, %rd1245;
	addc.cc.s64 	%rd1247, %rd9630, 0;
	add.cc.s64 	%rd1248, %rd1246, %rd1243;
	addc.cc.s64 	%rd1249, %rd1247, %rd1244;
	st.local.u64 	[%rd1228+16], %rd1248;
	ld.local.u64 	%rd1250, [%rd1224+24];
	mul.lo.s64 	%rd1251, %rd9, %rd1250;
	mul.hi.u64 	%rd1252, %rd9, %rd1250;
	ld.local.u64 	%rd1253, [%rd1228+24];
	add.cc.s64 	%rd1254, %rd1249, %rd1253;
	addc.cc.s64 	%rd1255, %rd9630, 0;
	add.cc.s64 	%rd1256, %rd1254, %rd1251;
	addc.cc.s64 	%rd1257, %rd1255, %rd1252;
	st.local.u64 	[%rd1228+24], %rd1256;
	ld.local.u64 	%rd1258, [%rd1224+32];
	mul.lo.s64 	%rd1259, %rd9, %rd1258;
	mul.hi.u64 	%rd1260, %rd9, %rd1258;
	ld.local.u64 	%rd1261, [%rd1228+32];
	add.cc.s64 	%rd1262, %rd1257, %rd1261;
	addc.cc.s64 	%rd1263, %rd9630, 0;
	add.cc.s64 	%rd1264, %rd1262, %rd1259;
	addc.cc.s64 	%rd1265, %rd1263, %rd1260;
	st.local.u64 	[%rd1228+32], %rd1264;
	ld.local.u64 	%rd1266, [%rd1224+40];
	mul.lo.s64 	%rd1267, %rd9, %rd1266;
	mul.hi.u64 	%rd1268, %rd9, %rd1266;
	ld.local.u64 	%rd1269, [%rd1228+40];
	add.cc.s64 	%rd1270, %rd1265, %rd1269;
	addc.cc.s64 	%rd1271, %rd9630, 0;
	add.cc.s64 	%rd1272, %rd1270, %rd1267;
	addc.cc.s64 	%rd1273, %rd1271, %rd1268;
	st.local.u64 	[%rd1228+40], %rd1272;
	ld.local.u64 	%rd1274, [%rd1224+48];
	mul.lo.s64 	%rd1275, %rd9, %rd1274;
	mul.hi.u64 	%rd1276, %rd9, %rd1274;
	ld.local.u64 	%rd1277, [%rd1228+48];
	add.cc.s64 	%rd1278, %rd1273, %rd1277;
	addc.cc.s64 	%rd1279, %rd9630, 0;
	add.cc.s64 	%rd1280, %rd1278, %rd1275;
	addc.cc.s64 	%rd1281, %rd1279, %rd1276;
	st.local.u64 	[%rd1228+48], %rd1280;
	ld.local.u64 	%rd1282, [%rd1224+56];
	mul.lo.s64 	%rd1283, %rd9, %rd1282;
	mul.hi.u64 	%rd1284, %rd9, %rd1282;
	ld.local.u64 	%rd1285, [%rd1228+56];
	add.cc.s64 	%rd1286, %rd1281, %rd1285;
	addc.cc.s64 	%rd1287, %rd9630, 0;
	add.cc.s64 	%rd1288, %rd1286, %rd1283;
	addc.cc.s64 	%rd9789, %rd1287, %rd1284;
	st.local.u64 	[%rd1228+56], %rd1288;
	add.s32 	%r1016, %r1016, 8;
	setp.ne.s32 	%p13, %r1016, %r6;
	mov.u32 	%r1018, %r6;
	@%p13 bra 	$L__BB0_5;
$L__BB0_6:
	mov.b64 	%rd9631, 0;
	setp.eq.s32 	%p14, %r2, 0;
	@%p14 bra 	$L__BB0_14;
	setp.lt.u32 	%p15, %r3, 3;
	@%p15 bra 	$L__BB0_9;
	mul.wide.u32 	%rd1291, %r1018, 8;
	add.s64 	%rd1292, %rd3, %rd1291;
	ld.local.u64 	%rd1293, [%rd1292];
	mul.lo.s64 	%rd1294, %rd9, %rd1293;
	mul.hi.u64 	%rd1295, %rd9, %rd1293;
	add.s64 	%rd1296, %rd2, %rd1291;
	ld.local.u64 	%rd1297, [%rd1296];
	add.cc.s64 	%rd1298, %rd9789, %rd1297;
	addc.cc.s64 	%rd1299, %rd9631, 0;
	add.cc.s64 	%rd1300, %rd1298, %rd1294;
	addc.cc.s64 	%rd1301, %rd1299, %rd1295;
	st.local.u64 	[%rd1296], %rd1300;
	ld.local.u64 	%rd1302, [%rd1292+8];
	mul.lo.s64 	%rd1303, %rd9, %rd1302;
	mul.hi.u64 	%rd1304, %rd9, %rd1302;
	ld.local.u64 	%rd1305, [%rd1296+8];
	mov.b64 	%rd19, 0;
	add.cc.s64 	%rd1306, %rd1301, %rd1305;
	addc.cc.s64 	%rd1307, %rd19, 0;
	add.cc.s64 	%rd1308, %rd1306, %rd1303;
	addc.cc.s64 	%rd1309, %rd1307, %rd1304;
	st.local.u64 	[%rd1296+8], %rd1308;
	ld.local.u64 	%rd1310, [%rd1292+16];
	mul.lo.s64 	%rd1311, %rd9, %rd1310;
	mul.hi.u64 	%rd1312, %rd9, %rd1310;
	ld.local.u64 	%rd1313, [%rd1296+16];
	add.cc.s64 	%rd1314, %rd1309, %rd1313;
	addc.cc.s64 	%rd1315, %rd19, 0;
	add.cc.s64 	%rd1316, %rd1314, %rd1311;
	addc.cc.s64 	%rd1317, %rd1315, %rd1312;
	st.local.u64 	[%rd1296+16], %rd1316;
	ld.local.u64 	%rd1318, [%rd1292+24];
	mul.lo.s64 	%rd1319, %rd9, %rd1318;
	mul.hi.u64 	%rd1320, %rd9, %rd1318;
	ld.local.u64 	%rd1321, [%rd1296+24];
	add.cc.s64 	%rd1322, %rd1317, %rd1321;
	addc.cc.s64 	%rd1323, %rd19, 0;
	add.cc.s64 	%rd1324, %rd1322, %rd1319;
	addc.cc.s64 	%rd9789, %rd1323, %rd1320;
	st.local.u64 	[%rd1296+24], %rd1324;
	add.s32 	%r1018, %r1018, 4;
$L__BB0_9:
	mov.b64 	%rd9632, 0;
	setp.eq.s32 	%p16, %r4, 0;
	@%p16 bra 	$L__BB0_14;
	setp.eq.s32 	%p17, %r5, 0;
	@%p17 bra 	$L__BB0_12;
	mul.wide.u32 	%rd1327, %r1018, 8;
	add.s64 	%rd1328, %rd3, %rd1327;
	ld.local.u64 	%rd1329, [%rd1328];
	mul.lo.s64 	%rd1330, %rd9, %rd1329;
	mul.hi.u64 	%rd1331, %rd9, %rd1329;
	add.s64 	%rd1332, %rd2, %rd1327;
	ld.local.u64 	%rd1333, [%rd1332];
	add.cc.s64 	%rd1334, %rd9789, %rd1333;
	addc.cc.s64 	%rd1335, %rd9632, 0;
	add.cc.s64 	%rd1336, %rd1334, %rd1330;
	addc.cc.s64 	%rd1337, %rd1335, %rd1331;
	st.local.u64 	[%rd1332], %rd1336;
	ld.local.u64 	%rd1338, [%rd1328+8];
	mul.lo.s64 	%rd1339, %rd9, %rd1338;
	mul.hi.u64 	%rd1340, %rd9, %rd1338;
	ld.local.u64 	%rd1341, [%rd1332+8];
	mov.b64 	%rd25, 0;
	add.cc.s64 	%rd1342, %rd1337, %rd1341;
	addc.cc.s64 	%rd1343, %rd25, 0;
	add.cc.s64 	%rd1344, %rd1342, %rd1339;
	addc.cc.s64 	%rd9789, %rd1343, %rd1340;
	st.local.u64 	[%rd1332+8], %rd1344;
	add.s32 	%r1018, %r1018, 2;
$L__BB0_12:
	mov.b64 	%rd9633, 0;
	setp.eq.s32 	%p18, %r7, 0;
	@%p18 bra 	$L__BB0_14;
	mul.wide.u32 	%rd1345, %r1018, 8;
	add.s64 	%rd1346, %rd3, %rd1345;
	ld.local.u64 	%rd1347, [%rd1346];
	mul.lo.s64 	%rd1348, %rd9, %rd1347;
	mul.hi.u64 	%rd1349, %rd9, %rd1347;
	add.s64 	%rd1350, %rd2, %rd1345;
	ld.local.u64 	%rd1351, [%rd1350];
	add.cc.s64 	%rd1352, %rd9789, %rd1351;
	addc.cc.s64 	%rd1353, %rd9633, 0;
	add.cc.s64 	%rd1354, %rd1352, %rd1348;
	addc.cc.s64 	%rd9789, %rd1353, %rd1349;
	st.local.u64 	[%rd1350], %rd1354;
$L__BB0_14:
	setp.lt.u32 	%p19, %r1, 8;
	ld.local.u64 	%rd1359, [%rd2];
	mul.lo.s64 	%rd34, %rd8, %rd1359;
	mov.b64 	%rd9797, 0;
	mov.b32 	%r1022, 0;
	@%p19 bra 	$L__BB0_17;
	mov.b64 	%rd9797, 0;
	mov.b32 	%r1020, 0;
$L__BB0_16:
	.pragma "nounroll";
	mov.b64 	%rd9634, 0;
	mul.wide.u32 	%rd1362, %r1020, 8;
	add.s64 	%rd1363, %rd2, %rd1362;
	ld.local.u64 	%rd1364, [%rd1363];
	mov.u64 	%rd1365, d_mod;
	add.s64 	%rd1366, %rd1365, %rd1362;
	ld.const.u64 	%rd1367, [%rd1366];
	mul.lo.s64 	%rd1368, %rd1367, %rd34;
	mul.hi.u64 	%rd1369, %rd1367, %rd34;
	add.cc.s64 	%rd1370, %rd9797, %rd1364;
	addc.cc.s64 	%rd1371, %rd9634, 0;
	add.cc.s64 	%rd1372, %rd1370, %rd1368;
	addc.cc.s64 	%rd1373, %rd1371, %rd1369;
	st.local.u64 	[%rd1363], %rd1372;
	ld.local.u64 	%rd1374, [%rd1363+8];
	ld.const.u64 	%rd1375, [%rd1366+8];
	mul.lo.s64 	%rd1376, %rd1375, %rd34;
	mul.hi.u64 	%rd1377, %rd1375, %rd34;
	add.cc.s64 	%rd1378, %rd1373, %rd1374;
	addc.cc.s64 	%rd1379, %rd9634, 0;
	add.cc.s64 	%rd1380, %rd1378, %rd1376;
	addc.cc.s64 	%rd1381, %rd1379, %rd1377;
	st.local.u64 	[%rd1363+8], %rd1380;
	ld.local.u64 	%rd1382, [%rd1363+16];
	ld.const.u64 	%rd1383, [%rd1366+16];
	mul.lo.s64 	%rd1384, %rd1383, %rd34;
	mul.hi.u64 	%rd1385, %rd1383, %rd34;
	add.cc.s64 	%rd1386, %rd1381, %rd1382;
	addc.cc.s64 	%rd1387, %rd9634, 0;
	add.cc.s64 	%rd1388, %rd1386, %rd1384;
	addc.cc.s64 	%rd1389, %rd1387, %rd1385;
	st.local.u64 	[%rd1363+16], %rd1388;
	ld.local.u64 	%rd1390, [%rd1363+24];
	ld.const.u64 	%rd1391, [%rd1366+24];
	mul.lo.s64 	%rd1392, %rd1391, %rd34;
	mul.hi.u64 	%rd1393, %rd1391, %rd34;
	add.cc.s64 	%rd1394, %rd1389, %rd1390;
	addc.cc.s64 	%rd1395, %rd9634, 0;
	add.cc.s64 	%rd1396, %rd1394, %rd1392;
	addc.cc.s64 	%rd1397, %rd1395, %rd1393;
	st.local.u64 	[%rd1363+24], %rd1396;
	ld.local.u64 	%rd1398, [%rd1363+32];
	ld.const.u64 	%rd1399, [%rd1366+32];
	mul.lo.s64 	%rd1400, %rd1399, %rd34;
	mul.hi.u64 	%rd1401, %rd1399, %rd34;
	add.cc.s64 	%rd1402, %rd1397, %rd1398;
	addc.cc.s64 	%rd1403, %rd9634, 0;
	add.cc.s64 	%rd1404, %rd1402, %rd1400;
	addc.cc.s64 	%rd1405, %rd1403, %rd1401;
	st.local.u64 	[%rd1363+32], %rd1404;
	ld.local.u64 	%rd1406, [%rd1363+40];
	ld.const.u64 	%rd1407, [%rd1366+40];
	mul.lo.s64 	%rd1408, %rd1407, %rd34;
	mul.hi.u64 	%rd1409, %rd1407, %rd34;
	add.cc.s64 	%rd1410, %rd1405, %rd1406;
	addc.cc.s64 	%rd1411, %rd9634, 0;
	add.cc.s64 	%rd1412, %rd1410, %rd1408;
	addc.cc.s64 	%rd1413, %rd1411, %rd1409;
	st.local.u64 	[%rd1363+40], %rd1412;
	ld.local.u64 	%rd1414, [%rd1363+48];
	ld.const.u64 	%rd1415, [%rd1366+48];
	mul.lo.s64 	%rd1416, %rd1415, %rd34;
	mul.hi.u64 	%rd1417, %rd1415, %rd34;
	add.cc.s64 	%rd1418, %rd1413, %rd1414;
	addc.cc.s64 	%rd1419, %rd9634, 0;
	add.cc.s64 	%rd1420, %rd1418, %rd1416;
	addc.cc.s64 	%rd1421, %rd1419, %rd1417;
	st.local.u64 	[%rd1363+48], %rd1420;
	ld.local.u64 	%rd1422, [%rd1363+56];
	ld.const.u64 	%rd1423, [%rd1366+56];
	mul.lo.s64 	%rd1424, %rd1423, %rd34;
	mul.hi.u64 	%rd1425, %rd1423, %rd34;
	add.cc.s64 	%rd1426, %rd1421, %rd1422;
	addc.cc.s64 	%rd1427, %rd9634, 0;
	add.cc.s64 	%rd1428, %rd1426, %rd1424;
	addc.cc.s64 	%rd9797, %rd1427, %rd1425;
	st.local.u64 	[%rd1363+56], %rd1428;
	add.s32 	%r1020, %r1020, 8;
	setp.ne.s32 	%p20, %r1020, %r6;
	mov.u32 	%r1022, %r6;
	@%p20 bra 	$L__BB0_16;
$L__BB0_17:
	mov.b64 	%rd9635, 0;
	setp.eq.s32 	%p21, %r2, 0;
	@%p21 bra 	$L__BB0_25;
	setp.lt.u32 	%p22, %r3, 3;
	@%p22 bra 	$L__BB0_20;
	mul.wide.u32 	%rd1431, %r1022, 8;
	add.s64 	%rd1432, %rd2, %rd1431;
	ld.local.u64 	%rd1433, [%rd1432];
	mov.u64 	%rd1434, d_mod;
	add.s64 	%rd1435, %rd1434, %rd1431;
	ld.const.u64 	%rd1436, [%rd1435];
	mul.lo.s64 	%rd1437, %rd1436, %rd34;
	mul.hi.u64 	%rd1438, %rd1436, %rd34;
	add.cc.s64 	%rd1439, %rd9797, %rd1433;
	addc.cc.s64 	%rd1440, %rd9635, 0;
	add.cc.s64 	%rd1441, %rd1439, %rd1437;
	addc.cc.s64 	%rd1442, %rd1440, %rd1438;
	st.local.u64 	[%rd1432], %rd1441;
	ld.local.u64 	%rd1443, [%rd1432+8];
	ld.const.u64 	%rd1444, [%rd1435+8];
	mul.lo.s64 	%rd1445, %rd1444, %rd34;
	mul.hi.u64 	%rd1446, %rd1444, %rd34;
	mov.b64 	%rd44, 0;
	add.cc.s64 	%rd1447, %rd1442, %rd1443;
	addc.cc.s64 	%rd1448, %rd44, 0;
	add.cc.s64 	%rd1449, %rd1447, %rd1445;
	addc.cc.s64 	%rd1450, %rd1448, %rd1446;
	st.local.u64 	[%rd1432+8], %rd1449;
	ld.local.u64 	%rd1451, [%rd1432+16];
	ld.const.u64 	%rd1452, [%rd1435+16];
	mul.lo.s64 	%rd1453, %rd1452, %rd34;
	mul.hi.u64 	%rd1454, %rd1452, %rd34;
	add.cc.s64 	%rd1455, %rd1450, %rd1451;
	addc.cc.s64 	%rd1456, %rd44, 0;
	add.cc.s64 	%rd1457, %rd1455, %rd1453;
	addc.cc.s64 	%rd1458, %rd1456, %rd1454;
	st.local.u64 	[%rd1432+16], %rd1457;
	ld.local.u64 	%rd1459, [%rd1432+24];
	ld.const.u64 	%rd1460, [%rd1435+24];
	mul.lo.s64 	%rd1461, %rd1460, %rd34;
	mul.hi.u64 	%rd1462, %rd1460, %rd34;
	add.cc.s64 	%rd1463, %rd1458, %rd1459;
	addc.cc.s64 	%rd1464, %rd44, 0;
	add.cc.s64 	%rd1465, %rd1463, %rd1461;
	addc.cc.s64 	%rd9797, %rd1464, %rd1462;
	st.local.u64 	[%rd1432+24], %rd1465;
	add.s32 	%r1022, %r1022, 4;
$L__BB0_20:
	mov.b64 	%rd9636, 0;
	setp.eq.s32 	%p23, %r4, 0;
	@%p23 bra 	$L__BB0_25;
	setp.eq.s32 	%p24, %r5, 0;
	@%p24 bra 	$L__BB0_23;
	mul.wide.u32 	%rd1468, %r1022, 8;
	add.s64 	%rd1469, %rd2, %rd1468;
	ld.local.u64 	%rd1470, [%rd1469];
	mov.u64 	%rd1471, d_mod;
	add.s64 	%rd1472, %rd1471, %rd1468;
	ld.const.u64 	%rd1473, [%rd1472];
	mul.lo.s64 	%rd1474, %rd1473, %rd34;
	mul.hi.u64 	%rd1475, %rd1473, %rd34;
	add.cc.s64 	%rd1476, %rd9797, %rd1470;
	addc.cc.s64 	%rd1477, %rd9636, 0;
	add.cc.s64 	%rd1478, %rd1476, %rd1474;
	addc.cc.s64 	%rd1479, %rd1477, %rd1475;
	st.local.u64 	[%rd1469], %rd1478;
	ld.local.u64 	%rd1480, [%rd1469+8];
	ld.const.u64 	%rd1481, [%rd1472+8];
	mul.lo.s64 	%rd1482, %rd1481, %rd34;
	mul.hi.u64 	%rd1483, %rd1481, %rd34;
	mov.b64 	%rd50, 0;
	add.cc.s64 	%rd1484, %rd1479, %rd1480;
	addc.cc.s64 	%rd1485, %rd50, 0;
	add.cc.s64 	%rd1486, %rd1484, %rd1482;
	addc.cc.s64 	%rd9797, %rd1485, %rd1483;
	st.local.u64 	[%rd1469+8], %rd1486;
	add.s32 	%r1022, %r1022, 2;
$L__BB0_23:
	mov.b64 	%rd9637, 0;
	setp.eq.s32 	%p25, %r7, 0;
	@%p25 bra 	$L__BB0_25;
	mul.wide.u32 	%rd1487, %r1022, 8;
	add.s64 	%rd1488, %rd2, %rd1487;
	ld.local.u64 	%rd1489, [%rd1488];
	mov.u64 	%rd1490, d_mod;
	add.s64 	%rd1491, %rd1490, %rd1487;
	ld.const.u64 	%rd1492, [%rd1491];
	mul.lo.s64 	%rd1493, %rd1492, %rd34;
	mul.hi.u64 	%rd1494, %rd1492, %rd34;
	add.cc.s64 	%rd1495, %rd9797, %rd1489;
	addc.cc.s64 	%rd1496, %rd9637, 0;
	add.cc.s64 	%rd1497, %rd1495, %rd1493;
	addc.cc.s64 	%rd9797, %rd1496, %rd1494;
	st.local.u64 	[%rd1488], %rd1497;
$L__BB0_25:
	setp.lt.s32 	%p26, %r1, 2;
	add.s64 	%rd59, %rd9797, %rd9789;
	@%p26 bra 	$L__BB0_39;
	add.s32 	%r730, %r1, -2;
	setp.lt.u32 	%p27, %r730, 15;
	mov.b32 	%r1026, 0;
	@%p27 bra 	$L__BB0_29;
	mov.b32 	%r1024, 0;
$L__BB0_28:
	.pragma "nounroll";
	mul.wide.u32 	%rd1498, %r1024, 8;
	add.s64 	%rd1499, %rd2, %rd1498;
	ld.local.u64 	%rd1500, [%rd1499+8];
	st.local.u64 	[%rd1499], %rd1500;
	ld.local.u64 	%rd1501, [%rd1499+16];
	st.local.u64 	[%rd1499+8], %rd1501;
	ld.local.u64 	%rd1502, [%rd1499+24];
	st.local.u64 	[%rd1499+16], %rd1502;
	ld.local.u64 	%rd1503, [%rd1499+32];
	st.local.u64 	[%rd1499+24], %rd1503;
	ld.local.u64 	%rd1504, [%rd1499+40];
	st.local.u64 	[%rd1499+32], %rd1504;
	ld.local.u64 	%rd1505, [%rd1499+48];
	st.local.u64 	[%rd1499+40], %rd1505;
	ld.local.u64 	%rd1506, [%rd1499+56];
	st.local.u64 	[%rd1499+48], %rd1506;
	ld.local.u64 	%rd1507, [%rd1499+64];
	st.local.u64 	[%rd1499+56], %rd1507;
	ld.local.u64 	%rd1508, [%rd1499+72];
	st.local.u64 	[%rd1499+64], %rd1508;
	ld.local.u64 	%rd1509, [%rd1499+80];
	st.local.u64 	[%rd1499+72], %rd1509;
	ld.local.u64 	%rd1510, [%rd1499+88];
	st.local.u64 	[%rd1499+80], %rd1510;
	ld.local.u64 	%rd1511, [%rd1499+96];
	st.local.u64 	[%rd1499+88], %rd1511;
	ld.local.u64 	%rd1512, [%rd1499+104];
	st.local.u64 	[%rd1499+96], %rd1512;
	ld.local.u64 	%rd1513, [%rd1499+112];
	st.local.u64 	[%rd1499+104], %rd1513;
	ld.local.u64 	%rd1514, [%rd1499+120];
	st.local.u64 	[%rd1499+112], %rd1514;
	add.s32 	%r1024, %r1024, 16;
	ld.local.u64 	%rd1515, [%rd1499+128];
	st.local.u64 	[%rd1499+120], %rd1515;
	and.b32  	%r1026, %r724, -16;
	setp.ne.s32 	%p28, %r1024, %r1026;
	@%p28 bra 	$L__BB0_28;
$L__BB0_29:
	and.b32  	%r734, %r724, 15;
	setp.eq.s32 	%p29, %r734, 0;
	@%p29 bra 	$L__BB0_39;
	add.s32 	%r737, %r734, -1;
	setp.lt.u32 	%p30, %r737, 7;
	@%p30 bra 	$L__BB0_32;
	mul.wide.u32 	%rd1516, %r1026, 8;
	add.s64 	%rd1517, %rd2, %rd1516;
	ld.local.u64 	%rd1518, [%rd1517+8];
	st.local.u64 	[%rd1517], %rd1518;
	ld.local.u64 	%rd1519, [%rd1517+16];
	st.local.u64 	[%rd1517+8], %rd1519;
	ld.local.u64 	%rd1520, [%rd1517+24];
	st.local.u64 	[%rd1517+16], %rd1520;
	ld.local.u64 	%rd1521, [%rd1517+32];
	st.local.u64 	[%rd1517+24], %rd1521;
	ld.local.u64 	%rd1522, [%rd1517+40];
	st.local.u64 	[%rd1517+32], %rd1522;
	ld.local.u64 	%rd1523, [%rd1517+48];
	st.local.u64 	[%rd1517+40], %rd1523;
	ld.local.u64 	%rd1524, [%rd1517+56];
	st.local.u64 	[%rd1517+48], %rd1524;
	add.s32 	%r1026, %r1026, 8;
	ld.local.u64 	%rd1525, [%rd1517+64];
	st.local.u64 	[%rd1517+56], %rd1525;
$L__BB0_32:
	and.b32  	%r739, %r724, 7;
	setp.eq.s32 	%p31, %r739, 0;
	@%p31 bra 	$L__BB0_39;
	add.s32 	%r742, %r739, -1;
	setp.lt.u32 	%p32, %r742, 3;
	@%p32 bra 	$L__BB0_35;
	mul.wide.u32 	%rd1526, %r1026, 8;
	add.s64 	%rd1527, %rd2, %rd1526;
	ld.local.u64 	%rd1528, [%rd1527+8];
	st.local.u64 	[%rd1527], %rd1528;
	ld.local.u64 	%rd1529, [%rd1527+16];
	st.local.u64 	[%rd1527+8], %rd1529;
	ld.local.u64 	%rd1530, [%rd1527+24];
	st.local.u64 	[%rd1527+16], %rd1530;
	add.s32 	%r1026, %r1026, 4;
	ld.local.u64 	%rd1531, [%rd1527+32];
	st.local.u64 	[%rd1527+24], %rd1531;
$L__BB0_35:
	setp.eq.s32 	%p33, %r8, 0;
	@%p33 bra 	$L__BB0_39;
	setp.eq.s32 	%p34, %r8, 1;
	mul.wide.u32 	%rd1532, %r1026, 8;
	add.s64 	%rd60, %rd2, %rd1532;
	ld.local.u64 	%rd1533, [%rd60+8];
	st.local.u64 	[%rd60], %rd1533;
	@%p34 bra 	$L__BB0_39;
	setp.eq.s32 	%p35, %r8, 2;
	ld.local.u64 	%rd1534, [%rd60+16];
	st.local.u64 	[%rd60+8], %rd1534;
	@%p35 bra 	$L__BB0_39;
	ld.local.u64 	%rd1535, [%rd60+24];
	st.local.u64 	[%rd60+16], %rd1535;
$L__BB0_39:
	mul.wide.u32 	%rd1536, %r724, 8;
	add.s64 	%rd1537, %rd2, %rd1536;
	st.local.u64 	[%rd1537], %rd59;
	add.s32 	%r1015, %r1015, 1;
	setp.ne.s32 	%p36, %r1015, %r1;
	@%p36 bra 	$L__BB0_3;
$L__BB0_40:
	mov.u64 	%rd1540, d_mod;
	mov.u32 	%r1028, %r1;
$L__BB0_41:
	add.s32 	%r34, %r1028, -1;
	setp.lt.s32 	%p37, %r1028, 1;
	@%p37 bra 	$L__BB0_44;
	mul.wide.u32 	%rd1538, %r34, 8;
	add.s64 	%rd1539, %rd2, %rd1538;
	ld.local.u64 	%rd61, [%rd1539];
	add.s64 	%rd1541, %rd1540, %rd1538;
	ld.const.u64 	%rd62, [%rd1541];
	setp.gt.u64 	%p38, %rd61, %rd62;
	@%p38 bra 	$L__BB0_44;
	setp.lt.u64 	%p39, %rd61, %rd62;
	mov.u32 	%r1028, %r34;
	@%p39 bra 	$L__BB0_51;
	bra.uni 	$L__BB0_41;
$L__BB0_44:
	setp.lt.s32 	%p40, %r1, 1;
	@%p40 bra 	$L__BB0_51;
	and.b32  	%r35, %r1, 3;
	setp.lt.u32 	%p41, %r1, 4;
	mov.b64 	%rd9799, 0;
	mov.b32 	%r1031, 0;
	@%p41 bra 	$L__BB0_48;
	and.b32  	%r1031, %r1, 2147483644;
	mov.b64 	%rd9799, 0;
	mov.b32 	%r1029, 0;
$L__BB0_47:
	mul.wide.u32 	%rd1544, %r1029, 8;
	add.s64 	%rd1545, %rd2, %rd1544;
	ld.local.u64 	%rd1546, [%rd1545];
	add.s64 	%rd1548, %rd1540, %rd1544;
	ld.const.u64 	%rd1549, [%rd1548];
	mov.b64 	%rd1550, 0;
	add.cc.s64 	%rd1551, %rd9799, %rd1549;
	addc.cc.s64 	%rd1552, %rd1550, 0;
	sub.cc.s64 	%rd1553, %rd1546, %rd1551;
	subc.cc.s64 	%rd1554, %rd1550, %rd1552;
	st.local.u64 	[%rd1545], %rd1553;
	ld.local.u64 	%rd1555, [%rd1545+8];
	ld.const.u64 	%rd1556, [%rd1548+8];
	and.b64  	%rd1557, %rd1554, 1;
	add.cc.s64 	%rd1558, %rd1557, %rd1556;
	addc.cc.s64 	%rd1559, %rd1550, 0;
	sub.cc.s64 	%rd1560, %rd1555, %rd1558;
	subc.cc.s64 	%rd1561, %rd1550, %rd1559;
	st.local.u64 	[%rd1545+8], %rd1560;
	ld.local.u64 	%rd1562, [%rd1545+16];
	ld.const.u64 	%rd1563, [%rd1548+16];
	and.b64  	%rd1564, %rd1561, 1;
	add.cc.s64 	%rd1565, %rd1564, %rd1563;
	addc.cc.s64 	%rd1566, %rd1550, 0;
	sub.cc.s64 	%rd1567, %rd1562, %rd1565;
	subc.cc.s64 	%rd1568, %rd1550, %rd1566;
	st.local.u64 	[%rd1545+16], %rd1567;
	ld.local.u64 	%rd1569, [%rd1545+24];
	ld.const.u64 	%rd1570, [%rd1548+24];
	and.b64  	%rd1571, %rd1568, 1;
	add.cc.s64 	%rd1572, %rd1571, %rd1570;
	addc.cc.s64 	%rd1573, %rd1550, 0;
	sub.cc.s64 	%rd1574, %rd1569, %rd1572;
	subc.cc.s64 	%rd1575, %rd1550, %rd1573;
	st.local.u64 	[%rd1545+24], %rd1574;
	add.s32 	%r1029, %r1029, 4;
	and.b64  	%rd9799, %rd1575, 1;
	setp.ne.s32 	%p42, %r1029, %r1031;
	@%p42 bra 	$L__BB0_47;
$L__BB0_48:
	setp.eq.s32 	%p43, %r35, 0;
	@%p43 bra 	$L__BB0_51;
	mov.b32 	%r1032, 0;
$L__BB0_50:
	.pragma "nounroll";
	mul.wide.u32 	%rd1576, %r1031, 8;
	add.s64 	%rd1577, %rd2, %rd1576;
	ld.local.u64 	%rd1578, [%rd1577];
	add.s64 	%rd1580, %rd1540, %rd1576;
	ld.const.u64 	%rd1581, [%rd1580];
	mov.b64 	%rd1582, 0;
	add.cc.s64 	%rd1583, %rd9799, %rd1581;
	addc.cc.s64 	%rd1584, %rd1582, 0;
	sub.cc.s64 	%rd1585, %rd1578, %rd1583;
	subc.cc.s64 	%rd1586, %rd1582, %rd1584;
	st.local.u64 	[%rd1577], %rd1585;
	add.s32 	%r1031, %r1031, 1;
	and.b64  	%rd9799, %rd1586, 1;
	add.s32 	%r1032, %r1032, 1;
	setp.ne.s32 	%p44, %r1032, %r35;
	@%p44 bra 	$L__BB0_50;
$L__BB0_51:
	setp.lt.s32 	%p45, %r1, 1;
	ld.local.u64 	%rd1587, [%rd2];
	st.local.u64 	[%rd4], %rd1587;
	ld.local.u64 	%rd1588, [%rd2+8];
	st.local.u64 	[%rd4+8], %rd1588;
	ld.local.u64 	%rd1589, [%rd2+16];
	st.local.u64 	[%rd4+16], %rd1589;
	ld.local.u64 	%rd1590, [%rd2+24];
	st.local.u64 	[%rd4+24], %rd1590;
	ld.local.u64 	%rd1591, [%rd2+32];
	st.local.u64 	[%rd4+32], %rd1591;
	ld.local.u64 	%rd1592, [%rd2+40];
	st.local.u64 	[%rd4+40], %rd1592;
	ld.local.u64 	%rd1593, [%rd2+48];
	st.local.u64 	[%rd4+48], %rd1593;
	ld.local.u64 	%rd1594, [%rd2+56];
	st.local.u64 	[%rd4+56], %rd1594;
	ld.local.u64 	%rd1595, [%rd2+64];
	st.local.u64 	[%rd4+64], %rd1595;
	st.local.u64 	[%rd5], %rd1587;
	st.local.u64 	[%rd5+8], %rd1588;
	st.local.u64 	[%rd5+16], %rd1589;
	st.local.u64 	[%rd5+24], %rd1590;
	st.local.u64 	[%rd5+32], %rd1591;
	st.local.u64 	[%rd5+40], %rd1592;
	st.local.u64 	[%rd5+48], %rd1593;
	st.local.u64 	[%rd5+56], %rd1594;
	st.local.u64 	[%rd5+64], %rd1595;
	ld.const.u64 	%rd68, [d_n0inv];
	add.s32 	%r44, %r1, -1;
	mul.wide.s32 	%rd1596, %r44, 8;
	add.s64 	%rd69, %rd1, %rd1596;
	max.s32 	%r45, %r1, 1;
	and.b32  	%r46, %r1, 7;
	add.s32 	%r47, %r46, -1;
	and.b32  	%r48, %r1, 3;
	add.s32 	%r49, %r48, -1;
	add.s32 	%r50, %r1, -2;
	add.s32 	%r51, %r1, 15;
	and.b32  	%r747, %r51, 15;
	add.s32 	%r52, %r747, -1;
	add.s32 	%r53, %r1, 7;
	and.b32  	%r748, %r53, 7;
	add.s32 	%r54, %r748, -1;
	mov.b64 	%rd1597, 0;
	st.local.u64 	[%rd1], %rd1597;
	st.local.u64 	[%rd1+8], %rd1597;
	st.local.u64 	[%rd1+16], %rd1597;
	st.local.u64 	[%rd1+24], %rd1597;
	st.local.u64 	[%rd1+32], %rd1597;
	st.local.u64 	[%rd1+40], %rd1597;
	st.local.u64 	[%rd1+48], %rd1597;
	st.local.u64 	[%rd1+56], %rd1597;
	st.local.u64 	[%rd1+64], %rd1597;
	@%p45 bra 	$L__BB0_90;
	and.b32  	%r55, %r1, 2147483640;
	and.b32  	%r56, %r53, 3;
	mov.b32 	%r1033, 0;
$L__BB0_53:
	setp.lt.u32 	%p46, %r44, 7;
	mul.wide.u32 	%rd1602, %r1033, 8;
	add.s64 	%rd1603, %rd5, %rd1602;
	ld.local.u64 	%rd70, [%rd1603];
	mov.b64 	%rd9808, 0;
	mov.b32 	%r1036, 0;
	@%p46 bra 	$L__BB0_56;
	mov.b64 	%rd9808, 0;
	mov.b32 	%r1034, 0;
$L__BB0_55:
	.pragma "nounroll";
	mov.b64 	%rd9638, 0;
	mul.wide.u32 	%rd1606, %r1034, 8;
	add.s64 	%rd1607, %rd5, %rd1606;
	ld.local.u64 	%rd1608, [%rd1607];
	mul.lo.s64 	%rd1609, %rd70, %rd1608;
	mul.hi.u64 	%rd1610, %rd70, %rd1608;
	add.s64 	%rd1611, %rd1, %rd1606;
	ld.local.u64 	%rd1612, [%rd1611];
	add.cc.s64 	%rd1613, %rd9808, %rd1612;
	addc.cc.s64 	%rd1614, %rd9638, 0;
	add.cc.s64 	%rd1615, %rd1613, %rd1609;
	addc.cc.s64 	%rd1616, %rd1614, %rd1610;
	st.local.u64 	[%rd1611], %rd1615;
	ld.local.u64 	%rd1617, [%rd1607+8];
	mul.lo.s64 	%rd1618, %rd70, %rd1617;
	mul.hi.u64 	%rd1619, %rd70, %rd1617;
	ld.local.u64 	%rd1620, [%rd1611+8];
	add.cc.s64 	%rd1621, %rd1616, %rd1620;
	addc.cc.s64 	%rd1622, %rd9638, 0;
	add.cc.s64 	%rd1623, %rd1621, %rd1618;
	addc.cc.s64 	%rd1624, %rd1622, %rd1619;
	st.local.u64 	[%rd1611+8], %rd1623;
	ld.local.u64 	%rd1625, [%rd1607+16];
	mul.lo.s64 	%rd1626, %rd70, %rd1625;
	mul.hi.u64 	%rd1627, %rd70, %rd1625;
	ld.local.u64 	%rd1628, [%rd1611+16];
	add.cc.s64 	%rd1629, %rd1624, %rd1628;
	addc.cc.s64 	%rd1630, %rd9638, 0;
	add.cc.s64 	%rd1631, %rd1629, %rd1626;
	addc.cc.s64 	%rd1632, %rd1630, %rd1627;
	st.local.u64 	[%rd1611+16], %rd1631;
	ld.local.u64 	%rd1633, [%rd1607+24];
	mul.lo.s64 	%rd1634, %rd70, %rd1633;
	mul.hi.u64 	%rd1635, %rd70, %rd1633;
	ld.local.u64 	%rd1636, [%rd1611+24];
	add.cc.s64 	%rd1637, %rd1632, %rd1636;
	addc.cc.s64 	%rd1638, %rd9638, 0;
	add.cc.s64 	%rd1639, %rd1637, %rd1634;
	addc.cc.s64 	%rd1640, %rd1638, %rd1635;
	st.local.u64 	[%rd1611+24], %rd1639;
	ld.local.u64 	%rd1641, [%rd1607+32];
	mul.lo.s64 	%rd1642, %rd70, %rd1641;
	mul.hi.u64 	%rd1643, %rd70, %rd1641;
	ld.local.u64 	%rd1644, [%rd1611+32];
	add.cc.s64 	%rd1645, %rd1640, %rd1644;
	addc.cc.s64 	%rd1646, %rd9638, 0;
	add.cc.s64 	%rd1647, %rd1645, %rd1642;
	addc.cc.s64 	%rd1648, %rd1646, %rd1643;
	st.local.u64 	[%rd1611+32], %rd1647;
	ld.local.u64 	%rd1649, [%rd1607+40];
	mul.lo.s64 	%rd1650, %rd70, %rd1649;
	mul.hi.u64 	%rd1651, %rd70, %rd1649;
	ld.local.u64 	%rd1652, [%rd1611+40];
	add.cc.s64 	%rd1653, %rd1648, %rd1652;
	addc.cc.s64 	%rd1654, %rd9638, 0;
	add.cc.s64 	%rd1655, %rd1653, %rd1650;
	addc.cc.s64 	%rd1656, %rd1654, %rd1651;
	st.local.u64 	[%rd1611+40], %rd1655;
	ld.local.u64 	%rd1657, [%rd1607+48];
	mul.lo.s64 	%rd1658, %rd70, %rd1657;
	mul.hi.u64 	%rd1659, %rd70, %rd1657;
	ld.local.u64 	%rd1660, [%rd1611+48];
	add.cc.s64 	%rd1661, %rd1656, %rd1660;
	addc.cc.s64 	%rd1662, %rd9638, 0;
	add.cc.s64 	%rd1663, %rd1661, %rd1658;
	addc.cc.s64 	%rd1664, %rd1662, %rd1659;
	st.local.u64 	[%rd1611+48], %rd1663;
	ld.local.u64 	%rd1665, [%rd1607+56];
	mul.lo.s64 	%rd1666, %rd70, %rd1665;
	mul.hi.u64 	%rd1667, %rd70, %rd1665;
	ld.local.u64 	%rd1668, [%rd1611+56];
	add.cc.s64 	%rd1669, %rd1664, %rd1668;
	addc.cc.s64 	%rd1670, %rd9638, 0;
	add.cc.s64 	%rd1671, %rd1669, %rd1666;
	addc.cc.s64 	%rd9808, %rd1670, %rd1667;
	st.local.u64 	[%rd1611+56], %rd1671;
	add.s32 	%r1034, %r1034, 8;
	setp.ne.s32 	%p47, %r1034, %r55;
	mov.u32 	%r1036, %r55;
	@%p47 bra 	$L__BB0_55;
$L__BB0_56:
	mov.b64 	%rd9639, 0;
	setp.eq.s32 	%p48, %r46, 0;
	@%p48 bra 	$L__BB0_64;
	setp.lt.u32 	%p49, %r47, 3;
	@%p49 bra 	$L__BB0_59;
	mul.wide.u32 	%rd1674, %r1036, 8;
	add.s64 	%rd1675, %rd5, %rd1674;
	ld.local.u64 	%rd1676, [%rd1675];
	mul.lo.s64 	%rd1677, %rd70, %rd1676;
	mul.hi.u64 	%rd1678, %rd70, %rd1676;
	add.s64 	%rd1679, %rd1, %rd1674;
	ld.local.u64 	%rd1680, [%rd1679];
	add.cc.s64 	%rd1681, %rd9808, %rd1680;
	addc.cc.s64 	%rd1682, %rd9639, 0;
	add.cc.s64 	%rd1683, %rd1681, %rd1677;
	addc.cc.s64 	%rd1684, %rd1682, %rd1678;
	st.local.u64 	[%rd1679], %rd1683;
	ld.local.u64 	%rd1685, [%rd1675+8];
	mul.lo.s64 	%rd1686, %rd70, %rd1685;
	mul.hi.u64 	%rd1687, %rd70, %rd1685;
	ld.local.u64 	%rd1688, [%rd1679+8];
	mov.b64 	%rd80, 0;
	add.cc.s64 	%rd1689, %rd1684, %rd1688;
	addc.cc.s64 	%rd1690, %rd80, 0;
	add.cc.s64 	%rd1691, %rd1689, %rd1686;
	addc.cc.s64 	%rd1692, %rd1690, %rd1687;
	st.local.u64 	[%rd1679+8], %rd1691;
	ld.local.u64 	%rd1693, [%rd1675+16];
	mul.lo.s64 	%rd1694, %rd70, %rd1693;
	mul.hi.u64 	%rd1695, %rd70, %rd1693;
	ld.local.u64 	%rd1696, [%rd1679+16];
	add.cc.s64 	%rd1697, %rd1692, %rd1696;
	addc.cc.s64 	%rd1698, %rd80, 0;
	add.cc.s64 	%rd1699, %rd1697, %rd1694;
	addc.cc.s64 	%rd1700, %rd1698, %rd1695;
	st.local.u64 	[%rd1679+16], %rd1699;
	ld.local.u64 	%rd1701, [%rd1675+24];
	mul.lo.s64 	%rd1702, %rd70, %rd1701;
	mul.hi.u64 	%rd1703, %rd70, %rd1701;
	ld.local.u64 	%rd1704, [%rd1679+24];
	add.cc.s64 	%rd1705, %rd1700, %rd1704;
	addc.cc.s64 	%rd1706, %rd80, 0;
	add.cc.s64 	%rd1707, %rd1705, %rd1702;
	addc.cc.s64 	%rd9808, %rd1706, %rd1703;
	st.local.u64 	[%rd1679+24], %rd1707;
	add.s32 	%r1036, %r1036, 4;
$L__BB0_59:
	mov.b64 	%rd9640, 0;
	setp.eq.s32 	%p50, %r48, 0;
	@%p50 bra 	$L__BB0_64;
	setp.eq.s32 	%p51, %r49, 0;
	@%p51 bra 	$L__BB0_62;
	mul.wide.u32 	%rd1710, %r1036, 8;
	add.s64 	%rd1711, %rd5, %rd1710;
	ld.local.u64 	%rd1712, [%rd1711];
	mul.lo.s64 	%rd1713, %rd70, %rd1712;
	mul.hi.u64 	%rd1714, %rd70, %rd1712;
	add.s64 	%rd1715, %rd1, %rd1710;
	ld.local.u64 	%rd1716, [%rd1715];
	add.cc.s64 	%rd1717, %rd9808, %rd1716;
	addc.cc.s64 	%rd1718, %rd9640, 0;
	add.cc.s64 	%rd1719, %rd1717, %rd1713;
	addc.cc.s64 	%rd1720, %rd1718, %rd1714;
	st.local.u64 	[%rd1715], %rd1719;
	ld.local.u64 	%rd1721, [%rd1711+8];
	mul.lo.s64 	%rd1722, %rd70, %rd1721;
	mul.hi.u64 	%rd1723, %rd70, %rd1721;
	ld.local.u64 	%rd1724, [%rd1715+8];
	mov.b64 	%rd86, 0;
	add.cc.s64 	%rd1725, %rd1720, %rd1724;
	addc.cc.s64 	%rd1726, %rd86, 0;
	add.cc.s64 	%rd1727, %rd1725, %rd1722;
	addc.cc.s64 	%rd9808, %rd1726, %rd1723;
	st.local.u64 	[%rd1715+8], %rd1727;
	add.s32 	%r1036, %r1036, 2;
$L__BB0_62:
	mov.b64 	%rd9641, 0;
	and.b32  	%r752, %r1, 1;
	setp.eq.b32 	%p52, %r752, 1;
	not.pred 	%p53, %p52;
	@%p53 bra 	$L__BB0_64;
	mul.wide.u32 	%rd1728, %r1036, 8;
	add.s64 	%rd1729, %rd5, %rd1728;
	ld.local.u64 	%rd1730, [%rd1729];
	mul.lo.s64 	%rd1731, %rd70, %rd1730;
	mul.hi.u64 	%rd1732, %rd70, %rd1730;
	add.s64 	%rd1733, %rd1, %rd1728;
	ld.local.u64 	%rd1734, [%rd1733];
	add.cc.s64 	%rd1735, %rd9808, %rd1734;
	addc.cc.s64 	%rd1736, %rd9641, 0;
	add.cc.s64 	%rd1737, %rd1735, %rd1731;
	addc.cc.s64 	%rd9808, %rd1736, %rd1732;
	st.local.u64 	[%rd1733], %rd1737;
$L__BB0_64:
	setp.lt.u32 	%p54, %r44, 7;
	ld.local.u64 	%rd1742, [%rd1];
	mul.lo.s64 	%rd95, %rd68, %rd1742;
	mov.b64 	%rd9816, 0;
	mov.b32 	%r1040, 0;
	@%p54 bra 	$L__BB0_67;
	mov.b64 	%rd9816, 0;
	mov.b32 	%r1038, 0;
$L__BB0_66:
	.pragma "nounroll";
	mov.b64 	%rd9642, 0;
	mul.wide.u32 	%rd1745, %r1038, 8;
	add.s64 	%rd1746, %rd1, %rd1745;
	ld.local.u64 	%rd1747, [%rd1746];
	mov.u64 	%rd1748, d_mod;
	add.s64 	%rd1749, %rd1748, %rd1745;
	ld.const.u64 	%rd1750, [%rd1749];
	mul.lo.s64 	%rd1751, %rd1750, %rd95;
	mul.hi.u64 	%rd1752, %rd1750, %rd95;
	add.cc.s64 	%rd1753, %rd9816, %rd1747;
	addc.cc.s64 	%rd1754, %rd9642, 0;
	add.cc.s64 	%rd1755, %rd1753, %rd1751;
	addc.cc.s64 	%rd1756, %rd1754, %rd1752;
	st.local.u64 	[%rd1746], %rd1755;
	ld.local.u64 	%rd1757, [%rd1746+8];
	ld.const.u64 	%rd1758, [%rd1749+8];
	mul.lo.s64 	%rd1759, %rd1758, %rd95;
	mul.hi.u64 	%rd1760, %rd1758, %rd95;
	add.cc.s64 	%rd1761, %rd1756, %rd1757;
	addc.cc.s64 	%rd1762, %rd9642, 0;
	add.cc.s64 	%rd1763, %rd1761, %rd1759;
	addc.cc.s64 	%rd1764, %rd1762, %rd1760;
	st.local.u64 	[%rd1746+8], %rd1763;
	ld.local.u64 	%rd1765, [%rd1746+16];
	ld.const.u64 	%rd1766, [%rd1749+16];
	mul.lo.s64 	%rd1767, %rd1766, %rd95;
	mul.hi.u64 	%rd1768, %rd1766, %rd95;
	add.cc.s64 	%rd1769, %rd1764, %rd1765;
	addc.cc.s64 	%rd1770, %rd9642, 0;
	add.cc.s64 	%rd1771, %rd1769, %rd1767;
	addc.cc.s64 	%rd1772, %rd1770, %rd1768;
	st.local.u64 	[%rd1746+16], %rd1771;
	ld.local.u64 	%rd1773, [%rd1746+24];
	ld.const.u64 	%rd1774, [%rd1749+24];
	mul.lo.s64 	%rd1775, %rd1774, %rd95;
	mul.hi.u64 	%rd1776, %rd1774, %rd95;
	add.cc.s64 	%rd1777, %rd1772, %rd1773;
	addc.cc.s64 	%rd1778, %rd9642, 0;
	add.cc.s64 	%rd1779, %rd1777, %rd1775;
	addc.cc.s64 	%rd1780, %rd1778, %rd1776;
	st.local.u64 	[%rd1746+24], %rd1779;
	ld.local.u64 	%rd1781, [%rd1746+32];
	ld.const.u64 	%rd1782, [%rd1749+32];
	mul.lo.s64 	%rd1783, %rd1782, %rd95;
	mul.hi.u64 	%rd1784, %rd1782, %rd95;
	add.cc.s64 	%rd1785, %rd1780, %rd1781;
	addc.cc.s64 	%rd1786, %rd9642, 0;
	add.cc.s64 	%rd1787, %rd1785, %rd1783;
	addc.cc.s64 	%rd1788, %rd1786, %rd1784;
	st.local.u64 	[%rd1746+32], %rd1787;
	ld.local.u64 	%rd1789, [%rd1746+40];
	ld.const.u64 	%rd1790, [%rd1749+40];
	mul.lo.s64 	%rd1791, %rd1790, %rd95;
	mul.hi.u64 	%rd1792, %rd1790, %rd95;
	add.cc.s64 	%rd1793, %rd1788, %rd1789;
	addc.cc.s64 	%rd1794, %rd9642, 0;
	add.cc.s64 	%rd1795, %rd1793, %rd1791;
	addc.cc.s64 	%rd1796, %rd1794, %rd1792;
	st.local.u64 	[%rd1746+40], %rd1795;
	ld.local.u64 	%rd1797, [%rd1746+48];
	ld.const.u64 	%rd1798, [%rd1749+48];
	mul.lo.s64 	%rd1799, %rd1798, %rd95;
	mul.hi.u64 	%rd1800, %rd1798, %rd95;
	add.cc.s64 	%rd1801, %rd1796, %rd1797;
	addc.cc.s64 	%rd1802, %rd9642, 0;
	add.cc.s64 	%rd1803, %rd1801, %rd1799;
	addc.cc.s64 	%rd1804, %rd1802, %rd1800;
	st.local.u64 	[%rd1746+48], %rd1803;
	ld.local.u64 	%rd1805, [%rd1746+56];
	ld.const.u64 	%rd1806, [%rd1749+56];
	mul.lo.s64 	%rd1807, %rd1806, %rd95;
	mul.hi.u64 	%rd1808, %rd1806, %rd95;
	add.cc.s64 	%rd1809, %rd1804, %rd1805;
	addc.cc.s64 	%rd1810, %rd9642, 0;
	add.cc.s64 	%rd1811, %rd1809, %rd1807;
	addc.cc.s64 	%rd9816, %rd1810, %rd1808;
	st.local.u64 	[%rd1746+56], %rd1811;
	add.s32 	%r1038, %r1038, 8;
	setp.ne.s32 	%p55, %r1038, %r55;
	mov.u32 	%r1040, %r55;
	@%p55 bra 	$L__BB0_66;
$L__BB0_67:
	mov.b64 	%rd9643, 0;
	setp.eq.s32 	%p56, %r46, 0;
	@%p56 bra 	$L__BB0_75;
	setp.lt.u32 	%p57, %r47, 3;
	@%p57 bra 	$L__BB0_70;
	mul.wide.u32 	%rd1814, %r1040, 8;
	add.s64 	%rd1815, %rd1, %rd1814;
	ld.local.u64 	%rd1816, [%rd1815];
	mov.u64 	%rd1817, d_mod;
	add.s64 	%rd1818, %rd1817, %rd1814;
	ld.const.u64 	%rd1819, [%rd1818];
	mul.lo.s64 	%rd1820, %rd1819, %rd95;
	mul.hi.u64 	%rd1821, %rd1819, %rd95;
	add.cc.s64 	%rd1822, %rd9816, %rd1816;
	addc.cc.s64 	%rd1823, %rd9643, 0;
	add.cc.s64 	%rd1824, %rd1822, %rd1820;
	addc.cc.s64 	%rd1825, %rd1823, %rd1821;
	st.local.u64 	[%rd1815], %rd1824;
	ld.local.u64 	%rd1826, [%rd1815+8];
	ld.const.u64 	%rd1827, [%rd1818+8];
	mul.lo.s64 	%rd1828, %rd1827, %rd95;
	mul.hi.u64 	%rd1829, %rd1827, %rd95;
	mov.b64 	%rd105, 0;
	add.cc.s64 	%rd1830, %rd1825, %rd1826;
	addc.cc.s64 	%rd1831, %rd105, 0;
	add.cc.s64 	%rd1832, %rd1830, %rd1828;
	addc.cc.s64 	%rd1833, %rd1831, %rd1829;
	st.local.u64 	[%rd1815+8], %rd1832;
	ld.local.u64 	%rd1834, [%rd1815+16];
	ld.const.u64 	%rd1835, [%rd1818+16];
	mul.lo.s64 	%rd1836, %rd1835, %rd95;
	mul.hi.u64 	%rd1837, %rd1835, %rd95;
	add.cc.s64 	%rd1838, %rd1833, %rd1834;
	addc.cc.s64 	%rd1839, %rd105, 0;
	add.cc.s64 	%rd1840, %rd1838, %rd1836;
	addc.cc.s64 	%rd1841, %rd1839, %rd1837;
	st.local.u64 	[%rd1815+16], %rd1840;
	ld.local.u64 	%rd1842, [%rd1815+24];
	ld.const.u64 	%rd1843, [%rd1818+24];
	mul.lo.s64 	%rd1844, %rd1843, %rd95;
	mul.hi.u64 	%rd1845, %rd1843, %rd95;
	add.cc.s64 	%rd1846, %rd1841, %rd1842;
	addc.cc.s64 	%rd1847, %rd105, 0;
	add.cc.s64 	%rd1848, %rd1846, %rd1844;
	addc.cc.s64 	%rd9816, %rd1847, %rd1845;
	st.local.u64 	[%rd1815+24], %rd1848;
	add.s32 	%r1040, %r1040, 4;
$L__BB0_70:
	mov.b64 	%rd9644, 0;
	setp.eq.s32 	%p58, %r48, 0;
	@%p58 bra 	$L__BB0_75;
	setp.eq.s32 	%p59, %r49, 0;
	@%p59 bra 	$L__BB0_73;
	mul.wide.u32 	%rd1851, %r1040, 8;
	add.s64 	%rd1852, %rd1, %rd1851;
	ld.local.u64 	%rd1853, [%rd1852];
	mov.u64 	%rd1854, d_mod;
	add.s64 	%rd1855, %rd1854, %rd1851;
	ld.const.u64 	%rd1856, [%rd1855];
	mul.lo.s64 	%rd1857, %rd1856, %rd95;
	mul.hi.u64 	%rd1858, %rd1856, %rd95;
	add.cc.s64 	%rd1859, %rd9816, %rd1853;
	addc.cc.s64 	%rd1860, %rd9644, 0;
	add.cc.s64 	%rd1861, %rd1859, %rd1857;
	addc.cc.s64 	%rd1862, %rd1860, %rd1858;
	st.local.u64 	[%rd1852], %rd1861;
	ld.local.u64 	%rd1863, [%rd1852+8];
	ld.const.u64 	%rd1864, [%rd1855+8];
	mul.lo.s64 	%rd1865, %rd1864, %rd95;
	mul.hi.u64 	%rd1866, %rd1864, %rd95;
	mov.b64 	%rd111, 0;
	add.cc.s64 	%rd1867, %rd1862, %rd1863;
	addc.cc.s64 	%rd1868, %rd111, 0;
	add.cc.s64 	%rd1869, %rd1867, %rd1865;
	addc.cc.s64 	%rd9816, %rd1868, %rd1866;
	st.local.u64 	[%rd1852+8], %rd1869;
	add.s32 	%r1040, %r1040, 2;
$L__BB0_73:
	mov.b64 	%rd9645, 0;
	and.b32  	%r755, %r1, 1;
	setp.eq.b32 	%p60, %r755, 1;
	not.pred 	%p61, %p60;
	@%p61 bra 	$L__BB0_75;
	mul.wide.u32 	%rd1870, %r1040, 8;
	add.s64 	%rd1871, %rd1, %rd1870;
	ld.local.u64 	%rd1872, [%rd1871];
	mov.u64 	%rd1873, d_mod;
	add.s64 	%rd1874, %rd1873, %rd1870;
	ld.const.u64 	%rd1875, [%rd1874];
	mul.lo.s64 	%rd1876, %rd1875, %rd95;
	mul.hi.u64 	%rd1877, %rd1875, %rd95;
	add.cc.s64 	%rd1878, %rd9816, %rd1872;
	addc.cc.s64 	%rd1879, %rd9645, 0;
	add.cc.s64 	%rd1880, %rd1878, %rd1876;
	addc.cc.s64 	%rd9816, %rd1879, %rd1877;
	st.local.u64 	[%rd1871], %rd1880;
$L__BB0_75:
	setp.lt.s32 	%p62, %r1, 2;
	add.s64 	%rd120, %rd9816, %rd9808;
	@%p62 bra 	$L__BB0_89;
	setp.lt.u32 	%p63, %r50, 15;
	mov.b32 	%r1044, 0;
	@%p63 bra 	$L__BB0_79;
	mov.b32 	%r1042, 0;
$L__BB0_78:
	.pragma "nounroll";
	mul.wide.u32 	%rd1881, %r1042, 8;
	add.s64 	%rd1882, %rd1, %rd1881;
	ld.local.u64 	%rd1883, [%rd1882+8];
	st.local.u64 	[%rd1882], %rd1883;
	ld.local.u64 	%rd1884, [%rd1882+16];
	st.local.u64 	[%rd1882+8], %rd1884;
	ld.local.u64 	%rd1885, [%rd1882+24];
	st.local.u64 	[%rd1882+16], %rd1885;
	ld.local.u64 	%rd1886, [%rd1882+32];
	st.local.u64 	[%rd1882+24], %rd1886;
	ld.local.u64 	%rd1887, [%rd1882+40];
	st.local.u64 	[%rd1882+32], %rd1887;
	ld.local.u64 	%rd1888, [%rd1882+48];
	st.local.u64 	[%rd1882+40], %rd1888;
	ld.local.u64 	%rd1889, [%rd1882+56];
	st.local.u64 	[%rd1882+48], %rd1889;
	ld.local.u64 	%rd1890, [%rd1882+64];
	st.local.u64 	[%rd1882+56], %rd1890;
	ld.local.u64 	%rd1891, [%rd1882+72];
	st.local.u64 	[%rd1882+64], %rd1891;
	ld.local.u64 	%rd1892, [%rd1882+80];
	st.local.u64 	[%rd1882+72], %rd1892;
	ld.local.u64 	%rd1893, [%rd1882+88];
	st.local.u64 	[%rd1882+80], %rd1893;
	ld.local.u64 	%rd1894, [%rd1882+96];
	st.local.u64 	[%rd1882+88], %rd1894;
	ld.local.u64 	%rd1895, [%rd1882+104];
	st.local.u64 	[%rd1882+96], %rd1895;
	ld.local.u64 	%rd1896, [%rd1882+112];
	st.local.u64 	[%rd1882+104], %rd1896;
	ld.local.u64 	%rd1897, [%rd1882+120];
	st.local.u64 	[%rd1882+112], %rd1897;
	add.s32 	%r1042, %r1042, 16;
	ld.local.u64 	%rd1898, [%rd1882+128];
	st.local.u64 	[%rd1882+120], %rd1898;
	and.b32  	%r1044, %r44, -16;
	setp.ne.s32 	%p64, %r1042, %r1044;
	@%p64 bra 	$L__BB0_78;
$L__BB0_79:
	and.b32  	%r758, %r44, 15;
	setp.eq.s32 	%p65, %r758, 0;
	@%p65 bra 	$L__BB0_89;
	setp.lt.u32 	%p66, %r52, 7;
	@%p66 bra 	$L__BB0_82;
	mul.wide.u32 	%rd1899, %r1044, 8;
	add.s64 	%rd1900, %rd1, %rd1899;
	ld.local.u64 	%rd1901, [%rd1900+8];
	st.local.u64 	[%rd1900], %rd1901;
	ld.local.u64 	%rd1902, [%rd1900+16];
	st.local.u64 	[%rd1900+8], %rd1902;
	ld.local.u64 	%rd1903, [%rd1900+24];
	st.local.u64 	[%rd1900+16], %rd1903;
	ld.local.u64 	%rd1904, [%rd1900+32];
	st.local.u64 	[%rd1900+24], %rd1904;
	ld.local.u64 	%rd1905, [%rd1900+40];
	st.local.u64 	[%rd1900+32], %rd1905;
	ld.local.u64 	%rd1906, [%rd1900+48];
	st.local.u64 	[%rd1900+40], %rd1906;
	ld.local.u64 	%rd1907, [%rd1900+56];
	st.local.u64 	[%rd1900+48], %rd1907;
	add.s32 	%r1044, %r1044, 8;
	ld.local.u64 	%rd1908, [%rd1900+64];
	st.local.u64 	[%rd1900+56], %rd1908;
$L__BB0_82:
	and.b32  	%r759, %r51, 7;
	setp.eq.s32 	%p67, %r759, 0;
	@%p67 bra 	$L__BB0_89;
	setp.lt.u32 	%p68, %r54, 3;
	@%p68 bra 	$L__BB0_85;
	mul.wide.u32 	%rd1909, %r1044, 8;
	add.s64 	%rd1910, %rd1, %rd1909;
	ld.local.u64 	%rd1911, [%rd1910+8];
	st.local.u64 	[%rd1910], %rd1911;
	ld.local.u64 	%rd1912, [%rd1910+16];
	st.local.u64 	[%rd1910+8], %rd1912;
	ld.local.u64 	%rd1913, [%rd1910+24];
	st.local.u64 	[%rd1910+16], %rd1913;
	add.s32 	%r1044, %r1044, 4;
	ld.local.u64 	%rd1914, [%rd1910+32];
	st.local.u64 	[%rd1910+24], %rd1914;
$L__BB0_85:
	setp.eq.s32 	%p69, %r56, 0;
	@%p69 bra 	$L__BB0_89;
	setp.eq.s32 	%p70, %r56, 1;
	mul.wide.u32 	%rd1915, %r1044, 8;
	add.s64 	%rd121, %rd1, %rd1915;
	ld.local.u64 	%rd1916, [%rd121+8];
	st.local.u64 	[%rd121], %rd1916;
	@%p70 bra 	$L__BB0_89;
	setp.eq.s32 	%p71, %r56, 2;
	ld.local.u64 	%rd1917, [%rd121+16];
	st.local.u64 	[%rd121+8], %rd1917;
	@%p71 bra 	$L__BB0_89;
	ld.local.u64 	%rd1918, [%rd121+24];
	st.local.u64 	[%rd121+16], %rd1918;
$L__BB0_89:
	st.local.u64 	[%rd69], %rd120;
	add.s32 	%r1033, %r1033, 1;
	setp.ne.s32 	%p72, %r1033, %r45;
	@%p72 bra 	$L__BB0_53;
$L__BB0_90:
	mov.u64 	%rd1921, d_mod;
	mov.u32 	%r1046, %r1;
$L__BB0_91:
	add.s32 	%r82, %r1046, -1;
	setp.lt.s32 	%p73, %r1046, 1;
	@%p73 bra 	$L__BB0_94;
	mul.wide.u32 	%rd1919, %r82, 8;
	add.s64 	%rd1920, %rd1, %rd1919;
	ld.local.u64 	%rd122, [%rd1920];
	add.s64 	%rd1922, %rd1921, %rd1919;
	ld.const.u64 	%rd123, [%rd1922];
	setp.gt.u64 	%p74, %rd122, %rd123;
	@%p74 bra 	$L__BB0_94;
	setp.lt.u64 	%p75, %rd122, %rd123;
	mov.u32 	%r1046, %r82;
	@%p75 bra 	$L__BB0_106;
	bra.uni 	$L__BB0_91;
$L__BB0_94:
	setp.lt.s32 	%p76, %r1, 1;
	@%p76 bra 	$L__BB0_106;
	setp.lt.u32 	%p77, %r44, 7;
	mov.b64 	%rd9818, 0;
	mov.b32 	%r1049, 0;
	@%p77 bra 	$L__BB0_98;
	and.b32  	%r1049, %r1, 2147483640;
	mov.b64 	%rd9818, 0;
	mov.b32 	%r1047, 0;
$L__BB0_97:
	.pragma "nounroll";
	mul.wide.u32 	%rd1925, %r1047, 8;
	add.s64 	%rd1926, %rd1, %rd1925;
	ld.local.u64 	%rd1927, [%rd1926];
	add.s64 	%rd1929, %rd1921, %rd1925;
	ld.const.u64 	%rd1930, [%rd1929];
	mov.b64 	%rd1931, 0;
	add.cc.s64 	%rd1932, %rd9818, %rd1930;
	addc.cc.s64 	%rd1933, %rd1931, 0;
	sub.cc.s64 	%rd1934, %rd1927, %rd1932;
	subc.cc.s64 	%rd1935, %rd1931, %rd1933;
	st.local.u64 	[%rd1926], %rd1934;
	ld.local.u64 	%rd1936, [%rd1926+8];
	ld.const.u64 	%rd1937, [%rd1929+8];
	and.b64  	%rd1938, %rd1935, 1;
	add.cc.s64 	%rd1939, %rd1938, %rd1937;
	addc.cc.s64 	%rd1940, %rd1931, 0;
	sub.cc.s64 	%rd1941, %rd1936, %rd1939;
	subc.cc.s64 	%rd1942, %rd1931, %rd1940;
	st.local.u64 	[%rd1926+8], %rd1941;
	ld.local.u64 	%rd1943, [%rd1926+16];
	ld.const.u64 	%rd1944, [%rd1929+16];
	and.b64  	%rd1945, %rd1942, 1;
	add.cc.s64 	%rd1946, %rd1945, %rd1944;
	addc.cc.s64 	%rd1947, %rd1931, 0;
	sub.cc.s64 	%rd1948, %rd1943, %rd1946;
	subc.cc.s64 	%rd1949, %rd1931, %rd1947;
	st.local.u64 	[%rd1926+16], %rd1948;
	ld.local.u64 	%rd1950, [%rd1926+24];
	ld.const.u64 	%rd1951, [%rd1929+24];
	and.b64  	%rd1952, %rd1949, 1;
	add.cc.s64 	%rd1953, %rd1952, %rd1951;
	addc.cc.s64 	%rd1954, %rd1931, 0;
	sub.cc.s64 	%rd1955, %rd1950, %rd1953;
	subc.cc.s64 	%rd1956, %rd1931, %rd1954;
	st.local.u64 	[%rd1926+24], %rd1955;
	ld.local.u64 	%rd1957, [%rd1926+32];
	ld.const.u64 	%rd1958, [%rd1929+32];
	and.b64  	%rd1959, %rd1956, 1;
	add.cc.s64 	%rd1960, %rd1959, %rd1958;
	addc.cc.s64 	%rd1961, %rd1931, 0;
	sub.cc.s64 	%rd1962, %rd1957, %rd1960;
	subc.cc.s64 	%rd1963, %rd1931, %rd1961;
	st.local.u64 	[%rd1926+32], %rd1962;
	ld.local.u64 	%rd1964, [%rd1926+40];
	ld.const.u64 	%rd1965, [%rd1929+40];
	and.b64  	%rd1966, %rd1963, 1;
	add.cc.s64 	%rd1967, %rd1966, %rd1965;
	addc.cc.s64 	%rd1968, %rd1931, 0;
	sub.cc.s64 	%rd1969, %rd1964, %rd1967;
	subc.cc.s64 	%rd1970, %rd1931, %rd1968;
	st.local.u64 	[%rd1926+40], %rd1969;
	ld.local.u64 	%rd1971, [%rd1926+48];
	ld.const.u64 	%rd1972, [%rd1929+48];
	and.b64  	%rd1973, %rd1970, 1;
	add.cc.s64 	%rd1974, %rd1973, %rd1972;
	addc.cc.s64 	%rd1975, %rd1931, 0;
	sub.cc.s64 	%rd1976, %rd1971, %rd1974;
	subc.cc.s64 	%rd1977, %rd1931, %rd1975;
	st.local.u64 	[%rd1926+48], %rd1976;
	ld.local.u64 	%rd1978, [%rd1926+56];
	ld.const.u64 	%rd1979, [%rd1929+56];
	and.b64  	%rd1980, %rd1977, 1;
	add.cc.s64 	%rd1981, %rd1980, %rd1979;
	addc.cc.s64 	%rd1982, %rd1931, 0;
	sub.cc.s64 	%rd1983, %rd1978, %rd1981;
	subc.cc.s64 	%rd1984, %rd1931, %rd1982;
	st.local.u64 	[%rd1926+56], %rd1983;
	add.s32 	%r1047, %r1047, 8;
	and.b64  	%rd9818, %rd1984, 1;
	setp.ne.s32 	%p78, %r1047, %r1049;
	@%p78 bra 	$L__BB0_97;
$L__BB0_98:
	setp.eq.s32 	%p79, %r46, 0;
	@%p79 bra 	$L__BB0_106;
	setp.lt.u32 	%p80, %r47, 3;
	@%p80 bra 	$L__BB0_101;
	mul.wide.u32 	%rd1985, %r1049, 8;
	add.s64 	%rd1986, %rd1, %rd1985;
	ld.local.u64 	%rd1987, [%rd1986];
	add.s64 	%rd1989, %rd1921, %rd1985;
	ld.const.u64 	%rd1990, [%rd1989];
	mov.b64 	%rd1991, 0;
	add.cc.s64 	%rd1992, %rd9818, %rd1990;
	addc.cc.s64 	%rd1993, %rd1991, 0;
	sub.cc.s64 	%rd1994, %rd1987, %rd1992;
	subc.cc.s64 	%rd1995, %rd1991, %rd1993;
	st.local.u64 	[%rd1986], %rd1994;
	ld.local.u64 	%rd1996, [%rd1986+8];
	ld.const.u64 	%rd1997, [%rd1989+8];
	and.b64  	%rd1998, %rd1995, 1;
	add.cc.s64 	%rd1999, %rd1998, %rd1997;
	addc.cc.s64 	%rd2000, %rd1991, 0;
	sub.cc.s64 	%rd2001, %rd1996, %rd1999;
	subc.cc.s64 	%rd2002, %rd1991, %rd2000;
	st.local.u64 	[%rd1986+8], %rd2001;
	ld.local.u64 	%rd2003, [%rd1986+16];
	ld.const.u64 	%rd2004, [%rd1989+16];
	and.b64  	%rd2005, %rd2002, 1;
	add.cc.s64 	%rd2006, %rd2005, %rd2004;
	addc.cc.s64 	%rd2007, %rd1991, 0;
	sub.cc.s64 	%rd2008, %rd2003, %rd2006;
	subc.cc.s64 	%rd2009, %rd1991, %rd2007;
	st.local.u64 	[%rd1986+16], %rd2008;
	ld.local.u64 	%rd2010, [%rd1986+24];
	ld.const.u64 	%rd2011, [%rd1989+24];
	and.b64  	%rd2012, %rd2009, 1;
	add.cc.s64 	%rd2013, %rd2012, %rd2011;
	addc.cc.s64 	%rd2014, %rd1991, 0;
	sub.cc.s64 	%rd2015, %rd2010, %rd2013;
	subc.cc.s64 	%rd2016, %rd1991, %rd2014;
	st.local.u64 	[%rd1986+24], %rd2015;
	and.b64  	%rd9818, %rd2016, 1;
	add.s32 	%r1049, %r1049, 4;
$L__BB0_101:
	setp.eq.s32 	%p81, %r48, 0;
	@%p81 bra 	$L__BB0_106;
	setp.eq.s32 	%p82, %r49, 0;
	@%p82 bra 	$L__BB0_104;
	mul.wide.u32 	%rd2017, %r1049, 8;
	add.s64 	%rd2018, %rd1, %rd2017;
	ld.local.u64 	%rd2019, [%rd2018];
	add.s64 	%rd2021, %rd1921, %rd2017;
	ld.const.u64 	%rd2022, [%rd2021];
	mov.b64 	%rd2023, 0;
	add.cc.s64 	%rd2024, %rd9818, %rd2022;
	addc.cc.s64 	%rd2025, %rd2023, 0;
	sub.cc.s64 	%rd2026, %rd2019, %rd2024;
	subc.cc.s64 	%rd2027, %rd2023, %rd2025;
	st.local.u64 	[%rd2018], %rd2026;
	ld.local.u64 	%rd2028, [%rd2018+8];
	ld.const.u64 	%rd2029, [%rd2021+8];
	and.b64  	%rd2030, %rd2027, 1;
	add.cc.s64 	%rd2031, %rd2030, %rd2029;
	addc.cc.s64 	%rd2032, %rd2023, 0;
	sub.cc.s64 	%rd2033, %rd2028, %rd2031;
	subc.cc.s64 	%rd2034, %rd2023, %rd2032;
	st.local.u64 	[%rd2018+8], %rd2033;
	and.b64  	%rd9818, %rd2034, 1;
	add.s32 	%r1049, %r1049, 2;
$L__BB0_104:
	and.b32  	%r762, %r1, 1;
	setp.eq.b32 	%p83, %r762, 1;
	not.pred 	%p84, %p83;
	@%p84 bra 	$L__BB0_106;
	mul.wide.u32 	%rd2035, %r1049, 8;
	add.s64 	%rd2036, %rd1, %rd2035;
	ld.local.u64 	%rd2037, [%rd2036];
	add.s64 	%rd2039, %rd1921, %rd2035;
	ld.const.u64 	%rd2040, [%rd2039];
	add.s64 	%rd2041, %rd9818, %rd2040;
	sub.s64 	%rd2042, %rd2037, %rd2041;
	st.local.u64 	[%rd2036], %rd2042;
$L__BB0_106:
	setp.lt.s32 	%p85, %r1, 1;
	ld.local.u64 	%rd2043, [%rd1];
	st.local.u64 	[%rd5], %rd2043;
	ld.local.u64 	%rd2044, [%rd1+8];
	st.local.u64 	[%rd5+8], %rd2044;
	ld.local.u64 	%rd2045, [%rd1+16];
	st.local.u64 	[%rd5+16], %rd2045;
	ld.local.u64 	%rd2046, [%rd1+24];
	st.local.u64 	[%rd5+24], %rd2046;
	ld.local.u64 	%rd2047, [%rd1+32];
	st.local.u64 	[%rd5+32], %rd2047;
	ld.local.u64 	%rd2048, [%rd1+40];
	st.local.u64 	[%rd5+40], %rd2048;
	ld.local.u64 	%rd2049, [%rd1+48];
	st.local.u64 	[%rd5+48], %rd2049;
	ld.local.u64 	%rd2050, [%rd1+56];
	st.local.u64 	[%rd5+56], %rd2050;
	ld.local.u64 	%rd2051, [%rd1+64];
	st.local.u64 	[%rd5+64], %rd2051;
	mov.b64 	%rd2052, 0;
	st.local.u64 	[%rd1], %rd2052;
	st.local.u64 	[%rd1+8], %rd2052;
	st.local.u64 	[%rd1+16], %rd2052;
	st.local.u64 	[%rd1+24], %rd2052;
	st.local.u64 	[%rd1+32], %rd2052;
	st.local.u64 	[%rd1+40], %rd2052;
	st.local.u64 	[%rd1+48], %rd2052;
	st.local.u64 	[%rd1+56], %rd2052;
	st.local.u64 	[%rd1+64], %rd2052;
	@%p85 bra 	$L__BB0_145;
	and.b32  	%r91, %r1, 2147483640;
	and.b32  	%r92, %r53, 3;
	mov.b32 	%r1051, 0;
$L__BB0_108:
	setp.lt.u32 	%p86, %r44, 7;
	mul.wide.u32 	%rd2057, %r1051, 8;
	add.s64 	%rd2058, %rd5, %rd2057;
	ld.local.u64 	%rd131, [%rd2058];
	mov.b64 	%rd9828, 0;
	mov.b32 	%r1054, 0;
	@%p86 bra 	$L__BB0_111;
	mov.b64 	%rd9828, 0;
	mov.b32 	%r1052, 0;
$L__BB0_110:
	.pragma "nounroll";
	mov.b64 	%rd9646, 0;
	mul.wide.u32 	%rd2061, %r1052, 8;
	add.s64 	%rd2062, %rd5, %rd2061;
	ld.local.u64 	%rd2063, [%rd2062];
	mul.lo.s64 	%rd2064, %rd131, %rd2063;
	mul.hi.u64 	%rd2065, %rd131, %rd2063;
	add.s64 	%rd2066, %rd1, %rd2061;
	ld.local.u64 	%rd2067, [%rd2066];
	add.cc.s64 	%rd2068, %rd9828, %rd2067;
	addc.cc.s64 	%rd2069, %rd9646, 0;
	add.cc.s64 	%rd2070, %rd2068, %rd2064;
	addc.cc.s64 	%rd2071, %rd2069, %rd2065;
	st.local.u64 	[%rd2066], %rd2070;
	ld.local.u64 	%rd2072, [%rd2062+8];
	mul.lo.s64 	%rd2073, %rd131, %rd2072;
	mul.hi.u64 	%rd2074, %rd131, %rd2072;
	ld.local.u64 	%rd2075, [%rd2066+8];
	add.cc.s64 	%rd2076, %rd2071, %rd2075;
	addc.cc.s64 	%rd2077, %rd9646, 0;
	add.cc.s64 	%rd2078, %rd2076, %rd2073;
	addc.cc.s64 	%rd2079, %rd2077, %rd2074;
	st.local.u64 	[%rd2066+8], %rd2078;
	ld.local.u64 	%rd2080, [%rd2062+16];
	mul.lo.s64 	%rd2081, %rd131, %rd2080;
	mul.hi.u64 	%rd2082, %rd131, %rd2080;
	ld.local.u64 	%rd2083, [%rd2066+16];
	add.cc.s64 	%rd2084, %rd2079, %rd2083;
	addc.cc.s64 	%rd2085, %rd9646, 0;
	add.cc.s64 	%rd2086, %rd2084, %rd2081;
	addc.cc.s64 	%rd2087, %rd2085, %rd2082;
	st.local.u64 	[%rd2066+16], %rd2086;
	ld.local.u64 	%rd2088, [%rd2062+24];
	mul.lo.s64 	%rd2089, %rd131, %rd2088;
	mul.hi.u64 	%rd2090, %rd131, %rd2088;
	ld.local.u64 	%rd2091, [%rd2066+24];
	add.cc.s64 	%rd2092, %rd2087, %rd2091;
	addc.cc.s64 	%rd2093, %rd9646, 0;
	add.cc.s64 	%rd2094, %rd2092, %rd2089;
	addc.cc.s64 	%rd2095, %rd2093, %rd2090;
	st.local.u64 	[%rd2066+24], %rd2094;
	ld.local.u64 	%rd2096, [%rd2062+32];
	mul.lo.s64 	%rd2097, %rd131, %rd2096;
	mul.hi.u64 	%rd2098, %rd131, %rd2096;
	ld.local.u64 	%rd2099, [%rd2066+32];
	add.cc.s64 	%rd2100, %rd2095, %rd2099;
	addc.cc.s64 	%rd2101, %rd9646, 0;
	add.cc.s64 	%rd2102, %rd2100, %rd2097;
	addc.cc.s64 	%rd2103, %rd2101, %rd2098;
	st.local.u64 	[%rd2066+32], %rd2102;
	ld.local.u64 	%rd2104, [%rd2062+40];
	mul.lo.s64 	%rd2105, %rd131, %rd2104;
	mul.hi.u64 	%rd2106, %rd131, %rd2104;
	ld.local.u64 	%rd2107, [%rd2066+40];
	add.cc.s64 	%rd2108, %rd2103, %rd2107;
	addc.cc.s64 	%rd2109, %rd9646, 0;
	add.cc.s64 	%rd2110, %rd2108, %rd2105;
	addc.cc.s64 	%rd2111, %rd2109, %rd2106;
	st.local.u64 	[%rd2066+40], %rd2110;
	ld.local.u64 	%rd2112, [%rd2062+48];
	mul.lo.s64 	%rd2113, %rd131, %rd2112;
	mul.hi.u64 	%rd2114, %rd131, %rd2112;
	ld.local.u64 	%rd2115, [%rd2066+48];
	add.cc.s64 	%rd2116, %rd2111, %rd2115;
	addc.cc.s64 	%rd2117, %rd9646, 0;
	add.cc.s64 	%rd2118, %rd2116, %rd2113;
	addc.cc.s64 	%rd2119, %rd2117, %rd2114;
	st.local.u64 	[%rd2066+48], %rd2118;
	ld.local.u64 	%rd2120, [%rd2062+56];
	mul.lo.s64 	%rd2121, %rd131, %rd2120;
	mul.hi.u64 	%rd2122, %rd131, %rd2120;
	ld.local.u64 	%rd2123, [%rd2066+56];
	add.cc.s64 	%rd2124, %rd2119, %rd2123;
	addc.cc.s64 	%rd2125, %rd9646, 0;
	add.cc.s64 	%rd2126, %rd2124, %rd2121;
	addc.cc.s64 	%rd9828, %rd2125, %rd2122;
	st.local.u64 	[%rd2066+56], %rd2126;
	add.s32 	%r1052, %r1052, 8;
	setp.ne.s32 	%p87, %r1052, %r91;
	mov.u32 	%r1054, %r91;
	@%p87 bra 	$L__BB0_110;
$L__BB0_111:
	mov.b64 	%rd9647, 0;
	setp.eq.s32 	%p88, %r46, 0;
	@%p88 bra 	$L__BB0_119;
	setp.lt.u32 	%p89, %r47, 3;
	@%p89 bra 	$L__BB0_114;
	mul.wide.u32 	%rd2129, %r1054, 8;
	add.s64 	%rd2130, %rd5, %rd2129;
	ld.local.u64 	%rd2131, [%rd2130];
	mul.lo.s64 	%rd2132, %rd131, %rd2131;
	mul.hi.u64 	%rd2133, %rd131, %rd2131;
	add.s64 	%rd2134, %rd1, %rd2129;
	ld.local.u64 	%rd2135, [%rd2134];
	add.cc.s64 	%rd2136, %rd9828, %rd2135;
	addc.cc.s64 	%rd2137, %rd9647, 0;
	add.cc.s64 	%rd2138, %rd2136, %rd2132;
	addc.cc.s64 	%rd2139, %rd2137, %rd2133;
	st.local.u64 	[%rd2134], %rd2138;
	ld.local.u64 	%rd2140, [%rd2130+8];
	mul.lo.s64 	%rd2141, %rd131, %rd2140;
	mul.hi.u64 	%rd2142, %rd131, %rd2140;
	ld.local.u64 	%rd2143, [%rd2134+8];
	mov.b64 	%rd141, 0;
	add.cc.s64 	%rd2144, %rd2139, %rd2143;
	addc.cc.s64 	%rd2145, %rd141, 0;
	add.cc.s64 	%rd2146, %rd2144, %rd2141;
	addc.cc.s64 	%rd2147, %rd2145, %rd2142;
	st.local.u64 	[%rd2134+8], %rd2146;
	ld.local.u64 	%rd2148, [%rd2130+16];
	mul.lo.s64 	%rd2149, %rd131, %rd2148;
	mul.hi.u64 	%rd2150, %rd131, %rd2148;
	ld.local.u64 	%rd2151, [%rd2134+16];
	add.cc.s64 	%rd2152, %rd2147, %rd2151;
	addc.cc.s64 	%rd2153, %rd141, 0;
	add.cc.s64 	%rd2154, %rd2152, %rd2149;
	addc.cc.s64 	%rd2155, %rd2153, %rd2150;
	st.local.u64 	[%rd2134+16], %rd2154;
	ld.local.u64 	%rd2156, [%rd2130+24];
	mul.lo.s64 	%rd2157, %rd131, %rd2156;
	mul.hi.u64 	%rd2158, %rd131, %rd2156;
	ld.local.u64 	%rd2159, [%rd2134+24];
	add.cc.s64 	%rd2160, %rd2155, %rd2159;
	addc.cc.s64 	%rd2161, %rd141, 0;
	add.cc.s64 	%rd2162, %rd2160, %rd2157;
	addc.cc.s64 	%rd9828, %rd2161, %rd2158;
	st.local.u64 	[%rd2134+24], %rd2162;
	add.s32 	%r1054, %r1054, 4;
$L__BB0_114:
	mov.b64 	%rd9648, 0;
	setp.eq.s32 	%p90, %r48, 0;
	@%p90 bra 	$L__BB0_119;
	setp.eq.s32 	%p91, %r49, 0;
	@%p91 bra 	$L__BB0_117;
	mul.wide.u32 	%rd2165, %r1054, 8;
	add.s64 	%rd2166, %rd5, %rd2165;
	ld.local.u64 	%rd2167, [%rd2166];
	mul.lo.s64 	%rd2168, %rd131, %rd2167;
	mul.hi.u64 	%rd2169, %rd131, %rd2167;
	add.s64 	%rd2170, %rd1, %rd2165;
	ld.local.u64 	%rd2171, [%rd2170];
	add.cc.s64 	%rd2172, %rd9828, %rd2171;
	addc.cc.s64 	%rd2173, %rd9648, 0;
	add.cc.s64 	%rd2174, %rd2172, %rd2168;
	addc.cc.s64 	%rd2175, %rd2173, %rd2169;
	st.local.u64 	[%rd2170], %rd2174;
	ld.local.u64 	%rd2176, [%rd2166+8];
	mul.lo.s64 	%rd2177, %rd131, %rd2176;
	mul.hi.u64 	%rd2178, %rd131, %rd2176;
	ld.local.u64 	%rd2179, [%rd2170+8];
	mov.b64 	%rd147, 0;
	add.cc.s64 	%rd2180, %rd2175, %rd2179;
	addc.cc.s64 	%rd2181, %rd147, 0;
	add.cc.s64 	%rd2182, %rd2180, %rd2177;
	addc.cc.s64 	%rd9828, %rd2181, %rd2178;
	st.local.u64 	[%rd2170+8], %rd2182;
	add.s32 	%r1054, %r1054, 2;
$L__BB0_117:
	mov.b64 	%rd9649, 0;
	and.b32  	%r766, %r1, 1;
	setp.eq.b32 	%p92, %r766, 1;
	not.pred 	%p93, %p92;
	@%p93 bra 	$L__BB0_119;
	mul.wide.u32 	%rd2183, %r1054, 8;
	add.s64 	%rd2184, %rd5, %rd2183;
	ld.local.u64 	%rd2185, [%rd2184];
	mul.lo.s64 	%rd2186, %rd131, %rd2185;
	mul.hi.u64 	%rd2187, %rd131, %rd2185;
	add.s64 	%rd2188, %rd1, %rd2183;
	ld.local.u64 	%rd2189, [%rd2188];
	add.cc.s64 	%rd2190, %rd9828, %rd2189;
	addc.cc.s64 	%rd2191, %rd9649, 0;
	add.cc.s64 	%rd2192, %rd2190, %rd2186;
	addc.cc.s64 	%rd9828, %rd2191, %rd2187;
	st.local.u64 	[%rd2188], %rd2192;
$L__BB0_119:
	setp.lt.u32 	%p94, %r44, 7;
	ld.local.u64 	%rd2197, [%rd1];
	mul.lo.s64 	%rd156, %rd68, %rd2197;
	mov.b64 	%rd9836, 0;
	mov.b32 	%r1058, 0;
	@%p94 bra 	$L__BB0_122;
	mov.b64 	%rd9836, 0;
	mov.b32 	%r1056, 0;
$L__BB0_121:
	.pragma "nounroll";
	mov.b64 	%rd9650, 0;
	mul.wide.u32 	%rd2200, %r1056, 8;
	add.s64 	%rd2201, %rd1, %rd2200;
	ld.local.u64 	%rd2202, [%rd2201];
	mov.u64 	%rd2203, d_mod;
	add.s64 	%rd2204, %rd2203, %rd2200;
	ld.const.u64 	%rd2205, [%rd2204];
	mul.lo.s64 	%rd2206, %rd2205, %rd156;
	mul.hi.u64 	%rd2207, %rd2205, %rd156;
	add.cc.s64 	%rd2208, %rd9836, %rd2202;
	addc.cc.s64 	%rd2209, %rd9650, 0;
	add.cc.s64 	%rd2210, %rd2208, %rd2206;
	addc.cc.s64 	%rd2211, %rd2209, %rd2207;
	st.local.u64 	[%rd2201], %rd2210;
	ld.local.u64 	%rd2212, [%rd2201+8];
	ld.const.u64 	%rd2213, [%rd2204+8];
	mul.lo.s64 	%rd2214, %rd2213, %rd156;
	mul.hi.u64 	%rd2215, %rd2213, %rd156;
	add.cc.s64 	%rd2216, %rd2211, %rd2212;
	addc.cc.s64 	%rd2217, %rd9650, 0;
	add.cc.s64 	%rd2218, %rd2216, %rd2214;
	addc.cc.s64 	%rd2219, %rd2217, %rd2215;
	st.local.u64 	[%rd2201+8], %rd2218;
	ld.local.u64 	%rd2220, [%rd2201+16];
	ld.const.u64 	%rd2221, [%rd2204+16];
	mul.lo.s64 	%rd2222, %rd2221, %rd156;
	mul.hi.u64 	%rd2223, %rd2221, %rd156;
	add.cc.s64 	%rd2224, %rd2219, %rd2220;
	addc.cc.s64 	%rd2225, %rd9650, 0;
	add.cc.s64 	%rd2226, %rd2224, %rd2222;
	addc.cc.s64 	%rd2227, %rd2225, %rd2223;
	st.local.u64 	[%rd2201+16], %rd2226;
	ld.local.u64 	%rd2228, [%rd2201+24];
	ld.const.u64 	%rd2229, [%rd2204+24];
	mul.lo.s64 	%rd2230, %rd2229, %rd156;
	mul.hi.u64 	%rd2231, %rd2229, %rd156;
	add.cc.s64 	%rd2232, %rd2227, %rd2228;
	addc.cc.s64 	%rd2233, %rd9650, 0;
	add.cc.s64 	%rd2234, %rd2232, %rd2230;
	addc.cc.s64 	%rd2235, %rd2233, %rd2231;
	st.local.u64 	[%rd2201+24], %rd2234;
	ld.local.u64 	%rd2236, [%rd2201+32];
	ld.const.u64 	%rd2237, [%rd2204+32];
	mul.lo.s64 	%rd2238, %rd2237, %rd156;
	mul.hi.u64 	%rd2239, %rd2237, %rd156;
	add.cc.s64 	%rd2240, %rd2235, %rd2236;
	addc.cc.s64 	%rd2241, %rd9650, 0;
	add.cc.s64 	%rd2242, %rd2240, %rd2238;
	addc.cc.s64 	%rd2243, %rd2241, %rd2239;
	st.local.u64 	[%rd2201+32], %rd2242;
	ld.local.u64 	%rd2244, [%rd2201+40];
	ld.const.u64 	%rd2245, [%rd2204+40];
	mul.lo.s64 	%rd2246, %rd2245, %rd156;
	mul.hi.u64 	%rd2247, %rd2245, %rd156;
	add.cc.s64 	%rd2248, %rd2243, %rd2244;
	addc.cc.s64 	%rd2249, %rd9650, 0;
	add.cc.s64 	%rd2250, %rd2248, %rd2246;
	addc.cc.s64 	%rd2251, %rd2249, %rd2247;
	st.local.u64 	[%rd2201+40], %rd2250;
	ld.local.u64 	%rd2252, [%rd2201+48];
	ld.const.u64 	%rd2253, [%rd2204+48];
	mul.lo.s64 	%rd2254, %rd2253, %rd156;
	mul.hi.u64 	%rd2255, %rd2253, %rd156;
	add.cc.s64 	%rd2256, %rd2251, %rd2252;
	addc.cc.s64 	%rd2257, %rd9650, 0;
	add.cc.s64 	%rd2258, %rd2256, %rd2254;
	addc.cc.s64 	%rd2259, %rd2257, %rd2255;
	st.local.u64 	[%rd2201+48], %rd2258;
	ld.local.u64 	%rd2260, [%rd2201+56];
	ld.const.u64 	%rd2261, [%rd2204+56];
	mul.lo.s64 	%rd2262, %rd2261, %rd156;
	mul.hi.u64 	%rd2263, %rd2261, %rd156;
	add.cc.s64 	%rd2264, %rd2259, %rd2260;
	addc.cc.s64 	%rd2265, %rd9650, 0;
	add.cc.s64 	%rd2266, %rd2264, %rd2262;
	addc.cc.s64 	%rd9836, %rd2265, %rd2263;
	st.local.u64 	[%rd2201+56], %rd2266;
	add.s32 	%r1056, %r1056, 8;
	setp.ne.s32 	%p95, %r1056, %r91;
	mov.u32 	%r1058, %r91;
	@%p95 bra 	$L__BB0_121;
$L__BB0_122:
	mov.b64 	%rd9651, 0;
	setp.eq.s32 	%p96, %r46, 0;
	@%p96 bra 	$L__BB0_130;
	setp.lt.u32 	%p97, %r47, 3;
	@%p97 bra 	$L__BB0_125;
	mul.wide.u32 	%rd2269, %r1058, 8;
	add.s64 	%rd2270, %rd1, %rd2269;
	ld.local.u64 	%rd2271, [%rd2270];
	mov.u64 	%rd2272, d_mod;
	add.s64 	%rd2273, %rd2272, %rd2269;
	ld.const.u64 	%rd2274, [%rd2273];
	mul.lo.s64 	%rd2275, %rd2274, %rd156;
	mul.hi.u64 	%rd2276, %rd2274, %rd156;
	add.cc.s64 	%rd2277, %rd9836, %rd2271;
	addc.cc.s64 	%rd2278, %rd9651, 0;
	add.cc.s64 	%rd2279, %rd2277, %rd2275;
	addc.cc.s64 	%rd2280, %rd2278, %rd2276;
	st.local.u64 	[%rd2270], %rd2279;
	ld.local.u64 	%rd2281, [%rd2270+8];
	ld.const.u64 	%rd2282, [%rd2273+8];
	mul.lo.s64 	%rd2283, %rd2282, %rd156;
	mul.hi.u64 	%rd2284, %rd2282, %rd156;
	mov.b64 	%rd166, 0;
	add.cc.s64 	%rd2285, %rd2280, %rd2281;
	addc.cc.s64 	%rd2286, %rd166, 0;
	add.cc.s64 	%rd2287, %rd2285, %rd2283;
	addc.cc.s64 	%rd2288, %rd2286, %rd2284;
	st.local.u64 	[%rd2270+8], %rd2287;
	ld.local.u64 	%rd2289, [%rd2270+16];
	ld.const.u64 	%rd2290, [%rd2273+16];
	mul.lo.s64 	%rd2291, %rd2290, %rd156;
	mul.hi.u64 	%rd2292, %rd2290, %rd156;
	add.cc.s64 	%rd2293, %rd2288, %rd2289;
	addc.cc.s64 	%rd2294, %rd166, 0;
	add.cc.s64 	%rd2295, %rd2293, %rd2291;
	addc.cc.s64 	%rd2296, %rd2294, %rd2292;
	st.local.u64 	[%rd2270+16], %rd2295;
	ld.local.u64 	%rd2297, [%rd2270+24];
	ld.const.u64 	%rd2298, [%rd2273+24];
	mul.lo.s64 	%rd2299, %rd2298, %rd156;
	mul.hi.u64 	%rd2300, %rd2298, %rd156;
	add.cc.s64 	%rd2301, %rd2296, %rd2297;
	addc.cc.s64 	%rd2302, %rd166, 0;
	add.cc.s64 	%rd2303, %rd2301, %rd2299;
	addc.cc.s64 	%rd9836, %rd2302, %rd2300;
	st.local.u64 	[%rd2270+24], %rd2303;
	add.s32 	%r1058, %r1058, 4;
$L__BB0_125:
	mov.b64 	%rd9652, 0;
	setp.eq.s32 	%p98, %r48, 0;
	@%p98 bra 	$L__BB0_130;
	setp.eq.s32 	%p99, %r49, 0;
	@%p99 bra 	$L__BB0_128;
	mul.wide.u32 	%rd2306, %r1058, 8;
	add.s64 	%rd2307, %rd1, %rd2306;
	ld.local.u64 	%rd2308, [%rd2307];
	mov.u64 	%rd2309, d_mod;
	add.s64 	%rd2310, %rd2309, %rd2306;
	ld.const.u64 	%rd2311, [%rd2310];
	mul.lo.s64 	%rd2312, %rd2311, %rd156;
	mul.hi.u64 	%rd2313, %rd2311, %rd156;
	add.cc.s64 	%rd2314, %rd9836, %rd2308;
	addc.cc.s64 	%rd2315, %rd9652, 0;
	add.cc.s64 	%rd2316, %rd2314, %rd2312;
	addc.cc.s64 	%rd2317, %rd2315, %rd2313;
	st.local.u64 	[%rd2307], %rd2316;
	ld.local.u64 	%rd2318, [%rd2307+8];
	ld.const.u64 	%rd2319, [%rd2310+8];
	mul.lo.s64 	%rd2320, %rd2319, %rd156;
	mul.hi.u64 	%rd2321, %rd2319, %rd156;
	mov.b64 	%rd172, 0;
	add.cc.s64 	%rd2322, %rd2317, %rd2318;
	addc.cc.s64 	%rd2323, %rd172, 0;
	add.cc.s64 	%rd2324, %rd2322, %rd2320;
	addc.cc.s64 	%rd9836, %rd2323, %rd2321;
	st.local.u64 	[%rd2307+8], %rd2324;
	add.s32 	%r1058, %r1058, 2;
$L__BB0_128:
	mov.b64 	%rd9653, 0;
	and.b32  	%r769, %r1, 1;
	setp.eq.b32 	%p100, %r769, 1;
	not.pred 	%p101, %p100;
	@%p101 bra 	$L__BB0_130;
	mul.wide.u32 	%rd2325, %r1058, 8;
	add.s64 	%rd2326, %rd1, %rd2325;
	ld.local.u64 	%rd2327, [%rd2326];
	mov.u64 	%rd2328, d_mod;
	add.s64 	%rd2329, %rd2328, %rd2325;
	ld.const.u64 	%rd2330, [%rd2329];
	mul.lo.s64 	%rd2331, %rd2330, %rd156;
	mul.hi.u64 	%rd2332, %rd2330, %rd156;
	add.cc.s64 	%rd2333, %rd9836, %rd2327;
	addc.cc.s64 	%rd2334, %rd9653, 0;
	add.cc.s64 	%rd2335, %rd2333, %rd2331;
	addc.cc.s64 	%rd9836, %rd2334, %rd2332;
	st.local.u64 	[%rd2326], %rd2335;
$L__BB0_130:
	setp.lt.s32 	%p102, %r1, 2;
	add.s64 	%rd181, %rd9836, %rd9828;
	@%p102 bra 	$L__BB0_144;
	setp.lt.u32 	%p103, %r50, 15;
	mov.b32 	%r1062, 0;
	@%p103 bra 	$L__BB0_134;
	mov.b32 	%r1060, 0;
$L__BB0_133:
	.pragma "nounroll";
	mul.wide.u32 	%rd2336, %r1060, 8;
	add.s64 	%rd2337, %rd1, %rd2336;
	ld.local.u64 	%rd2338, [%rd2337+8];
	st.local.u64 	[%rd2337], %rd2338;
	ld.local.u64 	%rd2339, [%rd2337+16];
	st.local.u64 	[%rd2337+8], %rd2339;
	ld.local.u64 	%rd2340, [%rd2337+24];
	st.local.u64 	[%rd2337+16], %rd2340;
	ld.local.u64 	%rd2341, [%rd2337+32];
	st.local.u64 	[%rd2337+24], %rd2341;
	ld.local.u64 	%rd2342, [%rd2337+40];
	st.local.u64 	[%rd2337+32], %rd2342;
	ld.local.u64 	%rd2343, [%rd2337+48];
	st.local.u64 	[%rd2337+40], %rd2343;
	ld.local.u64 	%rd2344, [%rd2337+56];
	st.local.u64 	[%rd2337+48], %rd2344;
	ld.local.u64 	%rd2345, [%rd2337+64];
	st.local.u64 	[%rd2337+56], %rd2345;
	ld.local.u64 	%rd2346, [%rd2337+72];
	st.local.u64 	[%rd2337+64], %rd2346;
	ld.local.u64 	%rd2347, [%rd2337+80];
	st.local.u64 	[%rd2337+72], %rd2347;
	ld.local.u64 	%rd2348, [%rd2337+88];
	st.local.u64 	[%rd2337+80], %rd2348;
	ld.local.u64 	%rd2349, [%rd2337+96];
	st.local.u64 	[%rd2337+88], %rd2349;
	ld.local.u64 	%rd2350, [%rd2337+104];
	st.local.u64 	[%rd2337+96], %rd2350;
	ld.local.u64 	%rd2351, [%rd2337+112];
	st.local.u64 	[%rd2337+104], %rd2351;
	ld.local.u64 	%rd2352, [%rd2337+120];
	st.local.u64 	[%rd2337+112], %rd2352;
	add.s32 	%r1060, %r1060, 16;
	ld.local.u64 	%rd2353, [%rd2337+128];
	st.local.u64 	[%rd2337+120], %rd2353;
	and.b32  	%r1062, %r44, -16;
	setp.ne.s32 	%p104, %r1060, %r1062;
	@%p104 bra 	$L__BB0_133;
$L__BB0_134:
	and.b32  	%r772, %r44, 15;
	setp.eq.s32 	%p105, %r772, 0;
	@%p105 bra 	$L__BB0_144;
	setp.lt.u32 	%p106, %r52, 7;
	@%p106 bra 	$L__BB0_137;
	mul.wide.u32 	%rd2354, %r1062, 8;
	add.s64 	%rd2355, %rd1, %rd2354;
	ld.local.u64 	%rd2356, [%rd2355+8];
	st.local.u64 	[%rd2355], %rd2356;
	ld.local.u64 	%rd2357, [%rd2355+16];
	st.local.u64 	[%rd2355+8], %rd2357;
	ld.local.u64 	%rd2358, [%rd2355+24];
	st.local.u64 	[%rd2355+16], %rd2358;
	ld.local.u64 	%rd2359, [%rd2355+32];
	st.local.u64 	[%rd2355+24], %rd2359;
	ld.local.u64 	%rd2360, [%rd2355+40];
	st.local.u64 	[%rd2355+32], %rd2360;
	ld.local.u64 	%rd2361, [%rd2355+48];
	st.local.u64 	[%rd2355+40], %rd2361;
	ld.local.u64 	%rd2362, [%rd2355+56];
	st.local.u64 	[%rd2355+48], %rd2362;
	add.s32 	%r1062, %r1062, 8;
	ld.local.u64 	%rd2363, [%rd2355+64];
	st.local.u64 	[%rd2355+56], %rd2363;
$L__BB0_137:
	and.b32  	%r773, %r51, 7;
	setp.eq.s32 	%p107, %r773, 0;
	@%p107 bra 	$L__BB0_144;
	setp.lt.u32 	%p108, %r54, 3;
	@%p108 bra 	$L__BB0_140;
	mul.wide.u32 	%rd2364, %r1062, 8;
	add.s64 	%rd2365, %rd1, %rd2364;
	ld.local.u64 	%rd2366, [%rd2365+8];
	st.local.u64 	[%rd2365], %rd2366;
	ld.local.u64 	%rd2367, [%rd2365+16];
	st.local.u64 	[%rd2365+8], %rd2367;
	ld.local.u64 	%rd2368, [%rd2365+24];
	st.local.u64 	[%rd2365+16], %rd2368;
	add.s32 	%r1062, %r1062, 4;
	ld.local.u64 	%rd2369, [%rd2365+32];
	st.local.u64 	[%rd2365+24], %rd2369;
$L__BB0_140:
	setp.eq.s32 	%p109, %r92, 0;
	@%p109 bra 	$L__BB0_144;
	setp.eq.s32 	%p110, %r92, 1;
	mul.wide.u32 	%rd2370, %r1062, 8;
	add.s64 	%rd182, %rd1, %rd2370;
	ld.local.u64 	%rd2371, [%rd182+8];
	st.local.u64 	[%rd182], %rd2371;
	@%p110 bra 	$L__BB0_144;
	setp.eq.s32 	%p111, %r92, 2;
	ld.local.u64 	%rd2372, [%rd182+16];
	st.local.u64 	[%rd182+8], %rd2372;
	@%p111 bra 	$L__BB0_144;
	ld.local.u64 	%rd2373, [%rd182+24];
	st.local.u64 	[%rd182+16], %rd2373;
$L__BB0_144:
	st.local.u64 	[%rd69], %rd181;
	add.s32 	%r1051, %r1051, 1;
	setp.ne.s32 	%p112, %r1051, %r45;
	@%p112 bra 	$L__BB0_108;
$L__BB0_145:
	mov.u64 	%rd2376, d_mod;
	mov.u32 	%r1064, %r1;
$L__BB0_146:
	add.s32 	%r118, %r1064, -1;
	setp.lt.s32 	%p113, %r1064, 1;
	@%p113 bra 	$L__BB0_149;
	mul.wide.u32 	%rd2374, %r118, 8;
	add.s64 	%rd2375, %rd1, %rd2374;
	ld.local.u64 	%rd183, [%rd2375];
	add.s64 	%rd2377, %rd2376, %rd2374;
	ld.const.u64 	%rd184, [%rd2377];
	setp.gt.u64 	%p114, %rd183, %rd184;
	@%p114 bra 	$L__BB0_149;
	setp.lt.u64 	%p115, %rd183, %rd184;
	mov.u32 	%r1064, %r118;
	@%p115 bra 	$L__BB0_161;
	bra.uni 	$L__BB0_146;
$L__BB0_149:
	setp.lt.s32 	%p116, %r1, 1;
	@%p116 bra 	$L__BB0_161;
	setp.lt.u32 	%p117, %r44, 7;
	mov.b64 	%rd9838, 0;
	mov.b32 	%r1067, 0;
	@%p117 bra 	$L__BB0_153;
	and.b32  	%r1067, %r1, 2147483640;
	mov.b64 	%rd9838, 0;
	mov.b32 	%r1065, 0;
$L__BB0_152:
	.pragma "nounroll";
	mul.wide.u32 	%rd2380, %r1065, 8;
	add.s64 	%rd2381, %rd1, %rd2380;
	ld.local.u64 	%rd2382, [%rd2381];
	add.s64 	%rd2384, %rd2376, %rd2380;
	ld.const.u64 	%rd2385, [%rd2384];
	mov.b64 	%rd2386, 0;
	add.cc.s64 	%rd2387, %rd9838, %rd2385;
	addc.cc.s64 	%rd2388, %rd2386, 0;
	sub.cc.s64 	%rd2389, %rd2382, %rd2387;
	subc.cc.s64 	%rd2390, %rd2386, %rd2388;
	st.local.u64 	[%rd2381], %rd2389;
	ld.local.u64 	%rd2391, [%rd2381+8];
	ld.const.u64 	%rd2392, [%rd2384+8];
	and.b64  	%rd2393, %rd2390, 1;
	add.cc.s64 	%rd2394, %rd2393, %rd2392;
	addc.cc.s64 	%rd2395, %rd2386, 0;
	sub.cc.s64 	%rd2396, %rd2391, %rd2394;
	subc.cc.s64 	%rd2397, %rd2386, %rd2395;
	st.local.u64 	[%rd2381+8], %rd2396;
	ld.local.u64 	%rd2398, [%rd2381+16];
	ld.const.u64 	%rd2399, [%rd2384+16];
	and.b64  	%rd2400, %rd2397, 1;
	add.cc.s64 	%rd2401, %rd2400, %rd2399;
	addc.cc.s64 	%rd2402, %rd2386, 0;
	sub.cc.s64 	%rd2403, %rd2398, %rd2401;
	subc.cc.s64 	%rd2404, %rd2386, %rd2402;
	st.local.u64 	[%rd2381+16], %rd2403;
	ld.local.u64 	%rd2405, [%rd2381+24];
	ld.const.u64 	%rd2406, [%rd2384+24];
	and.b64  	%rd2407, %rd2404, 1;
	add.cc.s64 	%rd2408, %rd2407, %rd2406;
	addc.cc.s64 	%rd2409, %rd2386, 0;
	sub.cc.s64 	%rd2410, %rd2405, %rd2408;
	subc.cc.s64 	%rd2411, %rd2386, %rd2409;
	st.local.u64 	[%rd2381+24], %rd2410;
	ld.local.u64 	%rd2412, [%rd2381+32];
	ld.const.u64 	%rd2413, [%rd2384+32];
	and.b64  	%rd2414, %rd2411, 1;
	add.cc.s64 	%rd2415, %rd2414, %rd2413;
	addc.cc.s64 	%rd2416, %rd2386, 0;
	sub.cc.s64 	%rd2417, %rd2412, %rd2415;
	subc.cc.s64 	%rd2418, %rd2386, %rd2416;
	st.local.u64 	[%rd2381+32], %rd2417;
	ld.local.u64 	%rd2419, [%rd2381+40];
	ld.const.u64 	%rd2420, [%rd2384+40];
	and.b64  	%rd2421, %rd2418, 1;
	add.cc.s64 	%rd2422, %rd2421, %rd2420;
	addc.cc.s64 	%rd2423, %rd2386, 0;
	sub.cc.s64 	%rd2424, %rd2419, %rd2422;
	subc.cc.s64 	%rd2425, %rd2386, %rd2423;
	st.local.u64 	[%rd2381+40], %rd2424;
	ld.local.u64 	%rd2426, [%rd2381+48];
	ld.const.u64 	%rd2427, [%rd2384+48];
	and.b64  	%rd2428, %rd2425, 1;
	add.cc.s64 	%rd2429, %rd2428, %rd2427;
	addc.cc.s64 	%rd2430, %rd2386, 0;
	sub.cc.s64 	%rd2431, %rd2426, %rd2429;
	subc.cc.s64 	%rd2432, %rd2386, %rd2430;
	st.local.u64 	[%rd2381+48], %rd2431;
	ld.local.u64 	%rd2433, [%rd2381+56];
	ld.const.u64 	%rd2434, [%rd2384+56];
	and.b64  	%rd2435, %rd2432, 1;
	add.cc.s64 	%rd2436, %rd2435, %rd2434;
	addc.cc.s64 	%rd2437, %rd2386, 0;
	sub.cc.s64 	%rd2438, %rd2433, %rd2436;
	subc.cc.s64 	%rd2439, %rd2386, %rd2437;
	st.local.u64 	[%rd2381+56], %rd2438;
	add.s32 	%r1065, %r1065, 8;
	and.b64  	%rd9838, %rd2439, 1;
	setp.ne.s32 	%p118, %r1065, %r1067;
	@%p118 bra 	$L__BB0_152;
$L__BB0_153:
	setp.eq.s32 	%p119, %r46, 0;
	@%p119 bra 	$L__BB0_161;
	setp.lt.u32 	%p120, %r47, 3;
	@%p120 bra 	$L__BB0_156;
	mul.wide.u32 	%rd2440, %r1067, 8;
	add.s64 	%rd2441, %rd1, %rd2440;
	ld.local.u64 	%rd2442, [%rd2441];
	add.s64 	%rd2444, %rd2376, %rd2440;
	ld.const.u64 	%rd2445, [%rd2444];
	mov.b64 	%rd2446, 0;
	add.cc.s64 	%rd2447, %rd9838, %rd2445;
	addc.cc.s64 	%rd2448, %rd2446, 0;
	sub.cc.s64 	%rd2449, %rd2442, %rd2447;
	subc.cc.s64 	%rd2450, %rd2446, %rd2448;
	st.local.u64 	[%rd2441], %rd2449;
	ld.local.u64 	%rd2451, [%rd2441+8];
	ld.const.u64 	%rd2452, [%rd2444+8];
	and.b64  	%rd2453, %rd2450, 1;
	add.cc.s64 	%rd2454, %rd2453, %rd2452;
	addc.cc.s64 	%rd2455, %rd2446, 0;
	sub.cc.s64 	%rd2456, %rd2451, %rd2454;
	subc.cc.s64 	%rd2457, %rd2446, %rd2455;
	st.local.u64 	[%rd2441+8], %rd2456;
	ld.local.u64 	%rd2458, [%rd2441+16];
	ld.const.u64 	%rd2459, [%rd2444+16];
	and.b64  	%rd2460, %rd2457, 1;
	add.cc.s64 	%rd2461, %rd2460, %rd2459;
	addc.cc.s64 	%rd2462, %rd2446, 0;
	sub.cc.s64 	%rd2463, %rd2458, %rd2461;
	subc.cc.s64 	%rd2464, %rd2446, %rd2462;
	st.local.u64 	[%rd2441+16], %rd2463;
	ld.local.u64 	%rd2465, [%rd2441+24];
	ld.const.u64 	%rd2466, [%rd2444+24];
	and.b64  	%rd2467, %rd2464, 1;
	add.cc.s64 	%rd2468, %rd2467, %rd2466;
	addc.cc.s64 	%rd2469, %rd2446, 0;
	sub.cc.s64 	%rd2470, %rd2465, %rd2468;
	subc.cc.s64 	%rd2471, %rd2446, %rd2469;
	st.local.u64 	[%rd2441+24], %rd2470;
	and.b64  	%rd9838, %rd2471, 1;
	add.s32 	%r1067, %r1067, 4;
$L__BB0_156:
	setp.eq.s32 	%p121, %r48, 0;
	@%p121 bra 	$L__BB0_161;
	setp.eq.s32 	%p122, %r49, 0;
	@%p122 bra 	$L__BB0_159;
	mul.wide.u32 	%rd2472, %r1067, 8;
	add.s64 	%rd2473, %rd1, %rd2472;
	ld.local.u64 	%rd2474, [%rd2473];
	add.s64 	%rd2476, %rd2376, %rd2472;
	ld.const.u64 	%rd2477, [%rd2476];
	mov.b64 	%rd2478, 0;
	add.cc.s64 	%rd2479, %rd9838, %rd2477;
	addc.cc.s64 	%rd2480, %rd2478, 0;
	sub.cc.s64 	%rd2481, %rd2474, %rd2479;
	subc.cc.s64 	%rd2482, %rd2478, %rd2480;
	st.local.u64 	[%rd2473], %rd2481;
	ld.local.u64 	%rd2483, [%rd2473+8];
	ld.const.u64 	%rd2484, [%rd2476+8];
	and.b64  	%rd2485, %rd2482, 1;
	add.cc.s64 	%rd2486, %rd2485, %rd2484;
	addc.cc.s64 	%rd2487, %rd2478, 0;
	sub.cc.s64 	%rd2488, %rd2483, %rd2486;
	subc.cc.s64 	%rd2489, %rd2478, %rd2487;
	st.local.u64 	[%rd2473+8], %rd2488;
	and.b64  	%rd9838, %rd2489, 1;
	add.s32 	%r1067, %r1067, 2;
$L__BB0_159:
	and.b32  	%r776, %r1, 1;
	setp.eq.b32 	%p123, %r776, 1;
	not.pred 	%p124, %p123;
	@%p124 bra 	$L__BB0_161;
	mul.wide.u32 	%rd2490, %r1067, 8;
	add.s64 	%rd2491, %rd1, %rd2490;
	ld.local.u64 	%rd2492, [%rd2491];
	add.s64 	%rd2494, %rd2376, %rd2490;
	ld.const.u64 	%rd2495, [%rd2494];
	add.s64 	%rd2496, %rd9838, %rd2495;
	sub.s64 	%rd2497, %rd2492, %rd2496;
	st.local.u64 	[%rd2491], %rd2497;
$L__BB0_161:
	setp.lt.s32 	%p125, %r1, 1;
	ld.local.u64 	%rd2498, [%rd1];
	st.local.u64 	[%rd5], %rd2498;
	ld.local.u64 	%rd2499, [%rd1+8];
	st.local.u64 	[%rd5+8], %rd2499;
	ld.local.u64 	%rd2500, [%rd1+16];
	st.local.u64 	[%rd5+16], %rd2500;
	ld.local.u64 	%rd2501, [%rd1+24];
	st.local.u64 	[%rd5+24], %rd2501;
	ld.local.u64 	%rd2502, [%rd1+32];
	st.local.u64 	[%rd5+32], %rd2502;
	ld.local.u64 	%rd2503, [%rd1+40];
	st.local.u64 	[%rd5+40], %rd2503;
	ld.local.u64 	%rd2504, [%rd1+48];
	st.local.u64 	[%rd5+48], %rd2504;
	ld.local.u64 	%rd2505, [%rd1+56];
	st.local.u64 	[%rd5+56], %rd2505;
	ld.local.u64 	%rd2506, [%rd1+64];
	st.local.u64 	[%rd5+64], %rd2506;
	mov.b64 	%rd2507, 0;
	st.local.u64 	[%rd1], %rd2507;
	st.local.u64 	[%rd1+8], %rd2507;
	st.local.u64 	[%rd1+16], %rd2507;
	st.local.u64 	[%rd1+24], %rd2507;
	st.local.u64 	[%rd1+32], %rd2507;
	st.local.u64 	[%rd1+40], %rd2507;
	st.local.u64 	[%rd1+48], %rd2507;
	st.local.u64 	[%rd1+56], %rd2507;
	st.local.u64 	[%rd1+64], %rd2507;
	@%p125 bra 	$L__BB0_200;
	and.b32  	%r127, %r1, 2147483640;
	and.b32  	%r128, %r53, 3;
	mov.b32 	%r1069, 0;
$L__BB0_163:
	setp.lt.u32 	%p126, %r44, 7;
	mul.wide.u32 	%rd2512, %r1069, 8;
	add.s64 	%rd2513, %rd5, %rd2512;
	ld.local.u64 	%rd192, [%rd2513];
	mov.b64 	%rd9848, 0;
	mov.b32 	%r1072, 0;
	@%p126 bra 	$L__BB0_166;
	mov.b64 	%rd9848, 0;
	mov.b32 	%r1070, 0;
$L__BB0_165:
	.pragma "nounroll";
	mov.b64 	%rd9654, 0;
	mul.wide.u32 	%rd2516, %r1070, 8;
	add.s64 	%rd2517, %rd5, %rd2516;
	ld.local.u64 	%rd2518, [%rd2517];
	mul.lo.s64 	%rd2519, %rd192, %rd2518;
	mul.hi.u64 	%rd2520, %rd192, %rd2518;
	add.s64 	%rd2521, %rd1, %rd2516;
	ld.local.u64 	%rd2522, [%rd2521];
	add.cc.s64 	%rd2523, %rd9848, %rd2522;
	addc.cc.s64 	%rd2524, %rd9654, 0;
	add.cc.s64 	%rd2525, %rd2523, %rd2519;
	addc.cc.s64 	%rd2526, %rd2524, %rd2520;
	st.local.u64 	[%rd2521], %rd2525;
	ld.local.u64 	%rd2527, [%rd2517+8];
	mul.lo.s64 	%rd2528, %rd192, %rd2527;
	mul.hi.u64 	%rd2529, %rd192, %rd2527;
	ld.local.u64 	%rd2530, [%rd2521+8];
	add.cc.s64 	%rd2531, %rd2526, %rd2530;
	addc.cc.s64 	%rd2532, %rd9654, 0;
	add.cc.s64 	%rd2533, %rd2531, %rd2528;
	addc.cc.s64 	%rd2534, %rd2532, %rd2529;
	st.local.u64 	[%rd2521+8], %rd2533;
	ld.local.u64 	%rd2535, [%rd2517+16];
	mul.lo.s64 	%rd2536, %rd192, %rd2535;
	mul.hi.u64 	%rd2537, %rd192, %rd2535;
	ld.local.u64 	%rd2538, [%rd2521+16];
	add.cc.s64 	%rd2539, %rd2534, %rd2538;
	addc.cc.s64 	%rd2540, %rd9654, 0;
	add.cc.s64 	%rd2541, %rd2539, %rd2536;
	addc.cc.s64 	%rd2542, %rd2540, %rd2537;
	st.local.u64 	[%rd2521+16], %rd2541;
	ld.local.u64 	%rd2543, [%rd2517+24];
	mul.lo.s64 	%rd2544, %rd192, %rd2543;
	mul.hi.u64 	%rd2545, %rd192, %rd2543;
	ld.local.u64 	%rd2546, [%rd2521+24];
	add.cc.s64 	%rd2547, %rd2542, %rd2546;
	addc.cc.s64 	%rd2548, %rd9654, 0;
	add.cc.s64 	%rd2549, %rd2547, %rd2544;
	addc.cc.s64 	%rd2550, %rd2548, %rd2545;
	st.local.u64 	[%rd2521+24], %rd2549;
	ld.local.u64 	%rd2551, [%rd2517+32];
	mul.lo.s64 	%rd2552, %rd192, %rd2551;
	mul.hi.u64 	%rd2553, %rd192, %rd2551;
	ld.local.u64 	%rd2554, [%rd2521+32];
	add.cc.s64 	%rd2555, %rd2550, %rd2554;
	addc.cc.s64 	%rd2556, %rd9654, 0;
	add.cc.s64 	%rd2557, %rd2555, %rd2552;
	addc.cc.s64 	%rd2558, %rd2556, %rd2553;
	st.local.u64 	[%rd2521+32], %rd2557;
	ld.local.u64 	%rd2559, [%rd2517+40];
	mul.lo.s64 	%rd2560, %rd192, %rd2559;
	mul.hi.u64 	%rd2561, %rd192, %rd2559;
	ld.local.u64 	%rd2562, [%rd2521+40];
	add.cc.s64 	%rd2563, %rd2558, %rd2562;
	addc.cc.s64 	%rd2564, %rd9654, 0;
	add.cc.s64 	%rd2565, %rd2563, %rd2560;
	addc.cc.s64 	%rd2566, %rd2564, %rd2561;
	st.local.u64 	[%rd2521+40], %rd2565;
	ld.local.u64 	%rd2567, [%rd2517+48];
	mul.lo.s64 	%rd2568, %rd192, %rd2567;
	mul.hi.u64 	%rd2569, %rd192, %rd2567;
	ld.local.u64 	%rd2570, [%rd2521+48];
	add.cc.s64 	%rd2571, %rd2566, %rd2570;
	addc.cc.s64 	%rd2572, %rd9654, 0;
	add.cc.s64 	%rd2573, %rd2571, %rd2568;
	addc.cc.s64 	%rd2574, %rd2572, %rd2569;
	st.local.u64 	[%rd2521+48], %rd2573;
	ld.local.u64 	%rd2575, [%rd2517+56];
	mul.lo.s64 	%rd2576, %rd192, %rd2575;
	mul.hi.u64 	%rd2577, %rd192, %rd2575;
	ld.local.u64 	%rd2578, [%rd2521+56];
	add.cc.s64 	%rd2579, %rd2574, %rd2578;
	addc.cc.s64 	%rd2580, %rd9654, 0;
	add.cc.s64 	%rd2581, %rd2579, %rd2576;
	addc.cc.s64 	%rd9848, %rd2580, %rd2577;
	st.local.u64 	[%rd2521+56], %rd2581;
	add.s32 	%r1070, %r1070, 8;
	setp.ne.s32 	%p127, %r1070, %r127;
	mov.u32 	%r1072, %r127;
	@%p127 bra 	$L__BB0_165;
$L__BB0_166:
	mov.b64 	%rd9655, 0;
	setp.eq.s32 	%p128, %r46, 0;
	@%p128 bra 	$L__BB0_174;
	setp.lt.u32 	%p129, %r47, 3;
	@%p129 bra 	$L__BB0_169;
	mul.wide.u32 	%rd2584, %r1072, 8;
	add.s64 	%rd2585, %rd5, %rd2584;
	ld.local.u64 	%rd2586, [%rd2585];
	mul.lo.s64 	%rd2587, %rd192, %rd2586;
	mul.hi.u64 	%rd2588, %rd192, %rd2586;
	add.s64 	%rd2589, %rd1, %rd2584;
	ld.local.u64 	%rd2590, [%rd2589];
	add.cc.s64 	%rd2591, %rd9848, %rd2590;
	addc.cc.s64 	%rd2592, %rd9655, 0;
	add.cc.s64 	%rd2593, %rd2591, %rd2587;
	addc.cc.s64 	%rd2594, %rd2592, %rd2588;
	st.local.u64 	[%rd2589], %rd2593;
	ld.local.u64 	%rd2595, [%rd2585+8];
	mul.lo.s64 	%rd2596, %rd192, %rd2595;
	mul.hi.u64 	%rd2597, %rd192, %rd2595;
	ld.local.u64 	%rd2598, [%rd2589+8];
	mov.b64 	%rd202, 0;
	add.cc.s64 	%rd2599, %rd2594, %rd2598;
	addc.cc.s64 	%rd2600, %rd202, 0;
	add.cc.s64 	%rd2601, %rd2599, %rd2596;
	addc.cc.s64 	%rd2602, %rd2600, %rd2597;
	st.local.u64 	[%rd2589+8], %rd2601;
	ld.local.u64 	%rd2603, [%rd2585+16];
	mul.lo.s64 	%rd2604, %rd192, %rd2603;
	mul.hi.u64 	%rd2605, %rd192, %rd2603;
	ld.local.u64 	%rd2606, [%rd2589+16];
	add.cc.s64 	%rd2607, %rd2602, %rd2606;
	addc.cc.s64 	%rd2608, %rd202, 0;
	add.cc.s64 	%rd2609, %rd2607, %rd2604;
	addc.cc.s64 	%rd2610, %rd2608, %rd2605;
	st.local.u64 	[%rd2589+16], %rd2609;
	ld.local.u64 	%rd2611, [%rd2585+24];
	mul.lo.s64 	%rd2612, %rd192, %rd2611;
	mul.hi.u64 	%rd2613, %rd192, %rd2611;
	ld.local.u64 	%rd2614, [%rd2589+24];
	add.cc.s64 	%rd2615, %rd2610, %rd2614;
	addc.cc.s64 	%rd2616, %rd202, 0;
	add.cc.s64 	%rd2617, %rd2615, %rd2612;
	addc.cc.s64 	%rd9848, %rd2616, %rd2613;
	st.local.u64 	[%rd2589+24], %rd2617;
	add.s32 	%r1072, %r1072, 4;
$L__BB0_169:
	mov.b64 	%rd9656, 0;
	setp.eq.s32 	%p130, %r48, 0;
	@%p130 bra 	$L__BB0_174;
	setp.eq.s32 	%p131, %r49, 0;
	@%p131 bra 	$L__BB0_172;
	mul.wide.u32 	%rd2620, %r1072, 8;
	add.s64 	%rd2621, %rd5, %rd2620;
	ld.local.u64 	%rd2622, [%rd2621];
	mul.lo.s64 	%rd2623, %rd192, %rd2622;
	mul.hi.u64 	%rd2624, %rd192, %rd2622;
	add.s64 	%rd2625, %rd1, %rd2620;
	ld.local.u64 	%rd2626, [%rd2625];
	add.cc.s64 	%rd2627, %rd9848, %rd2626;
	addc.cc.s64 	%rd2628, %rd9656, 0;
	add.cc.s64 	%rd2629, %rd2627, %rd2623;
	addc.cc.s64 	%rd2630, %rd2628, %rd2624;
	st.local.u64 	[%rd2625], %rd2629;
	ld.local.u64 	%rd2631, [%rd2621+8];
	mul.lo.s64 	%rd2632, %rd192, %rd2631;
	mul.hi.u64 	%rd2633, %rd192, %rd2631;
	ld.local.u64 	%rd2634, [%rd2625+8];
	mov.b64 	%rd208, 0;
	add.cc.s64 	%rd2635, %rd2630, %rd2634;
	addc.cc.s64 	%rd2636, %rd208, 0;
	add.cc.s64 	%rd2637, %rd2635, %rd2632;
	addc.cc.s64 	%rd9848, %rd2636, %rd2633;
	st.local.u64 	[%rd2625+8], %rd2637;
	add.s32 	%r1072, %r1072, 2;
$L__BB0_172:
	mov.b64 	%rd9657, 0;
	and.b32  	%r780, %r1, 1;
	setp.eq.b32 	%p132, %r780, 1;
	not.pred 	%p133, %p132;
	@%p133 bra 	$L__BB0_174;
	mul.wide.u32 	%rd2638, %r1072, 8;
	add.s64 	%rd2639, %rd5, %rd2638;
	ld.local.u64 	%rd2640, [%rd2639];
	mul.lo.s64 	%rd2641, %rd192, %rd2640;
	mul.hi.u64 	%rd2642, %rd192, %rd2640;
	add.s64 	%rd2643, %rd1, %rd2638;
	ld.local.u64 	%rd2644, [%rd2643];
	add.cc.s64 	%rd2645, %rd9848, %rd2644;
	addc.cc.s64 	%rd2646, %rd9657, 0;
	add.cc.s64 	%rd2647, %rd2645, %rd2641;
	addc.cc.s64 	%rd9848, %rd2646, %rd2642;
	st.local.u64 	[%rd2643], %rd2647;
$L__BB0_174:
	setp.lt.u32 	%p134, %r44, 7;
	ld.local.u64 	%rd2652, [%rd1];
	mul.lo.s64 	%rd217, %rd68, %rd2652;
	mov.b64 	%rd9856, 0;
	mov.b32 	%r1076, 0;
	@%p134 bra 	$L__BB0_177;
	mov.b64 	%rd9856, 0;
	mov.b32 	%r1074, 0;
$L__BB0_176:
	.pragma "nounroll";
	mov.b64 	%rd9658, 0;
	mul.wide.u32 	%rd2655, %r1074, 8;
	add.s64 	%rd2656, %rd1, %rd2655;
	ld.local.u64 	%rd2657, [%rd2656];
	mov.u64 	%rd2658, d_mod;
	add.s64 	%rd2659, %rd2658, %rd2655;
	ld.const.u64 	%rd2660, [%rd2659];
	mul.lo.s64 	%rd2661, %rd2660, %rd217;
	mul.hi.u64 	%rd2662, %rd2660, %rd217;
	add.cc.s64 	%rd2663, %rd9856, %rd2657;
	addc.cc.s64 	%rd2664, %rd9658, 0;
	add.cc.s64 	%rd2665, %rd2663, %rd2661;
	addc.cc.s64 	%rd2666, %rd2664, %rd2662;
	st.local.u64 	[%rd2656], %rd2665;
	ld.local.u64 	%rd2667, [%rd2656+8];
	ld.const.u64 	%rd2668, [%rd2659+8];
	mul.lo.s64 	%rd2669, %rd2668, %rd217;
	mul.hi.u64 	%rd2670, %rd2668, %rd217;
	add.cc.s64 	%rd2671, %rd2666, %rd2667;
	addc.cc.s64 	%rd2672, %rd9658, 0;
	add.cc.s64 	%rd2673, %rd2671, %rd2669;
	addc.cc.s64 	%rd2674, %rd2672, %rd2670;
	st.local.u64 	[%rd2656+8], %rd2673;
	ld.local.u64 	%rd2675, [%rd2656+16];
	ld.const.u64 	%rd2676, [%rd2659+16];
	mul.lo.s64 	%rd2677, %rd2676, %rd217;
	mul.hi.u64 	%rd2678, %rd2676, %rd217;
	add.cc.s64 	%rd2679, %rd2674, %rd2675;
	addc.cc.s64 	%rd2680, %rd9658, 0;
	add.cc.s64 	%rd2681, %rd2679, %rd2677;
	addc.cc.s64 	%rd2682, %rd2680, %rd2678;
	st.local.u64 	[%rd2656+16], %rd2681;
	ld.local.u64 	%rd2683, [%rd2656+24];
	ld.const.u64 	%rd2684, [%rd2659+24];
	mul.lo.s64 	%rd2685, %rd2684, %rd217;
	mul.hi.u64 	%rd2686, %rd2684, %rd217;
	add.cc.s64 	%rd2687, %rd2682, %rd2683;
	addc.cc.s64 	%rd2688, %rd9658, 0;
	add.cc.s64 	%rd2689, %rd2687, %rd2685;
	addc.cc.s64 	%rd2690, %rd2688, %rd2686;
	st.local.u64 	[%rd2656+24], %rd2689;
	ld.local.u64 	%rd2691, [%rd2656+32];
	ld.const.u64 	%rd2692, [%rd2659+32];
	mul.lo.s64 	%rd2693, %rd2692, %rd217;
	mul.hi.u64 	%rd2694, %rd2692, %rd217;
	add.cc.s64 	%rd2695, %rd2690, %rd2691;
	addc.cc.s64 	%rd2696, %rd9658, 0;
	add.cc.s64 	%rd2697, %rd2695, %rd2693;
	addc.cc.s64 	%rd2698, %rd2696, %rd2694;
	st.local.u64 	[%rd2656+32], %rd2697;
	ld.local.u64 	%rd2699, [%rd2656+40];
	ld.const.u64 	%rd2700, [%rd2659+40];
	mul.lo.s64 	%rd2701, %rd2700, %rd217;
	mul.hi.u64 	%rd2702, %rd2700, %rd217;
	add.cc.s64 	%rd2703, %rd2698, %rd2699;
	addc.cc.s64 	%rd2704, %rd9658, 0;
	add.cc.s64 	%rd2705, %rd2703, %rd2701;
	addc.cc.s64 	%rd2706, %rd2704, %rd2702;
	st.local.u64 	[%rd2656+40], %rd2705;
	ld.local.u64 	%rd2707, [%rd2656+48];
	ld.const.u64 	%rd2708, [%rd2659+48];
	mul.lo.s64 	%rd2709, %rd2708, %rd217;
	mul.hi.u64 	%rd2710, %rd2708, %rd217;
	add.cc.s64 	%rd2711, %rd2706, %rd2707;
	addc.cc.s64 	%rd2712, %rd9658, 0;
	add.cc.s64 	%rd2713, %rd2711, %rd2709;
	addc.cc.s64 	%rd2714, %rd2712, %rd2710;
	st.local.u64 	[%rd2656+48], %rd2713;
	ld.local.u64 	%rd2715, [%rd2656+56];
	ld.const.u64 	%rd2716, [%rd2659+56];
	mul.lo.s64 	%rd2717, %rd2716, %rd217;
	mul.hi.u64 	%rd2718, %rd2716, %rd217;
	add.cc.s64 	%rd2719, %rd2714, %rd2715;
	addc.cc.s64 	%rd2720, %rd9658, 0;
	add.cc.s64 	%rd2721, %rd2719, %rd2717;
	addc.cc.s64 	%rd9856, %rd2720, %rd2718;
	st.local.u64 	[%rd2656+56], %rd2721;
	add.s32 	%r1074, %r1074, 8;
	setp.ne.s32 	%p135, %r1074, %r127;
	mov.u32 	%r1076, %r127;
	@%p135 bra 	$L__BB0_176;
$L__BB0_177:
	mov.b64 	%rd9659, 0;
	setp.eq.s32 	%p136, %r46, 0;
	@%p136 bra 	$L__BB0_185;
	setp.lt.u32 	%p137, %r47, 3;
	@%p137 bra 	$L__BB0_180;
	mul.wide.u32 	%rd2724, %r1076, 8;
	add.s64 	%rd2725, %rd1, %rd2724;
	ld.local.u64 	%rd2726, [%rd2725];
	mov.u64 	%rd2727, d_mod;
	add.s64 	%rd2728, %rd2727, %rd2724;
	ld.const.u64 	%rd2729, [%rd2728];
	mul.lo.s64 	%rd2730, %rd2729, %rd217;
	mul.hi.u64 	%rd2731, %rd2729, %rd217;
	add.cc.s64 	%rd2732, %rd9856, %rd2726;
	addc.cc.s64 	%rd2733, %rd9659, 0;
	add.cc.s64 	%rd2734, %rd2732, %rd2730;
	addc.cc.s64 	%rd2735, %rd2733, %rd2731;
	st.local.u64 	[%rd2725], %rd2734;
	ld.local.u64 	%rd2736, [%rd2725+8];
	ld.const.u64 	%rd2737, [%rd2728+8];
	mul.lo.s64 	%rd2738, %rd2737, %rd217;
	mul.hi.u64 	%rd2739, %rd2737, %rd217;
	mov.b64 	%rd227, 0;
	add.cc.s64 	%rd2740, %rd2735, %rd2736;
	addc.cc.s64 	%rd2741, %rd227, 0;
	add.cc.s64 	%rd2742, %rd2740, %rd2738;
	addc.cc.s64 	%rd2743, %rd2741, %rd2739;
	st.local.u64 	[%rd2725+8], %rd2742;
	ld.local.u64 	%rd2744, [%rd2725+16];
	ld.const.u64 	%rd2745, [%rd2728+16];
	mul.lo.s64 	%rd2746, %rd2745, %rd217;
	mul.hi.u64 	%rd2747, %rd2745, %rd217;
	add.cc.s64 	%rd2748, %rd2743, %rd2744;
	addc.cc.s64 	%rd2749, %rd227, 0;
	add.cc.s64 	%rd2750, %rd2748, %rd2746;
	addc.cc.s64 	%rd2751, %rd2749, %rd2747;
	st.local.u64 	[%rd2725+16], %rd2750;
	ld.local.u64 	%rd2752, [%rd2725+24];
	ld.const.u64 	%rd2753, [%rd2728+24];
	mul.lo.s64 	%rd2754, %rd2753, %rd217;
	mul.hi.u64 	%rd2755, %rd2753, %rd217;
	add.cc.s64 	%rd2756, %rd2751, %rd2752;
	addc.cc.s64 	%rd2757, %rd227, 0;
	add.cc.s64 	%rd2758, %rd2756, %rd2754;
	addc.cc.s64 	%rd9856, %rd2757, %rd2755;
	st.local.u64 	[%rd2725+24], %rd2758;
	add.s32 	%r1076, %r1076, 4;
$L__BB0_180:
	mov.b64 	%rd9660, 0;
	setp.eq.s32 	%p138, %r48, 0;
	@%p138 bra 	$L__BB0_185;
	setp.eq.s32 	%p139, %r49, 0;
	@%p139 bra 	$L__BB0_183;
	mul.wide.u32 	%rd2761, %r1076, 8;
	add.s64 	%rd2762, %rd1, %rd2761;
	ld.local.u64 	%rd2763, [%rd2762];
	mov.u64 	%rd2764, d_mod;
	add.s64 	%rd2765, %rd2764, %rd2761;
	ld.const.u64 	%rd2766, [%rd2765];
	mul.lo.s64 	%rd2767, %rd2766, %rd217;
	mul.hi.u64 	%rd2768, %rd2766, %rd217;
	add.cc.s64 	%rd2769, %rd9856, %rd2763;
	addc.cc.s64 	%rd2770, %rd9660, 0;
	add.cc.s64 	%rd2771, %rd2769, %rd2767;
	addc.cc.s64 	%rd2772, %rd2770, %rd2768;
	st.local.u64 	[%rd2762], %rd2771;
	ld.local.u64 	%rd2773, [%rd2762+8];
	ld.const.u64 	%rd2774, [%rd2765+8];
	mul.lo.s64 	%rd2775, %rd2774, %rd217;
	mul.hi.u64 	%rd2776, %rd2774, %rd217;
	mov.b64 	%rd233, 0;
	add.cc.s64 	%rd2777, %rd2772, %rd2773;
	addc.cc.s64 	%rd2778, %rd233, 0;
	add.cc.s64 	%rd2779, %rd2777, %rd2775;
	addc.cc.s64 	%rd9856, %rd2778, %rd2776;
	st.local.u64 	[%rd2762+8], %rd2779;
	add.s32 	%r1076, %r1076, 2;
$L__BB0_183:
	mov.b64 	%rd9661, 0;
	and.b32  	%r783, %r1, 1;
	setp.eq.b32 	%p140, %r783, 1;
	not.pred 	%p141, %p140;
	@%p141 bra 	$L__BB0_185;
	mul.wide.u32 	%rd2780, %r1076, 8;
	add.s64 	%rd2781, %rd1, %rd2780;
	ld.local.u64 	%rd2782, [%rd2781];
	mov.u64 	%rd2783, d_mod;
	add.s64 	%rd2784, %rd2783, %rd2780;
	ld.const.u64 	%rd2785, [%rd2784];
	mul.lo.s64 	%rd2786, %rd2785, %rd217;
	mul.hi.u64 	%rd2787, %rd2785, %rd217;
	add.cc.s64 	%rd2788, %rd9856, %rd2782;
	addc.cc.s64 	%rd2789, %rd9661, 0;
	add.cc.s64 	%rd2790, %rd2788, %rd2786;
	addc.cc.s64 	%rd9856, %rd2789, %rd2787;
	st.local.u64 	[%rd2781], %rd2790;
$L__BB0_185:
	setp.lt.s32 	%p142, %r1, 2;
	add.s64 	%rd242, %rd9856, %rd9848;
	@%p142 bra 	$L__BB0_199;
	setp.lt.u32 	%p143, %r50, 15;
	mov.b32 	%r1080, 0;
	@%p143 bra 	$L__BB0_189;
	mov.b32 	%r1078, 0;
$L__BB0_188:
	.pragma "nounroll";
	mul.wide.u32 	%rd2791, %r1078, 8;
	add.s64 	%rd2792, %rd1, %rd2791;
	ld.local.u64 	%rd2793, [%rd2792+8];
	st.local.u64 	[%rd2792], %rd2793;
	ld.local.u64 	%rd2794, [%rd2792+16];
	st.local.u64 	[%rd2792+8], %rd2794;
	ld.local.u64 	%rd2795, [%rd2792+24];
	st.local.u64 	[%rd2792+16], %rd2795;
	ld.local.u64 	%rd2796, [%rd2792+32];
	st.local.u64 	[%rd2792+24], %rd2796;
	ld.local.u64 	%rd2797, [%rd2792+40];
	st.local.u64 	[%rd2792+32], %rd2797;
	ld.local.u64 	%rd2798, [%rd2792+48];
	st.local.u64 	[%rd2792+40], %rd2798;
	ld.local.u64 	%rd2799, [%rd2792+56];
	st.local.u64 	[%rd2792+48], %rd2799;
	ld.local.u64 	%rd2800, [%rd2792+64];
	st.local.u64 	[%rd2792+56], %rd2800;
	ld.local.u64 	%rd2801, [%rd2792+72];
	st.local.u64 	[%rd2792+64], %rd2801;
	ld.local.u64 	%rd2802, [%rd2792+80];
	st.local.u64 	[%rd2792+72], %rd2802;
	ld.local.u64 	%rd2803, [%rd2792+88];
	st.local.u64 	[%rd2792+80], %rd2803;
	ld.local.u64 	%rd2804, [%rd2792+96];
	st.local.u64 	[%rd2792+88], %rd2804;
	ld.local.u64 	%rd2805, [%rd2792+104];
	st.local.u64 	[%rd2792+96], %rd2805;
	ld.local.u64 	%rd2806, [%rd2792+112];
	st.local.u64 	[%rd2792+104], %rd2806;
	ld.local.u64 	%rd2807, [%rd2792+120];
	st.local.u64 	[%rd2792+112], %rd2807;
	add.s32 	%r1078, %r1078, 16;
	ld.local.u64 	%rd2808, [%rd2792+128];
	st.local.u64 	[%rd2792+120], %rd2808;
	and.b32  	%r1080, %r44, -16;
	setp.ne.s32 	%p144, %r1078, %r1080;
	@%p144 bra 	$L__BB0_188;
$L__BB0_189:
	and.b32  	%r786, %r44, 15;
	setp.eq.s32 	%p145, %r786, 0;
	@%p145 bra 	$L__BB0_199;
	setp.lt.u32 	%p146, %r52, 7;
	@%p146 bra 	$L__BB0_192;
	mul.wide.u32 	%rd2809, %r1080, 8;
	add.s64 	%rd2810, %rd1, %rd2809;
	ld.local.u64 	%rd2811, [%rd2810+8];
	st.local.u64 	[%rd2810], %rd2811;
	ld.local.u64 	%rd2812, [%rd2810+16];
	st.local.u64 	[%rd2810+8], %rd2812;
	ld.local.u64 	%rd2813, [%rd2810+24];
	st.local.u64 	[%rd2810+16], %rd2813;
	ld.local.u64 	%rd2814, [%rd2810+32];
	st.local.u64 	[%rd2810+24], %rd2814;
	ld.local.u64 	%rd2815, [%rd2810+40];
	st.local.u64 	[%rd2810+32], %rd2815;
	ld.local.u64 	%rd2816, [%rd2810+48];
	st.local.u64 	[%rd2810+40], %rd2816;
	ld.local.u64 	%rd2817, [%rd2810+56];
	st.local.u64 	[%rd2810+48], %rd2817;
	add.s32 	%r1080, %r1080, 8;
	ld.local.u64 	%rd2818, [%rd2810+64];
	st.local.u64 	[%rd2810+56], %rd2818;
$L__BB0_192:
	and.b32  	%r787, %r51, 7;
	setp.eq.s32 	%p147, %r787, 0;
	@%p147 bra 	$L__BB0_199;
	setp.lt.u32 	%p148, %r54, 3;
	@%p148 bra 	$L__BB0_195;
	mul.wide.u32 	%rd2819, %r1080, 8;
	add.s64 	%rd2820, %rd1, %rd2819;
	ld.local.u64 	%rd2821, [%rd2820+8];
	st.local.u64 	[%rd2820], %rd2821;
	ld.local.u64 	%rd2822, [%rd2820+16];
	st.local.u64 	[%rd2820+8], %rd2822;
	ld.local.u64 	%rd2823, [%rd2820+24];
	st.local.u64 	[%rd2820+16], %rd2823;
	add.s32 	%r1080, %r1080, 4;
	ld.local.u64 	%rd2824, [%rd2820+32];
	st.local.u64 	[%rd2820+24], %rd2824;
$L__BB0_195:
	setp.eq.s32 	%p149, %r128, 0;
	@%p149 bra 	$L__BB0_199;
	setp.eq.s32 	%p150, %r128, 1;
	mul.wide.u32 	%rd2825, %r1080, 8;
	add.s64 	%rd243, %rd1, %rd2825;
	ld.local.u64 	%rd2826, [%rd243+8];
	st.local.u64 	[%rd243], %rd2826;
	@%p150 bra 	$L__BB0_199;
	setp.eq.s32 	%p151, %r128, 2;
	ld.local.u64 	%rd2827, [%rd243+16];
	st.local.u64 	[%rd243+8], %rd2827;
	@%p151 bra 	$L__BB0_199;
	ld.local.u64 	%rd2828, [%rd243+24];
	st.local.u64 	[%rd243+16], %rd2828;
$L__BB0_199:
	st.local.u64 	[%rd69], %rd242;
	add.s32 	%r1069, %r1069, 1;
	setp.ne.s32 	%p152, %r1069, %r45;
	@%p152 bra 	$L__BB0_163;
$L__BB0_200:
	mov.u64 	%rd2831, d_mod;
	mov.u32 	%r1082, %r1;
$L__BB0_201:
	add.s32 	%r154, %r1082, -1;
	setp.lt.s32 	%p153, %r1082, 1;
	@%p153 bra 	$L__BB0_204;
	mul.wide.u32 	%rd2829, %r154, 8;
	add.s64 	%rd2830, %rd1, %rd2829;
	ld.local.u64 	%rd244, [%rd2830];
	add.s64 	%rd2832, %rd2831, %rd2829;
	ld.const.u64 	%rd245, [%rd2832];
	setp.gt.u64 	%p154, %rd244, %rd245;
	@%p154 bra 	$L__BB0_204;
	setp.lt.u64 	%p155, %rd244, %rd245;
	mov.u32 	%r1082, %r154;
	@%p155 bra 	$L__BB0_216;
	bra.uni 	$L__BB0_201;
$L__BB0_204:
	setp.lt.s32 	%p156, %r1, 1;
	@%p156 bra 	$L__BB0_216;
	setp.lt.u32 	%p157, %r44, 7;
	mov.b64 	%rd9858, 0;
	mov.b32 	%r1085, 0;
	@%p157 bra 	$L__BB0_208;
	and.b32  	%r1085, %r1, 2147483640;
	mov.b64 	%rd9858, 0;
	mov.b32 	%r1083, 0;
$L__BB0_207:
	.pragma "nounroll";
	mul.wide.u32 	%rd2835, %r1083, 8;
	add.s64 	%rd2836, %rd1, %rd2835;
	ld.local.u64 	%rd2837, [%rd2836];
	add.s64 	%rd2839, %rd2831, %rd2835;
	ld.const.u64 	%rd2840, [%rd2839];
	mov.b64 	%rd2841, 0;
	add.cc.s64 	%rd2842, %rd9858, %rd2840;
	addc.cc.s64 	%rd2843, %rd2841, 0;
	sub.cc.s64 	%rd2844, %rd2837, %rd2842;
	subc.cc.s64 	%rd2845, %rd2841, %rd2843;
	st.local.u64 	[%rd2836], %rd2844;
	ld.local.u64 	%rd2846, [%rd2836+8];
	ld.const.u64 	%rd2847, [%rd2839+8];
	and.b64  	%rd2848, %rd2845, 1;
	add.cc.s64 	%rd2849, %rd2848, %rd2847;
	addc.cc.s64 	%rd2850, %rd2841, 0;
	sub.cc.s64 	%rd2851, %rd2846, %rd2849;
	subc.cc.s64 	%rd2852, %rd2841, %rd2850;
	st.local.u64 	[%rd2836+8], %rd2851;
	ld.local.u64 	%rd2853, [%rd2836+16];
	ld.const.u64 	%rd2854, [%rd2839+16];
	and.b64  	%rd2855, %rd2852, 1;
	add.cc.s64 	%rd2856, %rd2855, %rd2854;
	addc.cc.s64 	%rd2857, %rd2841, 0;
	sub.cc.s64 	%rd2858, %rd2853, %rd2856;
	subc.cc.s64 	%rd2859, %rd2841, %rd2857;
	st.local.u64 	[%rd2836+16], %rd2858;
	ld.local.u64 	%rd2860, [%rd2836+24];
	ld.const.u64 	%rd2861, [%rd2839+24];
	and.b64  	%rd2862, %rd2859, 1;
	add.cc.s64 	%rd2863, %rd2862, %rd2861;
	addc.cc.s64 	%rd2864, %rd2841, 0;
	sub.cc.s64 	%rd2865, %rd2860, %rd2863;
	subc.cc.s64 	%rd2866, %rd2841, %rd2864;
	st.local.u64 	[%rd2836+24], %rd2865;
	ld.local.u64 	%rd2867, [%rd2836+32];
	ld.const.u64 	%rd2868, [%rd2839+32];
	and.b64  	%rd2869, %rd2866, 1;
	add.cc.s64 	%rd2870, %rd2869, %rd2868;
	addc.cc.s64 	%rd2871, %rd2841, 0;
	sub.cc.s64 	%rd2872, %rd2867, %rd2870;
	subc.cc.s64 	%rd2873, %rd2841, %rd2871;
	st.local.u64 	[%rd2836+32], %rd2872;
	ld.local.u64 	%rd2874, [%rd2836+40];
	ld.const.u64 	%rd2875, [%rd2839+40];
	and.b64  	%rd2876, %rd2873, 1;
	add.cc.s64 	%rd2877, %rd2876, %rd2875;
	addc.cc.s64 	%rd2878, %rd2841, 0;
	sub.cc.s64 	%rd2879, %rd2874, %rd2877;
	subc.cc.s64 	%rd2880, %rd2841, %rd2878;
	st.local.u64 	[%rd2836+40], %rd2879;
	ld.local.u64 	%rd2881, [%rd2836+48];
	ld.const.u64 	%rd2882, [%rd2839+48];
	and.b64  	%rd2883, %rd2880, 1;
	add.cc.s64 	%rd2884, %rd2883, %rd2882;
	addc.cc.s64 	%rd2885, %rd2841, 0;
	sub.cc.s64 	%rd2886, %rd2881, %rd2884;
	subc.cc.s64 	%rd2887, %rd2841, %rd2885;
	st.local.u64 	[%rd2836+48], %rd2886;
	ld.local.u64 	%rd2888, [%rd2836+56];
	ld.const.u64 	%rd2889, [%rd2839+56];
	and.b64  	%rd2890, %rd2887, 1;
	add.cc.s64 	%rd2891, %rd2890, %rd2889;
	addc.cc.s64 	%rd2892, %rd2841, 0;
	sub.cc.s64 	%rd2893, %rd2888, %rd2891;
	subc.cc.s64 	%rd2894, %rd2841, %rd2892;
	st.local.u64 	[%rd2836+56], %rd2893;
	add.s32 	%r1083, %r1083, 8;
	and.b64  	%rd9858, %rd2894, 1;
	setp.ne.s32 	%p158, %r1083, %r1085;
	@%p158 bra 	$L__BB0_207;
$L__BB0_208:
	setp.eq.s32 	%p159, %r46, 0;
	@%p159 bra 	$L__BB0_216;
	setp.lt.u32 	%p160, %r47, 3;
	@%p160 bra 	$L__BB0_211;
	mul.wide.u32 	%rd2895, %r1085, 8;
	add.s64 	%rd2896, %rd1, %rd2895;
	ld.local.u64 	%rd2897, [%rd2896];
	add.s64 	%rd2899, %rd2831, %rd2895;
	ld.const.u64 	%rd2900, [%rd2899];
	mov.b64 	%rd2901, 0;
	add.cc.s64 	%rd2902, %rd9858, %rd2900;
	addc.cc.s64 	%rd2903, %rd2901, 0;
	sub.cc.s64 	%rd2904, %rd2897, %rd2902;
	subc.cc.s64 	%rd2905, %rd2901, %rd2903;
	st.local.u64 	[%rd2896], %rd2904;
	ld.local.u64 	%rd2906, [%rd2896+8];
	ld.const.u64 	%rd2907, [%rd2899+8];
	and.b64  	%rd2908, %rd2905, 1;
	add.cc.s64 	%rd2909, %rd2908, %rd2907;
	addc.cc.s64 	%rd2910, %rd2901, 0;
	sub.cc.s64 	%rd2911, %rd2906, %rd2909;
	subc.cc.s64 	%rd2912, %rd2901, %rd2910;
	st.local.u64 	[%rd2896+8], %rd2911;
	ld.local.u64 	%rd2913, [%rd2896+16];
	ld.const.u64 	%rd2914, [%rd2899+16];
	and.b64  	%rd2915, %rd2912, 1;
	add.cc.s64 	%rd2916, %rd2915, %rd2914;
	addc.cc.s64 	%rd2917, %rd2901, 0;
	sub.cc.s64 	%rd2918, %rd2913, %rd2916;
	subc.cc.s64 	%rd2919, %rd2901, %rd2917;
	st.local.u64 	[%rd2896+16], %rd2918;
	ld.local.u64 	%rd2920, [%rd2896+24];
	ld.const.u64 	%rd2921, [%rd2899+24];
	and.b64  	%rd2922, %rd2919, 1;
	add.cc.s64 	%rd2923, %rd2922, %rd2921;
	addc.cc.s64 	%rd2924, %rd2901, 0;
	sub.cc.s64 	%rd2925, %rd2920, %rd2923;
	subc.cc.s64 	%rd2926, %rd2901, %rd2924;
	st.local.u64 	[%rd2896+24], %rd2925;
	and.b64  	%rd9858, %rd2926, 1;
	add.s32 	%r1085, %r1085, 4;
$L__BB0_211:
	setp.eq.s32 	%p161, %r48, 0;
	@%p161 bra 	$L__BB0_216;
	setp.eq.s32 	%p162, %r49, 0;
	@%p162 bra 	$L__BB0_214;
	mul.wide.u32 	%rd2927, %r1085, 8;
	add.s64 	%rd2928, %rd1, %rd2927;
	ld.local.u64 	%rd2929, [%rd2928];
	add.s64 	%rd2931, %rd2831, %rd2927;
	ld.const.u64 	%rd2932, [%rd2931];
	mov.b64 	%rd2933, 0;
	add.cc.s64 	%rd2934, %rd9858, %rd2932;
	addc.cc.s64 	%rd2935, %rd2933, 0;
	sub.cc.s64 	%rd2936, %rd2929, %rd2934;
	subc.cc.s64 	%rd2937, %rd2933, %rd2935;
	st.local.u64 	[%rd2928], %rd2936;
	ld.local.u64 	%rd2938, [%rd2928+8];
	ld.const.u64 	%rd2939, [%rd2931+8];
	and.b64  	%rd2940, %rd2937, 1;
	add.cc.s64 	%rd2941, %rd2940, %rd2939;
	addc.cc.s64 	%rd2942, %rd2933, 0;
	sub.cc.s64 	%rd2943, %rd2938, %rd2941;
	subc.cc.s64 	%rd2944, %rd2933, %rd2942;
	st.local.u64 	[%rd2928+8], %rd2943;
	and.b64  	%rd9858, %rd2944, 1;
	add.s32 	%r1085, %r1085, 2;
$L__BB0_214:
	and.b32  	%r790, %r1, 1;
	setp.eq.b32 	%p163, %r790, 1;
	not.pred 	%p164, %p163;
	@%p164 bra 	$L__BB0_216;
	mul.wide.u32 	%rd2945, %r1085, 8;
	add.s64 	%rd2946, %rd1, %rd2945;
	ld.local.u64 	%rd2947, [%rd2946];
	add.s64 	%rd2949, %rd2831, %rd2945;
	ld.const.u64 	%rd2950, [%rd2949];
	add.s64 	%rd2951, %rd9858, %rd2950;
	sub.s64 	%rd2952, %rd2947, %rd2951;
	st.local.u64 	[%rd2946], %rd2952;
$L__BB0_216:
	setp.lt.s32 	%p165, %r1, 1;
	ld.local.u64 	%rd2953, [%rd1];
	st.local.u64 	[%rd5], %rd2953;
	ld.local.u64 	%rd2954, [%rd1+8];
	st.local.u64 	[%rd5+8], %rd2954;
	ld.local.u64 	%rd2955, [%rd1+16];
	st.local.u64 	[%rd5+16], %rd2955;
	ld.local.u64 	%rd2956, [%rd1+24];
	st.local.u64 	[%rd5+24], %rd2956;
	ld.local.u64 	%rd2957, [%rd1+32];
	st.local.u64 	[%rd5+32], %rd2957;
	ld.local.u64 	%rd2958, [%rd1+40];
	st.local.u64 	[%rd5+40], %rd2958;
	ld.local.u64 	%rd2959, [%rd1+48];
	st.local.u64 	[%rd5+48], %rd2959;
	ld.local.u64 	%rd2960, [%rd1+56];
	st.local.u64 	[%rd5+56], %rd2960;
	ld.local.u64 	%rd2961, [%rd1+64];
	st.local.u64 	[%rd5+64], %rd2961;
	mov.b64 	%rd2962, 0;
	st.local.u64 	[%rd1], %rd2962;
	st.local.u64 	[%rd1+8], %rd2962;
	st.local.u64 	[%rd1+16], %rd2962;
	st.local.u64 	[%rd1+24], %rd2962;
	st.local.u64 	[%rd1+32], %rd2962;
	st.local.u64 	[%rd1+40], %rd2962;
	st.local.u64 	[%rd1+48], %rd2962;
	st.local.u64 	[%rd1+56], %rd2962;
	st.local.u64 	[%rd1+64], %rd2962;
	@%p165 bra 	$L__BB0_255;
	and.b32  	%r163, %r1, 2147483640;
	and.b32  	%r164, %r53, 3;
	mov.b32 	%r1087, 0;
$L__BB0_218:
	setp.lt.u32 	%p166, %r44, 7;
	mul.wide.u32 	%rd2967, %r1087, 8;
	add.s64 	%rd2968, %rd5, %rd2967;
	ld.local.u64 	%rd253, [%rd2968];
	mov.b64 	%rd9868, 0;
	mov.b32 	%r1090, 0;
	@%p166 bra 	$L__BB0_221;
	mov.b64 	%rd9868, 0;
	mov.b32 	%r1088, 0;
$L__BB0_220:
	.pragma "nounroll";
	mov.b64 	%rd9662, 0;
	mul.wide.u32 	%rd2971, %r1088, 8;
	add.s64 	%rd2972, %rd5, %rd2971;
	ld.local.u64 	%rd2973, [%rd2972];
	mul.lo.s64 	%rd2974, %rd253, %rd2973;
	mul.hi.u64 	%rd2975, %rd253, %rd2973;
	add.s64 	%rd2976, %rd1, %rd2971;
	ld.local.u64 	%rd2977, [%rd2976];
	add.cc.s64 	%rd2978, %rd9868, %rd2977;
	addc.cc.s64 	%rd2979, %rd9662, 0;
	add.cc.s64 	%rd2980, %rd2978, %rd2974;
	addc.cc.s64 	%rd2981, %rd2979, %rd2975;
	st.local.u64 	[%rd2976], %rd2980;
	ld.local.u64 	%rd2982, [%rd2972+8];
	mul.lo.s64 	%rd2983, %rd253, %rd2982;
	mul.hi.u64 	%rd2984, %rd253, %rd2982;
	ld.local.u64 	%rd2985, [%rd2976+8];
	add.cc.s64 	%rd2986, %rd2981, %rd2985;
	addc.cc.s64 	%rd2987, %rd9662, 0;
	add.cc.s64 	%rd2988, %rd2986, %rd2983;
	addc.cc.s64 	%rd2989, %rd2987, %rd2984;
	st.local.u64 	[%rd2976+8], %rd2988;
	ld.local.u64 	%rd2990, [%rd2972+16];
	mul.lo.s64 	%rd2991, %rd253, %rd2990;
	mul.hi.u64 	%rd2992, %rd253, %rd2990;
	ld.local.u64 	%rd2993, [%rd2976+16];
	add.cc.s64 	%rd2994, %rd2989, %rd2993;
	addc.cc.s64 	%rd2995, %rd9662, 0;
	add.cc.s64 	%rd2996, %rd2994, %rd2991;
	addc.cc.s64 	%rd2997, %rd2995, %rd2992;
	st.local.u64 	[%rd2976+16], %rd2996;
	ld.local.u64 	%rd2998, [%rd2972+24];
	mul.lo.s64 	%rd2999, %rd253, %rd2998;
	mul.hi.u64 	%rd3000, %rd253, %rd2998;
	ld.local.u64 	%rd3001, [%rd2976+24];
	add.cc.s64 	%rd3002, %rd2997, %rd3001;
	addc.cc.s64 	%rd3003, %rd9662, 0;
	add.cc.s64 	%rd3004, %rd3002, %rd2999;
	addc.cc.s64 	%rd3005, %rd3003, %rd3000;
	st.local.u64 	[%rd2976+24], %rd3004;
	ld.local.u64 	%rd3006, [%rd2972+32];
	mul.lo.s64 	%rd3007, %rd253, %rd3006;
	mul.hi.u64 	%rd3008, %rd253, %rd3006;
	ld.local.u64 	%rd3009, [%rd2976+32];
	add.cc.s64 	%rd3010, %rd3005, %rd3009;
	addc.cc.s64 	%rd3011, %rd9662, 0;
	add.cc.s64 	%rd3012, %rd3010, %rd3007;
	addc.cc.s64 	%rd3013, %rd3011, %rd3008;
	st.local.u64 	[%rd2976+32], %rd3012;
	ld.local.u64 	%rd3014, [%rd2972+40];
	mul.lo.s64 	%rd3015, %rd253, %rd3014;
	mul.hi.u64 	%rd3016, %rd253, %rd3014;
	ld.local.u64 	%rd3017, [%rd2976+40];
	add.cc.s64 	%rd3018, %rd3013, %rd3017;
	addc.cc.s64 	%rd3019, %rd9662, 0;
	add.cc.s64 	%rd3020, %rd3018, %rd3015;
	addc.cc.s64 	%rd3021, %rd3019, %rd3016;
	st.local.u64 	[%rd2976+40], %rd3020;
	ld.local.u64 	%rd3022, [%rd2972+48];
	mul.lo.s64 	%rd3023, %rd253, %rd3022;
	mul.hi.u64 	%rd3024, %rd253, %rd3022;
	ld.local.u64 	%rd3025, [%rd2976+48];
	add.cc.s64 	%rd3026, %rd3021, %rd3025;
	addc.cc.s64 	%rd3027, %rd9662, 0;
	add.cc.s64 	%rd3028, %rd3026, %rd3023;
	addc.cc.s64 	%rd3029, %rd3027, %rd3024;
	st.local.u64 	[%rd2976+48], %rd3028;
	ld.local.u64 	%rd3030, [%rd2972+56];
	mul.lo.s64 	%rd3031, %rd253, %rd3030;
	mul.hi.u64 	%rd3032, %rd253, %rd3030;
	ld.local.u64 	%rd3033, [%rd2976+56];
	add.cc.s64 	%rd3034, %rd3029, %rd3033;
	addc.cc.s64 	%rd3035, %rd9662, 0;
	add.cc.s64 	%rd3036, %rd3034, %rd3031;
	addc.cc.s64 	%rd9868, %rd3035, %rd3032;
	st.local.u64 	[%rd2976+56], %rd3036;
	add.s32 	%r1088, %r1088, 8;
	setp.ne.s32 	%p167, %r1088, %r163;
	mov.u32 	%r1090, %r163;
	@%p167 bra 	$L__BB0_220;
$L__BB0_221:
	mov.b64 	%rd9663, 0;
	setp.eq.s32 	%p168, %r46, 0;
	@%p168 bra 	$L__BB0_229;
	setp.lt.u32 	%p169, %r47, 3;
	@%p169 bra 	$L__BB0_224;
	mul.wide.u32 	%rd3039, %r1090, 8;
	add.s64 	%rd3040, %rd5, %rd3039;
	ld.local.u64 	%rd3041, [%rd3040];
	mul.lo.s64 	%rd3042, %rd253, %rd3041;
	mul.hi.u64 	%rd3043, %rd253, %rd3041;
	add.s64 	%rd3044, %rd1, %rd3039;
	ld.local.u64 	%rd3045, [%rd3044];
	add.cc.s64 	%rd3046, %rd9868, %rd3045;
	addc.cc.s64 	%rd3047, %rd9663, 0;
	add.cc.s64 	%rd3048, %rd3046, %rd3042;
	addc.cc.s64 	%rd3049, %rd3047, %rd3043;
	st.local.u64 	[%rd3044], %rd3048;
	ld.local.u64 	%rd3050, [%rd3040+8];
	mul.lo.s64 	%rd3051, %rd253, %rd3050;
	mul.hi.u64 	%rd3052, %rd253, %rd3050;
	ld.local.u64 	%rd3053, [%rd3044+8];
	mov.b64 	%rd263, 0;
	add.cc.s64 	%rd3054, %rd3049, %rd3053;
	addc.cc.s64 	%rd3055, %rd263, 0;
	add.cc.s64 	%rd3056, %rd3054, %rd3051;
	addc.cc.s64 	%rd3057, %rd3055, %rd3052;
	st.local.u64 	[%rd3044+8], %rd3056;
	ld.local.u64 	%rd3058, [%rd3040+16];
	mul.lo.s64 	%rd3059, %rd253, %rd3058;
	mul.hi.u64 	%rd3060, %rd253, %rd3058;
	ld.local.u64 	%rd3061, [%rd3044+16];
	add.cc.s64 	%rd3062, %rd3057, %rd3061;
	addc.cc.s64 	%rd3063, %rd263, 0;
	add.cc.s64 	%rd3064, %rd3062, %rd3059;
	addc.cc.s64 	%rd3065, %rd3063, %rd3060;
	st.local.u64 	[%rd3044+16], %rd3064;
	ld.local.u64 	%rd3066, [%rd3040+24];
	mul.lo.s64 	%rd3067, %rd253, %rd3066;
	mul.hi.u64 	%rd3068, %rd253, %rd3066;
	ld.local.u64 	%rd3069, [%rd3044+24];
	add.cc.s64 	%rd3070, %rd3065, %rd3069;
	addc.cc.s64 	%rd3071, %rd263, 0;
	add.cc.s64 	%rd3072, %rd3070, %rd3067;
	addc.cc.s64 	%rd9868, %rd3071, %rd3068;
	st.local.u64 	[%rd3044+24], %rd3072;
	add.s32 	%r1090, %r1090, 4;
$L__BB0_224:
	mov.b64 	%rd9664, 0;
	setp.eq.s32 	%p170, %r48, 0;
	@%p170 bra 	$L__BB0_229;
	setp.eq.s32 	%p171, %r49, 0;
	@%p171 bra 	$L__BB0_227;
	mul.wide.u32 	%rd3075, %r1090, 8;
	add.s64 	%rd3076, %rd5, %rd3075;
	ld.local.u64 	%rd3077, [%rd3076];
	mul.lo.s64 	%rd3078, %rd253, %rd3077;
	mul.hi.u64 	%rd3079, %rd253, %rd3077;
	add.s64 	%rd3080, %rd1, %rd3075;
	ld.local.u64 	%rd3081, [%rd3080];
	add.cc.s64 	%rd3082, %rd9868, %rd3081;
	addc.cc.s64 	%rd3083, %rd9664, 0;
	add.cc.s64 	%rd3084, %rd3082, %rd3078;
	addc.cc.s64 	%rd3085, %rd3083, %rd3079;
	st.local.u64 	[%rd3080], %rd3084;
	ld.local.u64 	%rd3086, [%rd3076+8];
	mul.lo.s64 	%rd3087, %rd253, %rd3086;
	mul.hi.u64 	%rd3088, %rd253, %rd3086;
	ld.local.u64 	%rd3089, [%rd3080+8];
	mov.b64 	%rd269, 0;
	add.cc.s64 	%rd3090, %rd3085, %rd3089;
	addc.cc.s64 	%rd3091, %rd269, 0;
	add.cc.s64 	%rd3092, %rd3090, %rd3087;
	addc.cc.s64 	%rd9868, %rd3091, %rd3088;
	st.local.u64 	[%rd3080+8], %rd3092;
	add.s32 	%r1090, %r1090, 2;
$L__BB0_227:
	mov.b64 	%rd9665, 0;
	and.b32  	%r794, %r1, 1;
	setp.eq.b32 	%p172, %r794, 1;
	not.pred 	%p173, %p172;
	@%p173 bra 	$L__BB0_229;
	mul.wide.u32 	%rd3093, %r1090, 8;
	add.s64 	%rd3094, %rd5, %rd3093;
	ld.local.u64 	%rd3095, [%rd3094];
	mul.lo.s64 	%rd3096, %rd253, %rd3095;
	mul.hi.u64 	%rd3097, %rd253, %rd3095;
	add.s64 	%rd3098, %rd1, %rd3093;
	ld.local.u64 	%rd3099, [%rd3098];
	add.cc.s64 	%rd3100, %rd9868, %rd3099;
	addc.cc.s64 	%rd3101, %rd9665, 0;
	add.cc.s64 	%rd3102, %rd3100, %rd3096;
	addc.cc.s64 	%rd9868, %rd3101, %rd3097;
	st.local.u64 	[%rd3098], %rd3102;
$L__BB0_229:
	setp.lt.u32 	%p174, %r44, 7;
	ld.local.u64 	%rd3107, [%rd1];
	mul.lo.s64 	%rd278, %rd68, %rd3107;
	mov.b64 	%rd9876, 0;
	mov.b32 	%r1094, 0;
	@%p174 bra 	$L__BB0_232;
	mov.b64 	%rd9876, 0;
	mov.b32 	%r1092, 0;
$L__BB0_231:
	.pragma "nounroll";
	mov.b64 	%rd9666, 0;
	mul.wide.u32 	%rd3110, %r1092, 8;
	add.s64 	%rd3111, %rd1, %rd3110;
	ld.local.u64 	%rd3112, [%rd3111];
	mov.u64 	%rd3113, d_mod;
	add.s64 	%rd3114, %rd3113, %rd3110;
	ld.const.u64 	%rd3115, [%rd3114];
	mul.lo.s64 	%rd3116, %rd3115, %rd278;
	mul.hi.u64 	%rd3117, %rd3115, %rd278;
	add.cc.s64 	%rd3118, %rd9876, %rd3112;
	addc.cc.s64 	%rd3119, %rd9666, 0;
	add.cc.s64 	%rd3120, %rd3118, %rd3116;
	addc.cc.s64 	%rd3121, %rd3119, %rd3117;
	st.local.u64 	[%rd3111], %rd3120;
	ld.local.u64 	%rd3122, [%rd3111+8];
	ld.const.u64 	%rd3123, [%rd3114+8];
	mul.lo.s64 	%rd3124, %rd3123, %rd278;
	mul.hi.u64 	%rd3125, %rd3123, %rd278;
	add.cc.s64 	%rd3126, %rd3121, %rd3122;
	addc.cc.s64 	%rd3127, %rd9666, 0;
	add.cc.s64 	%rd3128, %rd3126, %rd3124;
	addc.cc.s64 	%rd3129, %rd3127, %rd3125;
	st.local.u64 	[%rd3111+8], %rd3128;
	ld.local.u64 	%rd3130, [%rd3111+16];
	ld.const.u64 	%rd3131, [%rd3114+16];
	mul.lo.s64 	%rd3132, %rd3131, %rd278;
	mul.hi.u64 	%rd3133, %rd3131, %rd278;
	add.cc.s64 	%rd3134, %rd3129, %rd3130;
	addc.cc.s64 	%rd3135, %rd9666, 0;
	add.cc.s64 	%rd3136, %rd3134, %rd3132;
	addc.cc.s64 	%rd3137, %rd3135, %rd3133;
	st.local.u64 	[%rd3111+16], %rd3136;
	ld.local.u64 	%rd3138, [%rd3111+24];
	ld.const.u64 	%rd3139, [%rd3114+24];
	mul.lo.s64 	%rd3140, %rd3139, %rd278;
	mul.hi.u64 	%rd3141, %rd3139, %rd278;
	add.cc.s64 	%rd3142, %rd3137, %rd3138;
	addc.cc.s64 	%rd3143, %rd9666, 0;
	add.cc.s64 	%rd3144, %rd3142, %rd3140;
	addc.cc.s64 	%rd3145, %rd3143, %rd3141;
	st.local.u64 	[%rd3111+24], %rd3144;
	ld.local.u64 	%rd3146, [%rd3111+32];
	ld.const.u64 	%rd3147, [%rd3114+32];
	mul.lo.s64 	%rd3148, %rd3147, %rd278;
	mul.hi.u64 	%rd3149, %rd3147, %rd278;
	add.cc.s64 	%rd3150, %rd3145, %rd3146;
	addc.cc.s64 	%rd3151, %rd9666, 0;
	add.cc.s64 	%rd3152, %rd3150, %rd3148;
	addc.cc.s64 	%rd3153, %rd3151, %rd3149;
	st.local.u64 	[%rd3111+32], %rd3152;
	ld.local.u64 	%rd3154, [%rd3111+40];
	ld.const.u64 	%rd3155, [%rd3114+40];
	mul.lo.s64 	%rd3156, %rd3155, %rd278;
	mul.hi.u64 	%rd3157, %rd3155, %rd278;
	add.cc.s64 	%rd3158, %rd3153, %rd3154;
	addc.cc.s64 	%rd3159, %rd9666, 0;
	add.cc.s64 	%rd3160, %rd3158, %rd3156;
	addc.cc.s64 	%rd3161, %rd3159, %rd3157;
	st.local.u64 	[%rd3111+40], %rd3160;
	ld.local.u64 	%rd3162, [%rd3111+48];
	ld.const.u64 	%rd3163, [%rd3114+48];
	mul.lo.s64 	%rd3164, %rd3163, %rd278;
	mul.hi.u64 	%rd3165, %rd3163, %rd278;
	add.cc.s64 	%rd3166, %rd3161, %rd3162;
	addc.cc.s64 	%rd3167, %rd9666, 0;
	add.cc.s64 	%rd3168, %rd3166, %rd3164;
	addc.cc.s64 	%rd3169, %rd3167, %rd3165;
	st.local.u64 	[%rd3111+48], %rd3168;
	ld.local.u64 	%rd3170, [%rd3111+56];
	ld.const.u64 	%rd3171, [%rd3114+56];
	mul.lo.s64 	%rd3172, %rd3171, %rd278;
	mul.hi.u64 	%rd3173, %rd3171, %rd278;
	add.cc.s64 	%rd3174, %rd3169, %rd3170;
	addc.cc.s64 	%rd3175, %rd9666, 0;
	add.cc.s64 	%rd3176, %rd3174, %rd3172;
	addc.cc.s64 	%rd9876, %rd3175, %rd3173;
	st.local.u64 	[%rd3111+56], %rd3176;
	add.s32 	%r1092, %r1092, 8;
	setp.ne.s32 	%p175, %r1092, %r163;
	mov.u32 	%r1094, %r163;
	@%p175 bra 	$L__BB0_231;
$L__BB0_232:
	mov.b64 	%rd9667, 0;
	setp.eq.s32 	%p176, %r46, 0;
	@%p176 bra 	$L__BB0_240;
	setp.lt.u32 	%p177, %r47, 3;
	@%p177 bra 	$L__BB0_235;
	mul.wide.u32 	%rd3179, %r1094, 8;
	add.s64 	%rd3180, %rd1, %rd3179;
	ld.local.u64 	%rd3181, [%rd3180];
	mov.u64 	%rd3182, d_mod;
	add.s64 	%rd3183, %rd3182, %rd3179;
	ld.const.u64 	%rd3184, [%rd3183];
	mul.lo.s64 	%rd3185, %rd3184, %rd278;
	mul.hi.u64 	%rd3186, %rd3184, %rd278;
	add.cc.s64 	%rd3187, %rd9876, %rd3181;
	addc.cc.s64 	%rd3188, %rd9667, 0;
	add.cc.s64 	%rd3189, %rd3187, %rd3185;
	addc.cc.s64 	%rd3190, %rd3188, %rd3186;
	st.local.u64 	[%rd3180], %rd3189;
	ld.local.u64 	%rd3191, [%rd3180+8];
	ld.const.u64 	%rd3192, [%rd3183+8];
	mul.lo.s64 	%rd3193, %rd3192, %rd278;
	mul.hi.u64 	%rd3194, %rd3192, %rd278;
	mov.b64 	%rd288, 0;
	add.cc.s64 	%rd3195, %rd3190, %rd3191;
	addc.cc.s64 	%rd3196, %rd288, 0;
	add.cc.s64 	%rd3197, %rd3195, %rd3193;
	addc.cc.s64 	%rd3198, %rd3196, %rd3194;
	st.local.u64 	[%rd3180+8], %rd3197;
	ld.local.u64 	%rd3199, [%rd3180+16];
	ld.const.u64 	%rd3200, [%rd3183+16];
	mul.lo.s64 	%rd3201, %rd3200, %rd278;
	mul.hi.u64 	%rd3202, %rd3200, %rd278;
	add.cc.s64 	%rd3203, %rd3198, %rd3199;
	addc.cc.s64 	%rd3204, %rd288, 0;
	add.cc.s64 	%rd3205, %rd3203, %rd3201;
	addc.cc.s64 	%rd3206, %rd3204, %rd3202;
	st.local.u64 	[%rd3180+16], %rd3205;
	ld.local.u64 	%rd3207, [%rd3180+24];
	ld.const.u64 	%rd3208, [%rd3183+24];
	mul.lo.s64 	%rd3209, %rd3208, %rd278;
	mul.hi.u64 	%rd3210, %rd3208, %rd278;
	add.cc.s64 	%rd3211, %rd3206, %rd3207;
	addc.cc.s64 	%rd3212, %rd288, 0;
	add.cc.s64 	%rd3213, %rd3211, %rd3209;
	addc.cc.s64 	%rd9876, %rd3212, %rd3210;
	st.local.u64 	[%rd3180+24], %rd3213;
	add.s32 	%r1094, %r1094, 4;
$L__BB0_235:
	mov.b64 	%rd9668, 0;
	setp.eq.s32 	%p178, %r48, 0;
	@%p178 bra 	$L__BB0_240;
	setp.eq.s32 	%p179, %r49, 0;
	@%p179 bra 	$L__BB0_238;
	mul.wide.u32 	%rd3216, %r1094, 8;
	add.s64 	%rd3217, %rd1, %rd3216;
	ld.local.u64 	%rd3218, [%rd3217];
	mov.u64 	%rd3219, d_mod;
	add.s64 	%rd3220, %rd3219, %rd3216;
	ld.const.u64 	%rd3221, [%rd3220];
	mul.lo.s64 	%rd3222, %rd3221, %rd278;
	mul.hi.u64 	%rd3223, %rd3221, %rd278;
	add.cc.s64 	%rd3224, %rd9876, %rd3218;
	addc.cc.s64 	%rd3225, %rd9668, 0;
	add.cc.s64 	%rd3226, %rd3224, %rd3222;
	addc.cc.s64 	%rd3227, %rd3225, %rd3223;
	st.local.u64 	[%rd3217], %rd3226;
	ld.local.u64 	%rd3228, [%rd3217+8];
	ld.const.u64 	%rd3229, [%rd3220+8];
	mul.lo.s64 	%rd3230, %rd3229, %rd278;
	mul.hi.u64 	%rd3231, %rd3229, %rd278;
	mov.b64 	%rd294, 0;
	add.cc.s64 	%rd3232, %rd3227, %rd3228;
	addc.cc.s64 	%rd3233, %rd294, 0;
	add.cc.s64 	%rd3234, %rd3232, %rd3230;
	addc.cc.s64 	%rd9876, %rd3233, %rd3231;
	st.local.u64 	[%rd3217+8], %rd3234;
	add.s32 	%r1094, %r1094, 2;
$L__BB0_238:
	mov.b64 	%rd9669, 0;
	and.b32  	%r797, %r1, 1;
	setp.eq.b32 	%p180, %r797, 1;
	not.pred 	%p181, %p180;
	@%p181 bra 	$L__BB0_240;
	mul.wide.u32 	%rd3235, %r1094, 8;
	add.s64 	%rd3236, %rd1, %rd3235;
	ld.local.u64 	%rd3237, [%rd3236];
	mov.u64 	%rd3238, d_mod;
	add.s64 	%rd3239, %rd3238, %rd3235;
	ld.const.u64 	%rd3240, [%rd3239];
	mul.lo.s64 	%rd3241, %rd3240, %rd278;
	mul.hi.u64 	%rd3242, %rd3240, %rd278;
	add.cc.s64 	%rd3243, %rd9876, %rd3237;
	addc.cc.s64 	%rd3244, %rd9669, 0;
	add.cc.s64 	%rd3245, %rd3243, %rd3241;
	addc.cc.s64 	%rd9876, %rd3244, %rd3242;
	st.local.u64 	[%rd3236], %rd3245;
$L__BB0_240:
	setp.lt.s32 	%p182, %r1, 2;
	add.s64 	%rd303, %rd9876, %rd9868;
	@%p182 bra 	$L__BB0_254;
	setp.lt.u32 	%p183, %r50, 15;
	mov.b32 	%r1098, 0;
	@%p183 bra 	$L__BB0_244;
	mov.b32 	%r1096, 0;
$L__BB0_243:
	.pragma "nounroll";
	mul.wide.u32 	%rd3246, %r1096, 8;
	add.s64 	%rd3247, %rd1, %rd3246;
	ld.local.u64 	%rd3248, [%rd3247+8];
	st.local.u64 	[%rd3247], %rd3248;
	ld.local.u64 	%rd3249, [%rd3247+16];
	st.local.u64 	[%rd3247+8], %rd3249;
	ld.local.u64 	%rd3250, [%rd3247+24];
	st.local.u64 	[%rd3247+16], %rd3250;
	ld.local.u64 	%rd3251, [%rd3247+32];
	st.local.u64 	[%rd3247+24], %rd3251;
	ld.local.u64 	%rd3252, [%rd3247+40];
	st.local.u64 	[%rd3247+32], %rd3252;
	ld.local.u64 	%rd3253, [%rd3247+48];
	st.local.u64 	[%rd3247+40], %rd3253;
	ld.local.u64 	%rd3254, [%rd3247+56];
	st.local.u64 	[%rd3247+48], %rd3254;
	ld.local.u64 	%rd3255, [%rd3247+64];
	st.local.u64 	[%rd3247+56], %rd3255;
	ld.local.u64 	%rd3256, [%rd3247+72];
	st.local.u64 	[%rd3247+64], %rd3256;
	ld.local.u64 	%rd3257, [%rd3247+80];
	st.local.u64 	[%rd3247+72], %rd3257;
	ld.local.u64 	%rd3258, [%rd3247+88];
	st.local.u64 	[%rd3247+80], %rd3258;
	ld.local.u64 	%rd3259, [%rd3247+96];
	st.local.u64 	[%rd3247+88], %rd3259;
	ld.local.u64 	%rd3260, [%rd3247+104];
	st.local.u64 	[%rd3247+96], %rd3260;
	ld.local.u64 	%rd3261, [%rd3247+112];
	st.local.u64 	[%rd3247+104], %rd3261;
	ld.local.u64 	%rd3262, [%rd3247+120];
	st.local.u64 	[%rd3247+112], %rd3262;
	add.s32 	%r1096, %r1096, 16;
	ld.local.u64 	%rd3263, [%rd3247+128];
	st.local.u64 	[%rd3247+120], %rd3263;
	and.b32  	%r1098, %r44, -16;
	setp.ne.s32 	%p184, %r1096, %r1098;
	@%p184 bra 	$L__BB0_243;
$L__BB0_244:
	and.b32  	%r800, %r44, 15;
	setp.eq.s32 	%p185, %r800, 0;
	@%p185 bra 	$L__BB0_254;
	setp.lt.u32 	%p186, %r52, 7;
	@%p186 bra 	$L__BB0_247;
	mul.wide.u32 	%rd3264, %r1098, 8;
	add.s64 	%rd3265, %rd1, %rd3264;
	ld.local.u64 	%rd3266, [%rd3265+8];
	st.local.u64 	[%rd3265], %rd3266;
	ld.local.u64 	%rd3267, [%rd3265+16];
	st.local.u64 	[%rd3265+8], %rd3267;
	ld.local.u64 	%rd3268, [%rd3265+24];
	st.local.u64 	[%rd3265+16], %rd3268;
	ld.local.u64 	%rd3269, [%rd3265+32];
	st.local.u64 	[%rd3265+24], %rd3269;
	ld.local.u64 	%rd3270, [%rd3265+40];
	st.local.u64 	[%rd3265+32], %rd3270;
	ld.local.u64 	%rd3271, [%rd3265+48];
	st.local.u64 	[%rd3265+40], %rd3271;
	ld.local.u64 	%rd3272, [%rd3265+56];
	st.local.u64 	[%rd3265+48], %rd3272;
	add.s32 	%r1098, %r1098, 8;
	ld.local.u64 	%rd3273, [%rd3265+64];
	st.local.u64 	[%rd3265+56], %rd3273;
$L__BB0_247:
	and.b32  	%r801, %r51, 7;
	setp.eq.s32 	%p187, %r801, 0;
	@%p187 bra 	$L__BB0_254;
	setp.lt.u32 	%p188, %r54, 3;
	@%p188 bra 	$L__BB0_250;
	mul.wide.u32 	%rd3274, %r1098, 8;
	add.s64 	%rd3275, %rd1, %rd3274;
	ld.local.u64 	%rd3276, [%rd3275+8];
	st.local.u64 	[%rd3275], %rd3276;
	ld.local.u64 	%rd3277, [%rd3275+16];
	st.local.u64 	[%rd3275+8], %rd3277;
	ld.local.u64 	%rd3278, [%rd3275+24];
	st.local.u64 	[%rd3275+16], %rd3278;
	add.s32 	%r1098, %r1098, 4;
	ld.local.u64 	%rd3279, [%rd3275+32];
	st.local.u64 	[%rd3275+24], %rd3279;
$L__BB0_250:
	setp.eq.s32 	%p189, %r164, 0;
	@%p189 bra 	$L__BB0_254;
	setp.eq.s32 	%p190, %r164, 1;
	mul.wide.u32 	%rd3280, %r1098, 8;
	add.s64 	%rd304, %rd1, %rd3280;
	ld.local.u64 	%rd3281, [%rd304+8];
	st.local.u64 	[%rd304], %rd3281;
	@%p190 bra 	$L__BB0_254;
	setp.eq.s32 	%p191, %r164, 2;
	ld.local.u64 	%rd3282, [%rd304+16];
	st.local.u64 	[%rd304+8], %rd3282;
	@%p191 bra 	$L__BB0_254;
	ld.local.u64 	%rd3283, [%rd304+24];
	st.local.u64 	[%rd304+16], %rd3283;
$L__BB0_254:
	st.local.u64 	[%rd69], %rd303;
	add.s32 	%r1087, %r1087, 1;
	setp.ne.s32 	%p192, %r1087, %r45;
	@%p192 bra 	$L__BB0_218;
$L__BB0_255:
	mov.u64 	%rd3286, d_mod;
	mov.u32 	%r1100, %r1;
$L__BB0_256:
	add.s32 	%r190, %r1100, -1;
	setp.lt.s32 	%p193, %r1100, 1;
	@%p193 bra 	$L__BB0_259;
	mul.wide.u32 	%rd3284, %r190, 8;
	add.s64 	%rd3285, %rd1, %rd3284;
	ld.local.u64 	%rd305, [%rd3285];
	add.s64 	%rd3287, %rd3286, %rd3284;
	ld.const.u64 	%rd306, [%rd3287];
	setp.gt.u64 	%p194, %rd305, %rd306;
	@%p194 bra 	$L__BB0_259;
	setp.lt.u64 	%p195, %rd305, %rd306;
	mov.u32 	%r1100, %r190;
	@%p195 bra 	$L__BB0_271;
	bra.uni 	$L__BB0_256;
$L__BB0_259:
	setp.lt.s32 	%p196, %r1, 1;
	@%p196 bra 	$L__BB0_271;
	setp.lt.u32 	%p197, %r44, 7;
	mov.b64 	%rd9878, 0;
	mov.b32 	%r1103, 0;
	@%p197 bra 	$L__BB0_263;
	and.b32  	%r1103, %r1, 2147483640;
	mov.b64 	%rd9878, 0;
	mov.b32 	%r1101, 0;
$L__BB0_262:
	.pragma "nounroll";
	mul.wide.u32 	%rd3290, %r1101, 8;
	add.s64 	%rd3291, %rd1, %rd3290;
	ld.local.u64 	%rd3292, [%rd3291];
	add.s64 	%rd3294, %rd3286, %rd3290;
	ld.const.u64 	%rd3295, [%rd3294];
	mov.b64 	%rd3296, 0;
	add.cc.s64 	%rd3297, %rd9878, %rd3295;
	addc.cc.s64 	%rd3298, %rd3296, 0;
	sub.cc.s64 	%rd3299, %rd3292, %rd3297;
	subc.cc.s64 	%rd3300, %rd3296, %rd3298;
	st.local.u64 	[%rd3291], %rd3299;
	ld.local.u64 	%rd3301, [%rd3291+8];
	ld.const.u64 	%rd3302, [%rd3294+8];
	and.b64  	%rd3303, %rd3300, 1;
	add.cc.s64 	%rd3304, %rd3303, %rd3302;
	addc.cc.s64 	%rd3305, %rd3296, 0;
	sub.cc.s64 	%rd3306, %rd3301, %rd3304;
	subc.cc.s64 	%rd3307, %rd3296, %rd3305;
	st.local.u64 	[%rd3291+8], %rd3306;
	ld.local.u64 	%rd3308, [%rd3291+16];
	ld.const.u64 	%rd3309, [%rd3294+16];
	and.b64  	%rd3310, %rd3307, 1;
	add.cc.s64 	%rd3311, %rd3310, %rd3309;
	addc.cc.s64 	%rd3312, %rd3296, 0;
	sub.cc.s64 	%rd3313, %rd3308, %rd3311;
	subc.cc.s64 	%rd3314, %rd3296, %rd3312;
	st.local.u64 	[%rd3291+16], %rd3313;
	ld.local.u64 	%rd3315, [%rd3291+24];
	ld.const.u64 	%rd3316, [%rd3294+24];
	and.b64  	%rd3317, %rd3314, 1;
	add.cc.s64 	%rd3318, %rd3317, %rd3316;
	addc.cc.s64 	%rd3319, %rd3296, 0;
	sub.cc.s64 	%rd3320, %rd3315, %rd3318;
	subc.cc.s64 	%rd3321, %rd3296, %rd3319;
	st.local.u64 	[%rd3291+24], %rd3320;
	ld.local.u64 	%rd3322, [%rd3291+32];
	ld.const.u64 	%rd3323, [%rd3294+32];
	and.b64  	%rd3324, %rd3321, 1;
	add.cc.s64 	%rd3325, %rd3324, %rd3323;
	addc.cc.s64 	%rd3326, %rd3296, 0;
	sub.cc.s64 	%rd3327, %rd3322, %rd3325;
	subc.cc.s64 	%rd3328, %rd3296, %rd3326;
	st.local.u64 	[%rd3291+32], %rd3327;
	ld.local.u64 	%rd3329, [%rd3291+40];
	ld.const.u64 	%rd3330, [%rd3294+40];
	and.b64  	%rd3331, %rd3328, 1;
	add.cc.s64 	%rd3332, %rd3331, %rd3330;
	addc.cc.s64 	%rd3333, %rd3296, 0;
	sub.cc.s64 	%rd3334, %rd3329, %rd3332;
	subc.cc.s64 	%rd3335, %rd3296, %rd3333;
	st.local.u64 	[%rd3291+40], %rd3334;
	ld.local.u64 	%rd3336, [%rd3291+48];
	ld.const.u64 	%rd3337, [%rd3294+48];
	and.b64  	%rd3338, %rd3335, 1;
	add.cc.s64 	%rd3339, %rd3338, %rd3337;
	addc.cc.s64 	%rd3340, %rd3296, 0;
	sub.cc.s64 	%rd3341, %rd3336, %rd3339;
	subc.cc.s64 	%rd3342, %rd3296, %rd3340;
	st.local.u64 	[%rd3291+48], %rd3341;
	ld.local.u64 	%rd3343, [%rd3291+56];
	ld.const.u64 	%rd3344, [%rd3294+56];
	and.b64  	%rd3345, %rd3342, 1;
	add.cc.s64 	%rd3346, %rd3345, %rd3344;
	addc.cc.s64 	%rd3347, %rd3296, 0;
	sub.cc.s64 	%rd3348, %rd3343, %rd3346;
	subc.cc.s64 	%rd3349, %rd3296, %rd3347;
	st.local.u64 	[%rd3291+56], %rd3348;
	add.s32 	%r1101, %r1101, 8;
	and.b64  	%rd9878, %rd3349, 1;
	setp.ne.s32 	%p198, %r1101, %r1103;
	@%p198 bra 	$L__BB0_262;
$L__BB0_263:
	setp.eq.s32 	%p199, %r46, 0;
	@%p199 bra 	$L__BB0_271;
	setp.lt.u32 	%p200, %r47, 3;
	@%p200 bra 	$L__BB0_266;
	mul.wide.u32 	%rd3350, %r1103, 8;
	add.s64 	%rd3351, %rd1, %rd3350;
	ld.local.u64 	%rd3352, [%rd3351];
	add.s64 	%rd3354, %rd3286, %rd3350;
	ld.const.u64 	%rd3355, [%rd3354];
	mov.b64 	%rd3356, 0;
	add.cc.s64 	%rd3357, %rd9878, %rd3355;
	addc.cc.s64 	%rd3358, %rd3356, 0;
	sub.cc.s64 	%rd3359, %rd3352, %rd3357;
	subc.cc.s64 	%rd3360, %rd3356, %rd3358;
	st.local.u64 	[%rd3351], %rd3359;
	ld.local.u64 	%rd3361, [%rd3351+8];
	ld.const.u64 	%rd3362, [%rd3354+8];
	and.b64  	%rd3363, %rd3360, 1;
	add.cc.s64 	%rd3364, %rd3363, %rd3362;
	addc.cc.s64 	%rd3365, %rd3356, 0;
	sub.cc.s64 	%rd3366, %rd3361, %rd3364;
	subc.cc.s64 	%rd3367, %rd3356, %rd3365;
	st.local.u64 	[%rd3351+8], %rd3366;
	ld.local.u64 	%rd3368, [%rd3351+16];
	ld.const.u64 	%rd3369, [%rd3354+16];
	and.b64  	%rd3370, %rd3367, 1;
	add.cc.s64 	%rd3371, %rd3370, %rd3369;
	addc.cc.s64 	%rd3372, %rd3356, 0;
	sub.cc.s64 	%rd3373, %rd3368, %rd3371;
	subc.cc.s64 	%rd3374, %rd3356, %rd3372;
	st.local.u64 	[%rd3351+16], %rd3373;
	ld.local.u64 	%rd3375, [%rd3351+24];
	ld.const.u64 	%rd3376, [%rd3354+24];
	and.b64  	%rd3377, %rd3374, 1;
	add.cc.s64 	%rd3378, %rd3377, %rd3376;
	addc.cc.s64 	%rd3379, %rd3356, 0;
	sub.cc.s64 	%rd3380, %rd3375, %rd3378;
	subc.cc.s64 	%rd3381, %rd3356, %rd3379;
	st.local.u64 	[%rd3351+24], %rd3380;
	and.b64  	%rd9878, %rd3381, 1;
	add.s32 	%r1103, %r1103, 4;
$L__BB0_266:
	setp.eq.s32 	%p201, %r48, 0;
	@%p201 bra 	$L__BB0_271;
	setp.eq.s32 	%p202, %r49, 0;
	@%p202 bra 	$L__BB0_269;
	mul.wide.u32 	%rd3382, %r1103, 8;
	add.s64 	%rd3383, %rd1, %rd3382;
	ld.local.u64 	%rd3384, [%rd3383];
	add.s64 	%rd3386, %rd3286, %rd3382;
	ld.const.u64 	%rd3387, [%rd3386];
	mov.b64 	%rd3388, 0;
	add.cc.s64 	%rd3389, %rd9878, %rd3387;
	addc.cc.s64 	%rd3390, %rd3388, 0;
	sub.cc.s64 	%rd3391, %rd3384, %rd3389;
	subc.cc.s64 	%rd3392, %rd3388, %rd3390;
	st.local.u64 	[%rd3383], %rd3391;
	ld.local.u64 	%rd3393, [%rd3383+8];
	ld.const.u64 	%rd3394, [%rd3386+8];
	and.b64  	%rd3395, %rd3392, 1;
	add.cc.s64 	%rd3396, %rd3395, %rd3394;
	addc.cc.s64 	%rd3397, %rd3388, 0;
	sub.cc.s64 	%rd3398, %rd3393, %rd3396;
	subc.cc.s64 	%rd3399, %rd3388, %rd3397;
	st.local.u64 	[%rd3383+8], %rd3398;
	and.b64  	%rd9878, %rd3399, 1;
	add.s32 	%r1103, %r1103, 2;
$L__BB0_269:
	and.b32  	%r804, %r1, 1;
	setp.eq.b32 	%p203, %r804, 1;
	not.pred 	%p204, %p203;
	@%p204 bra 	$L__BB0_271;
	mul.wide.u32 	%rd3400, %r1103, 8;
	add.s64 	%rd3401, %rd1, %rd3400;
	ld.local.u64 	%rd3402, [%rd3401];
	add.s64 	%rd3404, %rd3286, %rd3400;
	ld.const.u64 	%rd3405, [%rd3404];
	add.s64 	%rd3406, %rd9878, %rd3405;
	sub.s64 	%rd3407, %rd3402, %rd3406;
	st.local.u64 	[%rd3401], %rd3407;
$L__BB0_271:
	setp.lt.s32 	%p205, %r1, 1;
	ld.local.u64 	%rd3408, [%rd1];
	st.local.u64 	[%rd5], %rd3408;
	ld.local.u64 	%rd3409, [%rd1+8];
	st.local.u64 	[%rd5+8], %rd3409;
	ld.local.u64 	%rd3410, [%rd1+16];
	st.local.u64 	[%rd5+16], %rd3410;
	ld.local.u64 	%rd3411, [%rd1+24];
	st.local.u64 	[%rd5+24], %rd3411;
	ld.local.u64 	%rd3412, [%rd1+32];
	st.local.u64 	[%rd5+32], %rd3412;
	ld.local.u64 	%rd3413, [%rd1+40];
	st.local.u64 	[%rd5+40], %rd3413;
	ld.local.u64 	%rd3414, [%rd1+48];
	st.local.u64 	[%rd5+48], %rd3414;
	ld.local.u64 	%rd3415, [%rd1+56];
	st.local.u64 	[%rd5+56], %rd3415;
	ld.local.u64 	%rd3416, [%rd1+64];
	st.local.u64 	[%rd5+64], %rd3416;
	mov.b64 	%rd3417, 0;
	st.local.u64 	[%rd1], %rd3417;
	st.local.u64 	[%rd1+8], %rd3417;
	st.local.u64 	[%rd1+16], %rd3417;
	st.local.u64 	[%rd1+24], %rd3417;
	st.local.u64 	[%rd1+32], %rd3417;
	st.local.u64 	[%rd1+40], %rd3417;
	st.local.u64 	[%rd1+48], %rd3417;
	st.local.u64 	[%rd1+56], %rd3417;
	st.local.u64 	[%rd1+64], %rd3417;
	@%p205 bra 	$L__BB0_310;
	and.b32  	%r199, %r1, 2147483640;
	and.b32  	%r200, %r53, 3;
	mov.b32 	%r1105, 0;
$L__BB0_273:
	setp.lt.u32 	%p206, %r44, 7;
	mul.wide.u32 	%rd3422, %r1105, 8;
	add.s64 	%rd3423, %rd5, %rd3422;
	ld.local.u64 	%rd314, [%rd3423];
	mov.b64 	%rd9888, 0;
	mov.b32 	%r1108, 0;
	@%p206 bra 	$L__BB0_276;
	mov.b64 	%rd9888, 0;
	mov.b32 	%r1106, 0;
$L__BB0_275:
	.pragma "nounroll";
	mov.b64 	%rd9670, 0;
	mul.wide.u32 	%rd3426, %r1106, 8;
	add.s64 	%rd3427, %rd5, %rd3426;
	ld.local.u64 	%rd3428, [%rd3427];
	mul.lo.s64 	%rd3429, %rd314, %rd3428;
	mul.hi.u64 	%rd3430, %rd314, %rd3428;
	add.s64 	%rd3431, %rd1, %rd3426;
	ld.local.u64 	%rd3432, [%rd3431];
	add.cc.s64 	%rd3433, %rd9888, %rd3432;
	addc.cc.s64 	%rd3434, %rd9670, 0;
	add.cc.s64 	%rd3435, %rd3433, %rd3429;
	addc.cc.s64 	%rd3436, %rd3434, %rd3430;
	st.local.u64 	[%rd3431], %rd3435;
	ld.local.u64 	%rd3437, [%rd3427+8];
	mul.lo.s64 	%rd3438, %rd314, %rd3437;
	mul.hi.u64 	%rd3439, %rd314, %rd3437;
	ld.local.u64 	%rd3440, [%rd3431+8];
	add.cc.s64 	%rd3441, %rd3436, %rd3440;
	addc.cc.s64 	%rd3442, %rd9670, 0;
	add.cc.s64 	%rd3443, %rd3441, %rd3438;
	addc.cc.s64 	%rd3444, %rd3442, %rd3439;
	st.local.u64 	[%rd3431+8], %rd3443;
	ld.local.u64 	%rd3445, [%rd3427+16];
	mul.lo.s64 	%rd3446, %rd314, %rd3445;
	mul.hi.u64 	%rd3447, %rd314, %rd3445;
	ld.local.u64 	%rd3448, [%rd3431+16];
	add.cc.s64 	%rd3449, %rd3444, %rd3448;
	addc.cc.s64 	%rd3450, %rd9670, 0;
	add.cc.s64 	%rd3451, %rd3449, %rd3446;
	addc.cc.s64 	%rd3452, %rd3450, %rd3447;
	st.local.u64 	[%rd3431+16], %rd3451;
	ld.local.u64 	%rd3453, [%rd3427+24];
	mul.lo.s64 	%rd3454, %rd314, %rd3453;
	mul.hi.u64 	%rd3455, %rd314, %rd3453;
	ld.local.u64 	%rd3456, [%rd3431+24];
	add.cc.s64 	%rd3457, %rd3452, %rd3456;
	addc.cc.s64 	%rd3458, %rd9670, 0;
	add.cc.s64 	%rd3459, %rd3457, %rd3454;
	addc.cc.s64 	%rd3460, %rd3458, %rd3455;
	st.local.u64 	[%rd3431+24], %rd3459;
	ld.local.u64 	%rd3461, [%rd3427+32];
	mul.lo.s64 	%rd3462, %rd314, %rd3461;
	mul.hi.u64 	%rd3463, %rd314, %rd3461;
	ld.local.u64 	%rd3464, [%rd3431+32];
	add.cc.s64 	%rd3465, %rd3460, %rd3464;
	addc.cc.s64 	%rd3466, %rd9670, 0;
	add.cc.s64 	%rd3467, %rd3465, %rd3462;
	addc.cc.s64 	%rd3468, %rd3466, %rd3463;
	st.local.u64 	[%rd3431+32], %rd3467;
	ld.local.u64 	%rd3469, [%rd3427+40];
	mul.lo.s64 	%rd3470, %rd314, %rd3469;
	mul.hi.u64 	%rd3471, %rd314, %rd3469;
	ld.local.u64 	%rd3472, [%rd3431+40];
	add.cc.s64 	%rd3473, %rd3468, %rd3472;
	addc.cc.s64 	%rd3474, %rd9670, 0;
	add.cc.s64 	%rd3475, %rd3473, %rd3470;
	addc.cc.s64 	%rd3476, %rd3474, %rd3471;
	st.local.u64 	[%rd3431+40], %rd3475;
	ld.local.u64 	%rd3477, [%rd3427+48];
	mul.lo.s64 	%rd3478, %rd314, %rd3477;
	mul.hi.u64 	%rd3479, %rd314, %rd3477;
	ld.local.u64 	%rd3480, [%rd3431+48];
	add.cc.s64 	%rd3481, %rd3476, %rd3480;
	addc.cc.s64 	%rd3482, %rd9670, 0;
	add.cc.s64 	%rd3483, %rd3481, %rd3478;
	addc.cc.s64 	%rd3484, %rd3482, %rd3479;
	st.local.u64 	[%rd3431+48], %rd3483;
	ld.local.u64 	%rd3485, [%rd3427+56];
	mul.lo.s64 	%rd3486, %rd314, %rd3485;
	mul.hi.u64 	%rd3487, %rd314, %rd3485;
	ld.local.u64 	%rd3488, [%rd3431+56];
	add.cc.s64 	%rd3489, %rd3484, %rd3488;
	addc.cc.s64 	%rd3490, %rd9670, 0;
	add.cc.s64 	%rd3491, %rd3489, %rd3486;
	addc.cc.s64 	%rd9888, %rd3490, %rd3487;
	st.local.u64 	[%rd3431+56], %rd3491;
	add.s32 	%r1106, %r1106, 8;
	setp.ne.s32 	%p207, %r1106, %r199;
	mov.u32 	%r1108, %r199;
	@%p207 bra 	$L__BB0_275;
$L__BB0_276:
	mov.b64 	%rd9671, 0;
	setp.eq.s32 	%p208, %r46, 0;
	@%p208 bra 	$L__BB0_284;
	setp.lt.u32 	%p209, %r47, 3;
	@%p209 bra 	$L__BB0_279;
	mul.wide.u32 	%rd3494, %r1108, 8;
	add.s64 	%rd3495, %rd5, %rd3494;
	ld.local.u64 	%rd3496, [%rd3495];
	mul.lo.s64 	%rd3497, %rd314, %rd3496;
	mul.hi.u64 	%rd3498, %rd314, %rd3496;
	add.s64 	%rd3499, %rd1, %rd3494;
	ld.local.u64 	%rd3500, [%rd3499];
	add.cc.s64 	%rd3501, %rd9888, %rd3500;
	addc.cc.s64 	%rd3502, %rd9671, 0;
	add.cc.s64 	%rd3503, %rd3501, %rd3497;
	addc.cc.s64 	%rd3504, %rd3502, %rd3498;
	st.local.u64 	[%rd3499], %rd3503;
	ld.local.u64 	%rd3505, [%rd3495+8];
	mul.lo.s64 	%rd3506, %rd314, %rd3505;
	mul.hi.u64 	%rd3507, %rd314, %rd3505;
	ld.local.u64 	%rd3508, [%rd3499+8];
	mov.b64 	%rd324, 0;
	add.cc.s64 	%rd3509, %rd3504, %rd3508;
	addc.cc.s64 	%rd3510, %rd324, 0;
	add.cc.s64 	%rd3511, %rd3509, %rd3506;
	addc.cc.s64 	%rd3512, %rd3510, %rd3507;
	st.local.u64 	[%rd3499+8], %rd3511;
	ld.local.u64 	%rd3513, [%rd3495+16];
	mul.lo.s64 	%rd3514, %rd314, %rd3513;
	mul.hi.u64 	%rd3515, %rd314, %rd3513;
	ld.local.u64 	%rd3516, [%rd3499+16];
	add.cc.s64 	%rd3517, %rd3512, %rd3516;
	addc.cc.s64 	%rd3518, %rd324, 0;
	add.cc.s64 	%rd3519, %rd3517, %rd3514;
	addc.cc.s64 	%rd3520, %rd3518, %rd3515;
	st.local.u64 	[%rd3499+16], %rd3519;
	ld.local.u64 	%rd3521, [%rd3495+24];
	mul.lo.s64 	%rd3522, %rd314, %rd3521;
	mul.hi.u64 	%rd3523, %rd314, %rd3521;
	ld.local.u64 	%rd3524, [%rd3499+24];
	add.cc.s64 	%rd3525, %rd3520, %rd3524;
	addc.cc.s64 	%rd3526, %rd324, 0;
	add.cc.s64 	%rd3527, %rd3525, %rd3522;
	addc.cc.s64 	%rd9888, %rd3526, %rd3523;
	st.local.u64 	[%rd3499+24], %rd3527;
	add.s32 	%r1108, %r1108, 4;
$L__BB0_279:
	mov.b64 	%rd9672, 0;
	setp.eq.s32 	%p210, %r48, 0;
	@%p210 bra 	$L__BB0_284;
	setp.eq.s32 	%p211, %r49, 0;
	@%p211 bra 	$L__BB0_282;
	mul.wide.u32 	%rd3530, %r1108, 8;
	add.s64 	%rd3531, %rd5, %rd3530;
	ld.local.u64 	%rd3532, [%rd3531];
	mul.lo.s64 	%rd3533, %rd314, %rd3532;
	mul.hi.u64 	%rd3534, %rd314, %rd3532;
	add.s64 	%rd3535, %rd1, %rd3530;
	ld.local.u64 	%rd3536, [%rd3535];
	add.cc.s64 	%rd3537, %rd9888, %rd3536;
	addc.cc.s64 	%rd3538, %rd9672, 0;
	add.cc.s64 	%rd3539, %rd3537, %rd3533;
	addc.cc.s64 	%rd3540, %rd3538, %rd3534;
	st.local.u64 	[%rd3535], %rd3539;
	ld.local.u64 	%rd3541, [%rd3531+8];
	mul.lo.s64 	%rd3542, %rd314, %rd3541;
	mul.hi.u64 	%rd3543, %rd314, %rd3541;
	ld.local.u64 	%rd3544, [%rd3535+8];
	mov.b64 	%rd330, 0;
	add.cc.s64 	%rd3545, %rd3540, %rd3544;
	addc.cc.s64 	%rd3546, %rd330, 0;
	add.cc.s64 	%rd3547, %rd3545, %rd3542;
	addc.cc.s64 	%rd9888, %rd3546, %rd3543;
	st.local.u64 	[%rd3535+8], %rd3547;
	add.s32 	%r1108, %r1108, 2;
$L__BB0_282:
	mov.b64 	%rd9673, 0;
	and.b32  	%r808, %r1, 1;
	setp.eq.b32 	%p212, %r808, 1;
	not.pred 	%p213, %p212;
	@%p213 bra 	$L__BB0_284;
	mul.wide.u32 	%rd3548, %r1108, 8;
	add.s64 	%rd3549, %rd5, %rd3548;
	ld.local.u64 	%rd3550, [%rd3549];
	mul.lo.s64 	%rd3551, %rd314, %rd3550;
	mul.hi.u64 	%rd3552, %rd314, %rd3550;
	add.s64 	%rd3553, %rd1, %rd3548;
	ld.local.u64 	%rd3554, [%rd3553];
	add.cc.s64 	%rd3555, %rd9888, %rd3554;
	addc.cc.s64 	%rd3556, %rd9673, 0;
	add.cc.s64 	%rd3557, %rd3555, %rd3551;
	addc.cc.s64 	%rd9888, %rd3556, %rd3552;
	st.local.u64 	[%rd3553], %rd3557;
$L__BB0_284:
	setp.lt.u32 	%p214, %r44, 7;
	ld.local.u64 	%rd3562, [%rd1];
	mul.lo.s64 	%rd339, %rd68, %rd3562;
	mov.b64 	%rd9896, 0;
	mov.b32 	%r1112, 0;
	@%p214 bra 	$L__BB0_287;
	mov.b64 	%rd9896, 0;
	mov.b32 	%r1110, 0;
$L__BB0_286:
	.pragma "nounroll";
	mov.b64 	%rd9674, 0;
	mul.wide.u32 	%rd3565, %r1110, 8;
	add.s64 	%rd3566, %rd1, %rd3565;
	ld.local.u64 	%rd3567, [%rd3566];
	mov.u64 	%rd3568, d_mod;
	add.s64 	%rd3569, %rd3568, %rd3565;
	ld.const.u64 	%rd3570, [%rd3569];
	mul.lo.s64 	%rd3571, %rd3570, %rd339;
	mul.hi.u64 	%rd3572, %rd3570, %rd339;
	add.cc.s64 	%rd3573, %rd9896, %rd3567;
	addc.cc.s64 	%rd3574, %rd9674, 0;
	add.cc.s64 	%rd3575, %rd3573, %rd3571;
	addc.cc.s64 	%rd3576, %rd3574, %rd3572;
	st.local.u64 	[%rd3566], %rd3575;
	ld.local.u64 	%rd3577, [%rd3566+8];
	ld.const.u64 	%rd3578, [%rd3569+8];
	mul.lo.s64 	%rd3579, %rd3578, %rd339;
	mul.hi.u64 	%rd3580, %rd3578, %rd339;
	add.cc.s64 	%rd3581, %rd3576, %rd3577;
	addc.cc.s64 	%rd3582, %rd9674, 0;
	add.cc.s64 	%rd3583, %rd3581, %rd3579;
	addc.cc.s64 	%rd3584, %rd3582, %rd3580;
	st.local.u64 	[%rd3566+8], %rd3583;
	ld.local.u64 	%rd3585, [%rd3566+16];
	ld.const.u64 	%rd3586, [%rd3569+16];
	mul.lo.s64 	%rd3587, %rd3586, %rd339;
	mul.hi.u64 	%rd3588, %rd3586, %rd339;
	add.cc.s64 	%rd3589, %rd3584, %rd3585;
	addc.cc.s64 	%rd3590, %rd9674, 0;
	add.cc.s64 	%rd3591, %rd3589, %rd3587;
	addc.cc.s64 	%rd3592, %rd3590, %rd3588;
	st.local.u64 	[%rd3566+16], %rd3591;
	ld.local.u64 	%rd3593, [%rd3566+24];
	ld.const.u64 	%rd3594, [%rd3569+24];
	mul.lo.s64 	%rd3595, %rd3594, %rd339;
	mul.hi.u64 	%rd3596, %rd3594, %rd339;
	add.cc.s64 	%rd3597, %rd3592, %rd3593;
	addc.cc.s64 	%rd3598, %rd9674, 0;
	add.cc.s64 	%rd3599, %rd3597, %rd3595;
	addc.cc.s64 	%rd3600, %rd3598, %rd3596;
	st.local.u64 	[%rd3566+24], %rd3599;
	ld.local.u64 	%rd3601, [%rd3566+32];
	ld.const.u64 	%rd3602, [%rd3569+32];
	mul.lo.s64 	%rd3603, %rd3602, %rd339;
	mul.hi.u64 	%rd3604, %rd3602, %rd339;
	add.cc.s64 	%rd3605, %rd3600, %rd3601;
	addc.cc.s64 	%rd3606, %rd9674, 0;
	add.cc.s64 	%rd3607, %rd3605, %rd3603;
	addc.cc.s64 	%rd3608, %rd3606, %rd3604;
	st.local.u64 	[%rd3566+32], %rd3607;
	ld.local.u64 	%rd3609, [%rd3566+40];
	ld.const.u64 	%rd3610, [%rd3569+40];
	mul.lo.s64 	%rd3611, %rd3610, %rd339;
	mul.hi.u64 	%rd3612, %rd3610, %rd339;
	add.cc.s64 	%rd3613, %rd3608, %rd3609;
	addc.cc.s64 	%rd3614, %rd9674, 0;
	add.cc.s64 	%rd3615, %rd3613, %rd3611;
	addc.cc.s64 	%rd3616, %rd3614, %rd3612;
	st.local.u64 	[%rd3566+40], %rd3615;
	ld.local.u64 	%rd3617, [%rd3566+48];
	ld.const.u64 	%rd3618, [%rd3569+48];
	mul.lo.s64 	%rd3619, %rd3618, %rd339;
	mul.hi.u64 	%rd3620, %rd3618, %rd339;
	add.cc.s64 	%rd3621, %rd3616, %rd3617;
	addc.cc.s64 	%rd3622, %rd9674, 0;
	add.cc.s64 	%rd3623, %rd3621, %rd3619;
	addc.cc.s64 	%rd3624, %rd3622, %rd3620;
	st.local.u64 	[%rd3566+48], %rd3623;
	ld.local.u64 	%rd3625, [%rd3566+56];
	ld.const.u64 	%rd3626, [%rd3569+56];
	mul.lo.s64 	%rd3627, %rd3626, %rd339;
	mul.hi.u64 	%rd3628, %rd3626, %rd339;
	add.cc.s64 	%rd3629, %rd3624, %rd3625;
	addc.cc.s64 	%rd3630, %rd9674, 0;
	add.cc.s64 	%rd3631, %rd3629, %rd3627;
	addc.cc.s64 	%rd9896, %rd3630, %rd3628;
	st.local.u64 	[%rd3566+56], %rd3631;
	add.s32 	%r1110, %r1110, 8;
	setp.ne.s32 	%p215, %r1110, %r199;
	mov.u32 	%r1112, %r199;
	@%p215 bra 	$L__BB0_286;
$L__BB0_287:
	mov.b64 	%rd9675, 0;
	setp.eq.s32 	%p216, %r46, 0;
	@%p216 bra 	$L__BB0_295;
	setp.lt.u32 	%p217, %r47, 3;
	@%p217 bra 	$L__BB0_290;
	mul.wide.u32 	%rd3634, %r1112, 8;
	add.s64 	%rd3635, %rd1, %rd3634;
	ld.local.u64 	%rd3636, [%rd3635];
	mov.u64 	%rd3637, d_mod;
	add.s64 	%rd3638, %rd3637, %rd3634;
	ld.const.u64 	%rd3639, [%rd3638];
	mul.lo.s64 	%rd3640, %rd3639, %rd339;
	mul.hi.u64 	%rd3641, %rd3639, %rd339;
	add.cc.s64 	%rd3642, %rd9896, %rd3636;
	addc.cc.s64 	%rd3643, %rd9675, 0;
	add.cc.s64 	%rd3644, %rd3642, %rd3640;
	addc.cc.s64 	%rd3645, %rd3643, %rd3641;
	st.local.u64 	[%rd3635], %rd3644;
	ld.local.u64 	%rd3646, [%rd3635+8];
	ld.const.u64 	%rd3647, [%rd3638+8];
	mul.lo.s64 	%rd3648, %rd3647, %rd339;
	mul.hi.u64 	%rd3649, %rd3647, %rd339;
	mov.b64 	%rd349, 0;
	add.cc.s64 	%rd3650, %rd3645, %rd3646;
	addc.cc.s64 	%rd3651, %rd349, 0;
	add.cc.s64 	%rd3652, %rd3650, %rd3648;
	addc.cc.s64 	%rd3653, %rd3651, %rd3649;
	st.local.u64 	[%rd3635+8], %rd3652;
	ld.local.u64 	%rd3654, [%rd3635+16];
	ld.const.u64 	%rd3655, [%rd3638+16];
	mul.lo.s64 	%rd3656, %rd3655, %rd339;
	mul.hi.u64 	%rd3657, %rd3655, %rd339;
	add.cc.s64 	%rd3658, %rd3653, %rd3654;
	addc.cc.s64 	%rd3659, %rd349, 0;
	add.cc.s64 	%rd3660, %rd3658, %rd3656;
	addc.cc.s64 	%rd3661, %rd3659, %rd3657;
	st.local.u64 	[%rd3635+16], %rd3660;
	ld.local.u64 	%rd3662, [%rd3635+24];
	ld.const.u64 	%rd3663, [%rd3638+24];
	mul.lo.s64 	%rd3664, %rd3663, %rd339;
	mul.hi.u64 	%rd3665, %rd3663, %rd339;
	add.cc.s64 	%rd3666, %rd3661, %rd3662;
	addc.cc.s64 	%rd3667, %rd349, 0;
	add.cc.s64 	%rd3668, %rd3666, %rd3664;
	addc.cc.s64 	%rd9896, %rd3667, %rd3665;
	st.local.u64 	[%rd3635+24], %rd3668;
	add.s32 	%r1112, %r1112, 4;
$L__BB0_290:
	mov.b64 	%rd9676, 0;
	setp.eq.s32 	%p218, %r48, 0;
	@%p218 bra 	$L__BB0_295;
	setp.eq.s32 	%p219, %r49, 0;
	@%p219 bra 	$L__BB0_293;
	mul.wide.u32 	%rd3671, %r1112, 8;
	add.s64 	%rd3672, %rd1, %rd3671;
	ld.local.u64 	%rd3673, [%rd3672];
	mov.u64 	%rd3674, d_mod;
	add.s64 	%rd3675, %rd3674, %rd3671;
	ld.const.u64 	%rd3676, [%rd3675];
	mul.lo.s64 	%rd3677, %rd3676, %rd339;
	mul.hi.u64 	%rd3678, %rd3676, %rd339;
	add.cc.s64 	%rd3679, %rd9896, %rd3673;
	addc.cc.s64 	%rd3680, %rd9676, 0;
	add.cc.s64 	%rd3681, %rd3679, %rd3677;
	addc.cc.s64 	%rd3682, %rd3680, %rd3678;
	st.local.u64 	[%rd3672], %rd3681;
	ld.local.u64 	%rd3683, [%rd3672+8];
	ld.const.u64 	%rd3684, [%rd3675+8];
	mul.lo.s64 	%rd3685, %rd3684, %rd339;
	mul.hi.u64 	%rd3686, %rd3684, %rd339;
	mov.b64 	%rd355, 0;
	add.cc.s64 	%rd3687, %rd3682, %rd3683;
	addc.cc.s64 	%rd3688, %rd355, 0;
	add.cc.s64 	%rd3689, %rd3687, %rd3685;
	addc.cc.s64 	%rd9896, %rd3688, %rd3686;
	st.local.u64 	[%rd3672+8], %rd3689;
	add.s32 	%r1112, %r1112, 2;
$L__BB0_293:
	mov.b64 	%rd9677, 0;
	and.b32  	%r811, %r1, 1;
	setp.eq.b32 	%p220, %r811, 1;
	not.pred 	%p221, %p220;
	@%p221 bra 	$L__BB0_295;
	mul.wide.u32 	%rd3690, %r1112, 8;
	add.s64 	%rd3691, %rd1, %rd3690;
	ld.local.u64 	%rd3692, [%rd3691];
	mov.u64 	%rd3693, d_mod;
	add.s64 	%rd3694, %rd3693, %rd3690;
	ld.const.u64 	%rd3695, [%rd3694];
	mul.lo.s64 	%rd3696, %rd3695, %rd339;
	mul.hi.u64 	%rd3697, %rd3695, %rd339;
	add.cc.s64 	%rd3698, %rd9896, %rd3692;
	addc.cc.s64 	%rd3699, %rd9677, 0;
	add.cc.s64 	%rd3700, %rd3698, %rd3696;
	addc.cc.s64 	%rd9896, %rd3699, %rd3697;
	st.local.u64 	[%rd3691], %rd3700;
$L__BB0_295:
	setp.lt.s32 	%p222, %r1, 2;
	add.s64 	%rd364, %rd9896, %rd9888;
	@%p222 bra 	$L__BB0_309;
	setp.lt.u32 	%p223, %r50, 15;
	mov.b32 	%r1116, 0;
	@%p223 bra 	$L__BB0_299;
	mov.b32 	%r1114, 0;
$L__BB0_298:
	.pragma "nounroll";
	mul.wide.u32 	%rd3701, %r1114, 8;
	add.s64 	%rd3702, %rd1, %rd3701;
	ld.local.u64 	%rd3703, [%rd3702+8];
	st.local.u64 	[%rd3702], %rd3703;
	ld.local.u64 	%rd3704, [%rd3702+16];
	st.local.u64 	[%rd3702+8], %rd3704;
	ld.local.u64 	%rd3705, [%rd3702+24];
	st.local.u64 	[%rd3702+16], %rd3705;
	ld.local.u64 	%rd3706, [%rd3702+32];
	st.local.u64 	[%rd3702+24], %rd3706;
	ld.local.u64 	%rd3707, [%rd3702+40];
	st.local.u64 	[%rd3702+32], %rd3707;
	ld.local.u64 	%rd3708, [%rd3702+48];
	st.local.u64 	[%rd3702+40], %rd3708;
	ld.local.u64 	%rd3709, [%rd3702+56];
	st.local.u64 	[%rd3702+48], %rd3709;
	ld.local.u64 	%rd3710, [%rd3702+64];
	st.local.u64 	[%rd3702+56], %rd3710;
	ld.local.u64 	%rd3711, [%rd3702+72];
	st.local.u64 	[%rd3702+64], %rd3711;
	ld.local.u64 	%rd3712, [%rd3702+80];
	st.local.u64 	[%rd3702+72], %rd3712;
	ld.local.u64 	%rd3713, [%rd3702+88];
	st.local.u64 	[%rd3702+80], %rd3713;
	ld.local.u64 	%rd3714, [%rd3702+96];
	st.local.u64 	[%rd3702+88], %rd3714;
	ld.local.u64 	%rd3715, [%rd3702+104];
	st.local.u64 	[%rd3702+96], %rd3715;
	ld.local.u64 	%rd3716, [%rd3702+112];
	st.local.u64 	[%rd3702+104], %rd3716;
	ld.local.u64 	%rd3717, [%rd3702+120];
	st.local.u64 	[%rd3702+112], %rd3717;
	add.s32 	%r1114, %r1114, 16;
	ld.local.u64 	%rd3718, [%rd3702+128];
	st.local.u64 	[%rd3702+120], %rd3718;
	and.b32  	%r1116, %r44, -16;
	setp.ne.s32 	%p224, %r1114, %r1116;
	@%p224 bra 	$L__BB0_298;
$L__BB0_299:
	and.b32  	%r814, %r44, 15;
	setp.eq.s32 	%p225, %r814, 0;
	@%p225 bra 	$L__BB0_309;
	setp.lt.u32 	%p226, %r52, 7;
	@%p226 bra 	$L__BB0_302;
	mul.wide.u32 	%rd3719, %r1116, 8;
	add.s64 	%rd3720, %rd1, %rd3719;
	ld.local.u64 	%rd3721, [%rd3720+8];
	st.local.u64 	[%rd3720], %rd3721;
	ld.local.u64 	%rd3722, [%rd3720+16];
	st.local.u64 	[%rd3720+8], %rd3722;
	ld.local.u64 	%rd3723, [%rd3720+24];
	st.local.u64 	[%rd3720+16], %rd3723;
	ld.local.u64 	%rd3724, [%rd3720+32];
	st.local.u64 	[%rd3720+24], %rd3724;
	ld.local.u64 	%rd3725, [%rd3720+40];
	st.local.u64 	[%rd3720+32], %rd3725;
	ld.local.u64 	%rd3726, [%rd3720+48];
	st.local.u64 	[%rd3720+40], %rd3726;
	ld.local.u64 	%rd3727, [%rd3720+56];
	st.local.u64 	[%rd3720+48], %rd3727;
	add.s32 	%r1116, %r1116, 8;
	ld.local.u64 	%rd3728, [%rd3720+64];
	st.local.u64 	[%rd3720+56], %rd3728;
$L__BB0_302:
	and.b32  	%r815, %r51, 7;
	setp.eq.s32 	%p227, %r815, 0;
	@%p227 bra 	$L__BB0_309;
	setp.lt.u32 	%p228, %r54, 3;
	@%p228 bra 	$L__BB0_305;
	mul.wide.u32 	%rd3729, %r1116, 8;
	add.s64 	%rd3730, %rd1, %rd3729;
	ld.local.u64 	%rd3731, [%rd3730+8];
	st.local.u64 	[%rd3730], %rd3731;
	ld.local.u64 	%rd3732, [%rd3730+16];
	st.local.u64 	[%rd3730+8], %rd3732;
	ld.local.u64 	%rd3733, [%rd3730+24];
	st.local.u64 	[%rd3730+16], %rd3733;
	add.s32 	%r1116, %r1116, 4;
	ld.local.u64 	%rd3734, [%rd3730+32];
	st.local.u64 	[%rd3730+24], %rd3734;
$L__BB0_305:
	setp.eq.s32 	%p229, %r200, 0;
	@%p229 bra 	$L__BB0_309;
	setp.eq.s32 	%p230, %r200, 1;
	mul.wide.u32 	%rd3735, %r1116, 8;
	add.s64 	%rd365, %rd1, %rd3735;
	ld.local.u64 	%rd3736, [%rd365+8];
	st.local.u64 	[%rd365], %rd3736;
	@%p230 bra 	$L__BB0_309;
	setp.eq.s32 	%p231, %r200, 2;
	ld.local.u64 	%rd3737, [%rd365+16];
	st.local.u64 	[%rd365+8], %rd3737;
	@%p231 bra 	$L__BB0_309;
	ld.local.u64 	%rd3738, [%rd365+24];
	st.local.u64 	[%rd365+16], %rd3738;
$L__BB0_309:
	st.local.u64 	[%rd69], %rd364;
	add.s32 	%r1105, %r1105, 1;
	setp.ne.s32 	%p232, %r1105, %r45;
	@%p232 bra 	$L__BB0_273;
$L__BB0_310:
	mov.u64 	%rd3741, d_mod;
	mov.u32 	%r1118, %r1;
$L__BB0_311:
	add.s32 	%r226, %r1118, -1;
	setp.lt.s32 	%p233, %r1118, 1;
	@%p233 bra 	$L__BB0_314;
	mul.wide.u32 	%rd3739, %r226, 8;
	add.s64 	%rd3740, %rd1, %rd3739;
	ld.local.u64 	%rd366, [%rd3740];
	add.s64 	%rd3742, %rd3741, %rd3739;
	ld.const.u64 	%rd367, [%rd3742];
	setp.gt.u64 	%p234, %rd366, %rd367;
	@%p234 bra 	$L__BB0_314;
	setp.lt.u64 	%p235, %rd366, %rd367;
	mov.u32 	%r1118, %r226;
	@%p235 bra 	$L__BB0_326;
	bra.uni 	$L__BB0_311;
$L__BB0_314:
	setp.lt.s32 	%p236, %r1, 1;
	@%p236 bra 	$L__BB0_326;
	setp.lt.u32 	%p237, %r44, 7;
	mov.b64 	%rd9898, 0;
	mov.b32 	%r1121, 0;
	@%p237 bra 	$L__BB0_318;
	and.b32  	%r1121, %r1, 2147483640;
	mov.b64 	%rd9898, 0;
	mov.b32 	%r1119, 0;
$L__BB0_317:
	.pragma "nounroll";
	mul.wide.u32 	%rd3745, %r1119, 8;
	add.s64 	%rd3746, %rd1, %rd3745;
	ld.local.u64 	%rd3747, [%rd3746];
	add.s64 	%rd3749, %rd3741, %rd3745;
	ld.const.u64 	%rd3750, [%rd3749];
	mov.b64 	%rd3751, 0;
	add.cc.s64 	%rd3752, %rd9898, %rd3750;
	addc.cc.s64 	%rd3753, %rd3751, 0;
	sub.cc.s64 	%rd3754, %rd3747, %rd3752;
	subc.cc.s64 	%rd3755, %rd3751, %rd3753;
	st.local.u64 	[%rd3746], %rd3754;
	ld.local.u64 	%rd3756, [%rd3746+8];
	ld.const.u64 	%rd3757, [%rd3749+8];
	and.b64  	%rd3758, %rd3755, 1;
	add.cc.s64 	%rd3759, %rd3758, %rd3757;
	addc.cc.s64 	%rd3760, %rd3751, 0;
	sub.cc.s64 	%rd3761, %rd3756, %rd3759;
	subc.cc.s64 	%rd3762, %rd3751, %rd3760;
	st.local.u64 	[%rd3746+8], %rd3761;
	ld.local.u64 	%rd3763, [%rd3746+16];
	ld.const.u64 	%rd3764, [%rd3749+16];
	and.b64  	%rd3765, %rd3762, 1;
	add.cc.s64 	%rd3766, %rd3765, %rd3764;
	addc.cc.s64 	%rd3767, %rd3751, 0;
	sub.cc.s64 	%rd3768, %rd3763, %rd3766;
	subc.cc.s64 	%rd3769, %rd3751, %rd3767;
	st.local.u64 	[%rd3746+16], %rd3768;
	ld.local.u64 	%rd3770, [%rd3746+24];
	ld.const.u64 	%rd3771, [%rd3749+24];
	and.b64  	%rd3772, %rd3769, 1;
	add.cc.s64 	%rd3773, %rd3772, %rd3771;
	addc.cc.s64 	%rd3774, %rd3751, 0;
	sub.cc.s64 	%rd3775, %rd3770, %rd3773;
	subc.cc.s64 	%rd3776, %rd3751, %rd3774;
	st.local.u64 	[%rd3746+24], %rd3775;
	ld.local.u64 	%rd3777, [%rd3746+32];
	ld.const.u64 	%rd3778, [%rd3749+32];
	and.b64  	%rd3779, %rd3776, 1;
	add.cc.s64 	%rd3780, %rd3779, %rd3778;
	addc.cc.s64 	%rd3781, %rd3751, 0;
	sub.cc.s64 	%rd3782, %rd3777, %rd3780;
	subc.cc.s64 	%rd3783, %rd3751, %rd3781;
	st.local.u64 	[%rd3746+32], %rd3782;
	ld.local.u64 	%rd3784, [%rd3746+40];
	ld.const.u64 	%rd3785, [%rd3749+40];
	and.b64  	%rd3786, %rd3783, 1;
	add.cc.s64 	%rd3787, %rd3786, %rd3785;
	addc.cc.s64 	%rd3788, %rd3751, 0;
	sub.cc.s64 	%rd3789, %rd3784, %rd3787;
	subc.cc.s64 	%rd3790, %rd3751, %rd3788;
	st.local.u64 	[%rd3746+40], %rd3789;
	ld.local.u64 	%rd3791, [%rd3746+48];
	ld.const.u64 	%rd3792, [%rd3749+48];
	and.b64  	%rd3793, %rd3790, 1;
	add.cc.s64 	%rd3794, %rd3793, %rd3792;
	addc.cc.s64 	%rd3795, %rd3751, 0;
	sub.cc.s64 	%rd3796, %rd3791, %rd3794;
	subc.cc.s64 	%rd3797, %rd3751, %rd3795;
	st.local.u64 	[%rd3746+48], %rd3796;
	ld.local.u64 	%rd3798, [%rd3746+56];
	ld.const.u64 	%rd3799, [%rd3749+56];
	and.b64  	%rd3800, %rd3797, 1;
	add.cc.s64 	%rd3801, %rd3800, %rd3799;
	addc.cc.s64 	%rd3802, %rd3751, 0;
	sub.cc.s64 	%rd3803, %rd3798, %rd3801;
	subc.cc.s64 	%rd3804, %rd3751, %rd3802;
	st.local.u64 	[%rd3746+56], %rd3803;
	add.s32 	%r1119, %r1119, 8;
	and.b64  	%rd9898, %rd3804, 1;
	setp.ne.s32 	%p238, %r1119, %r1121;
	@%p238 bra 	$L__BB0_317;
$L__BB0_318:
	setp.eq.s32 	%p239, %r46, 0;
	@%p239 bra 	$L__BB0_326;
	setp.lt.u32 	%p240, %r47, 3;
	@%p240 bra 	$L__BB0_321;
	mul.wide.u32 	%rd3805, %r1121, 8;
	add.s64 	%rd3806, %rd1, %rd3805;
	ld.local.u64 	%rd3807, [%rd3806];
	add.s64 	%rd3809, %rd3741, %rd3805;
	ld.const.u64 	%rd3810, [%rd3809];
	mov.b64 	%rd3811, 0;
	add.cc.s64 	%rd3812, %rd9898, %rd3810;
	addc.cc.s64 	%rd3813, %rd3811, 0;
	sub.cc.s64 	%rd3814, %rd3807, %rd3812;
	subc.cc.s64 	%rd3815, %rd3811, %rd3813;
	st.local.u64 	[%rd3806], %rd3814;
	ld.local.u64 	%rd3816, [%rd3806+8];
	ld.const.u64 	%rd3817, [%rd3809+8];
	and.b64  	%rd3818, %rd3815, 1;
	add.cc.s64 	%rd3819, %rd3818, %rd3817;
	addc.cc.s64 	%rd3820, %rd3811, 0;
	sub.cc.s64 	%rd3821, %rd3816, %rd3819;
	subc.cc.s64 	%rd3822, %rd3811, %rd3820;
	st.local.u64 	[%rd3806+8], %rd3821;
	ld.local.u64 	%rd3823, [%rd3806+16];
	ld.const.u64 	%rd3824, [%rd3809+16];
	and.b64  	%rd3825, %rd3822, 1;
	add.cc.s64 	%rd3826, %rd3825, %rd3824;
	addc.cc.s64 	%rd3827, %rd3811, 0;
	sub.cc.s64 	%rd3828, %rd3823, %rd3826;
	subc.cc.s64 	%rd3829, %rd3811, %rd3827;
	st.local.u64 	[%rd3806+16], %rd3828;
	ld.local.u64 	%rd3830, [%rd3806+24];
	ld.const.u64 	%rd3831, [%rd3809+24];
	and.b64  	%rd3832, %rd3829, 1;
	add.cc.s64 	%rd3833, %rd3832, %rd3831;
	addc.cc.s64 	%rd3834, %rd3811, 0;
	sub.cc.s64 	%rd3835, %rd3830, %rd3833;
	subc.cc.s64 	%rd3836, %rd3811, %rd3834;
	st.local.u64 	[%rd3806+24], %rd3835;
	and.b64  	%rd9898, %rd3836, 1;
	add.s32 	%r1121, %r1121, 4;
$L__BB0_321:
	setp.eq.s32 	%p241, %r48, 0;
	@%p241 bra 	$L__BB0_326;
	setp.eq.s32 	%p242, %r49, 0;
	@%p242 bra 	$L__BB0_324;
	mul.wide.u32 	%rd3837, %r1121, 8;
	add.s64 	%rd3838, %rd1, %rd3837;
	ld.local.u64 	%rd3839, [%rd3838];
	add.s64 	%rd3841, %rd3741, %rd3837;
	ld.const.u64 	%rd3842, [%rd3841];
	mov.b64 	%rd3843, 0;
	add.cc.s64 	%rd3844, %rd9898, %rd3842;
	addc.cc.s64 	%rd3845, %rd3843, 0;
	sub.cc.s64 	%rd3846, %rd3839, %rd3844;
	subc.cc.s64 	%rd3847, %rd3843, %rd3845;
	st.local.u64 	[%rd3838], %rd3846;
	ld.local.u64 	%rd3848, [%rd3838+8];
	ld.const.u64 	%rd3849, [%rd3841+8];
	and.b64  	%rd3850, %rd3847, 1;
	add.cc.s64 	%rd3851, %rd3850, %rd3849;
	addc.cc.s64 	%rd3852, %rd3843, 0;
	sub.cc.s64 	%rd3853, %rd3848, %rd3851;
	subc.cc.s64 	%rd3854, %rd3843, %rd3852;
	st.local.u64 	[%rd3838+8], %rd3853;
	and.b64  	%rd9898, %rd3854, 1;
	add.s32 	%r1121, %r1121, 2;
$L__BB0_324:
	and.b32  	%r818, %r1, 1;
	setp.eq.b32 	%p243, %r818, 1;
	not.pred 	%p244, %p243;
	@%p244 bra 	$L__BB0_326;
	mul.wide.u32 	%rd3855, %r1121, 8;
	add.s64 	%rd3856, %rd1, %rd3855;
	ld.local.u64 	%rd3857, [%rd3856];
	add.s64 	%rd3859, %rd3741, %rd3855;
	ld.const.u64 	%rd3860, [%rd3859];
	add.s64 	%rd3861, %rd9898, %rd3860;
	sub.s64 	%rd3862, %rd3857, %rd3861;
	st.local.u64 	[%rd3856], %rd3862;
$L__BB0_326:
	setp.lt.s32 	%p245, %r1, 1;
	ld.local.u64 	%rd3863, [%rd1];
	st.local.u64 	[%rd5], %rd3863;
	ld.local.u64 	%rd3864, [%rd1+8];
	st.local.u64 	[%rd5+8], %rd3864;
	ld.local.u64 	%rd3865, [%rd1+16];
	st.local.u64 	[%rd5+16], %rd3865;
	ld.local.u64 	%rd3866, [%rd1+24];
	st.local.u64 	[%rd5+24], %rd3866;
	ld.local.u64 	%rd3867, [%rd1+32];
	st.local.u64 	[%rd5+32], %rd3867;
	ld.local.u64 	%rd3868, [%rd1+40];
	st.local.u64 	[%rd5+40], %rd3868;
	ld.local.u64 	%rd3869, [%rd1+48];
	st.local.u64 	[%rd5+48], %rd3869;
	ld.local.u64 	%rd3870, [%rd1+56];
	st.local.u64 	[%rd5+56], %rd3870;
	ld.local.u64 	%rd3871, [%rd1+64];
	st.local.u64 	[%rd5+64], %rd3871;
	mov.b64 	%rd3872, 0;
	st.local.u64 	[%rd1], %rd3872;
	st.local.u64 	[%rd1+8], %rd3872;
	st.local.u64 	[%rd1+16], %rd3872;
	st.local.u64 	[%rd1+24], %rd3872;
	st.local.u64 	[%rd1+32], %rd3872;
	st.local.u64 	[%rd1+40], %rd3872;
	st.local.u64 	[%rd1+48], %rd3872;
	st.local.u64 	[%rd1+56], %rd3872;
	st.local.u64 	[%rd1+64], %rd3872;
	@%p245 bra 	$L__BB0_365;
	and.b32  	%r235, %r1, 2147483640;
	and.b32  	%r236, %r53, 3;
	mov.b32 	%r1123, 0;
$L__BB0_328:
	setp.lt.u32 	%p246, %r44, 7;
	mul.wide.u32 	%rd3877, %r1123, 8;
	add.s64 	%rd3878, %rd5, %rd3877;
	ld.local.u64 	%rd375, [%rd3878];
	mov.b64 	%rd9908, 0;
	mov.b32 	%r1126, 0;
	@%p246 bra 	$L__BB0_331;
	mov.b64 	%rd9908, 0;
	mov.b32 	%r1124, 0;
$L__BB0_330:
	.pragma "nounroll";
	mov.b64 	%rd9678, 0;
	mul.wide.u32 	%rd3881, %r1124, 8;
	add.s64 	%rd3882, %rd5, %rd3881;
	ld.local.u64 	%rd3883, [%rd3882];
	mul.lo.s64 	%rd3884, %rd375, %rd3883;
	mul.hi.u64 	%rd3885, %rd375, %rd3883;
	add.s64 	%rd3886, %rd1, %rd3881;
	ld.local.u64 	%rd3887, [%rd3886];
	add.cc.s64 	%rd3888, %rd9908, %rd3887;
	addc.cc.s64 	%rd3889, %rd9678, 0;
	add.cc.s64 	%rd3890, %rd3888, %rd3884;
	addc.cc.s64 	%rd3891, %rd3889, %rd3885;
	st.local.u64 	[%rd3886], %rd3890;
	ld.local.u64 	%rd3892, [%rd3882+8];
	mul.lo.s64 	%rd3893, %rd375, %rd3892;
	mul.hi.u64 	%rd3894, %rd375, %rd3892;
	ld.local.u64 	%rd3895, [%rd3886+8];
	add.cc.s64 	%rd3896, %rd3891, %rd3895;
	addc.cc.s64 	%rd3897, %rd9678, 0;
	add.cc.s64 	%rd3898, %rd3896, %rd3893;
	addc.cc.s64 	%rd3899, %rd3897, %rd3894;
	st.local.u64 	[%rd3886+8], %rd3898;
	ld.local.u64 	%rd3900, [%rd3882+16];
	mul.lo.s64 	%rd3901, %rd375, %rd3900;
	mul.hi.u64 	%rd3902, %rd375, %rd3900;
	ld.local.u64 	%rd3903, [%rd3886+16];
	add.cc.s64 	%rd3904, %rd3899, %rd3903;
	addc.cc.s64 	%rd3905, %rd9678, 0;
	add.cc.s64 	%rd3906, %rd3904, %rd3901;
	addc.cc.s64 	%rd3907, %rd3905, %rd3902;
	st.local.u64 	[%rd3886+16], %rd3906;
	ld.local.u64 	%rd3908, [%rd3882+24];
	mul.lo.s64 	%rd3909, %rd375, %rd3908;
	mul.hi.u64 	%rd3910, %rd375, %rd3908;
	ld.local.u64 	%rd3911, [%rd3886+24];
	add.cc.s64 	%rd3912, %rd3907, %rd3911;
	addc.cc.s64 	%rd3913, %rd9678, 0;
	add.cc.s64 	%rd3914, %rd3912, %rd3909;
	addc.cc.s64 	%rd3915, %rd3913, %rd3910;
	st.local.u64 	[%rd3886+24], %rd3914;
	ld.local.u64 	%rd3916, [%rd3882+32];
	mul.lo.s64 	%rd3917, %rd375, %rd3916;
	mul.hi.u64 	%rd3918, %rd375, %rd3916;
	ld.local.u64 	%rd3919, [%rd3886+32];
	add.cc.s64 	%rd3920, %rd3915, %rd3919;
	addc.cc.s64 	%rd3921, %rd9678, 0;
	add.cc.s64 	%rd3922, %rd3920, %rd3917;
	addc.cc.s64 	%rd3923, %rd3921, %rd3918;
	st.local.u64 	[%rd3886+32], %rd3922;
	ld.local.u64 	%rd3924, [%rd3882+40];
	mul.lo.s64 	%rd3925, %rd375, %rd3924;
	mul.hi.u64 	%rd3926, %rd375, %rd3924;
	ld.local.u64 	%rd3927, [%rd3886+40];
	add.cc.s64 	%rd3928, %rd3923, %rd3927;
	addc.cc.s64 	%rd3929, %rd9678, 0;
	add.cc.s64 	%rd3930, %rd3928, %rd3925;
	addc.cc.s64 	%rd3931, %rd3929, %rd3926;
	st.local.u64 	[%rd3886+40], %rd3930;
	ld.local.u64 	%rd3932, [%rd3882+48];
	mul.lo.s64 	%rd3933, %rd375, %rd3932;
	mul.hi.u64 	%rd3934, %rd375, %rd3932;
	ld.local.u64 	%rd3935, [%rd3886+48];
	add.cc.s64 	%rd3936, %rd3931, %rd3935;
	addc.cc.s64 	%rd3937, %rd9678, 0;
	add.cc.s64 	%rd3938, %rd3936, %rd3933;
	addc.cc.s64 	%rd3939, %rd3937, %rd3934;
	st.local.u64 	[%rd3886+48], %rd3938;
	ld.local.u64 	%rd3940, [%rd3882+56];
	mul.lo.s64 	%rd3941, %rd375, %rd3940;
	mul.hi.u64 	%rd3942, %rd375, %rd3940;
	ld.local.u64 	%rd3943, [%rd3886+56];
	add.cc.s64 	%rd3944, %rd3939, %rd3943;
	addc.cc.s64 	%rd3945, %rd9678, 0;
	add.cc.s64 	%rd3946, %rd3944, %rd3941;
	addc.cc.s64 	%rd9908, %rd3945, %rd3942;
	st.local.u64 	[%rd3886+56], %rd3946;
	add.s32 	%r1124, %r1124, 8;
	setp.ne.s32 	%p247, %r1124, %r235;
	mov.u32 	%r1126, %r235;
	@%p247 bra 	$L__BB0_330;
$L__BB0_331:
	mov.b64 	%rd9679, 0;
	setp.eq.s32 	%p248, %r46, 0;
	@%p248 bra 	$L__BB0_339;
	setp.lt.u32 	%p249, %r47, 3;
	@%p249 bra 	$L__BB0_334;
	mul.wide.u32 	%rd3949, %r1126, 8;
	add.s64 	%rd3950, %rd5, %rd3949;
	ld.local.u64 	%rd3951, [%rd3950];
	mul.lo.s64 	%rd3952, %rd375, %rd3951;
	mul.hi.u64 	%rd3953, %rd375, %rd3951;
	add.s64 	%rd3954, %rd1, %rd3949;
	ld.local.u64 	%rd3955, [%rd3954];
	add.cc.s64 	%rd3956, %rd9908, %rd3955;
	addc.cc.s64 	%rd3957, %rd9679, 0;
	add.cc.s64 	%rd3958, %rd3956, %rd3952;
	addc.cc.s64 	%rd3959, %rd3957, %rd3953;
	st.local.u64 	[%rd3954], %rd3958;
	ld.local.u64 	%rd3960, [%rd3950+8];
	mul.lo.s64 	%rd3961, %rd375, %rd3960;
	mul.hi.u64 	%rd3962, %rd375, %rd3960;
	ld.local.u64 	%rd3963, [%rd3954+8];
	mov.b64 	%rd385, 0;
	add.cc.s64 	%rd3964, %rd3959, %rd3963;
	addc.cc.s64 	%rd3965, %rd385, 0;
	add.cc.s64 	%rd3966, %rd3964, %rd3961;
	addc.cc.s64 	%rd3967, %rd3965, %rd3962;
	st.local.u64 	[%rd3954+8], %rd3966;
	ld.local.u64 	%rd3968, [%rd3950+16];
	mul.lo.s64 	%rd3969, %rd375, %rd3968;
	mul.hi.u64 	%rd3970, %rd375, %rd3968;
	ld.local.u64 	%rd3971, [%rd3954+16];
	add.cc.s64 	%rd3972, %rd3967, %rd3971;
	addc.cc.s64 	%rd3973, %rd385, 0;
	add.cc.s64 	%rd3974, %rd3972, %rd3969;
	addc.cc.s64 	%rd3975, %rd3973, %rd3970;
	st.local.u64 	[%rd3954+16], %rd3974;
	ld.local.u64 	%rd3976, [%rd3950+24];
	mul.lo.s64 	%rd3977, %rd375, %rd3976;
	mul.hi.u64 	%rd3978, %rd375, %rd3976;
	ld.local.u64 	%rd3979, [%rd3954+24];
	add.cc.s64 	%rd3980, %rd3975, %rd3979;
	addc.cc.s64 	%rd3981, %rd385, 0;
	add.cc.s64 	%rd3982, %rd3980, %rd3977;
	addc.cc.s64 	%rd9908, %rd3981, %rd3978;
	st.local.u64 	[%rd3954+24], %rd3982;
	add.s32 	%r1126, %r1126, 4;
$L__BB0_334:
	mov.b64 	%rd9680, 0;
	setp.eq.s32 	%p250, %r48, 0;
	@%p250 bra 	$L__BB0_339;
	setp.eq.s32 	%p251, %r49, 0;
	@%p251 bra 	$L__BB0_337;
	mul.wide.u32 	%rd3985, %r1126, 8;
	add.s64 	%rd3986, %rd5, %rd3985;
	ld.local.u64 	%rd3987, [%rd3986];
	mul.lo.s64 	%rd3988, %rd375, %rd3987;
	mul.hi.u64 	%rd3989, %rd375, %rd3987;
	add.s64 	%rd3990, %rd1, %rd3985;
	ld.local.u64 	%rd3991, [%rd3990];
	add.cc.s64 	%rd3992, %rd9908, %rd3991;
	addc.cc.s64 	%rd3993, %rd9680, 0;
	add.cc.s64 	%rd3994, %rd3992, %rd3988;
	addc.cc.s64 	%rd3995, %rd3993, %rd3989;
	st.local.u64 	[%rd3990], %rd3994;
	ld.local.u64 	%rd3996, [%rd3986+8];
	mul.lo.s64 	%rd3997, %rd375, %rd3996;
	mul.hi.u64 	%rd3998, %rd375, %rd3996;
	ld.local.u64 	%rd3999, [%rd3990+8];
	mov.b64 	%rd391, 0;
	add.cc.s64 	%rd4000, %rd3995, %rd3999;
	addc.cc.s64 	%rd4001, %rd391, 0;
	add.cc.s64 	%rd4002, %rd4000, %rd3997;
	addc.cc.s64 	%rd9908, %rd4001, %rd3998;
	st.local.u64 	[%rd3990+8], %rd4002;
	add.s32 	%r1126, %r1126, 2;
$L__BB0_337:
	mov.b64 	%rd9681, 0;
	and.b32  	%r822, %r1, 1;
	setp.eq.b32 	%p252, %r822, 1;
	not.pred 	%p253, %p252;
	@%p253 bra 	$L__BB0_339;
	mul.wide.u32 	%rd4003, %r1126, 8;
	add.s64 	%rd4004, %rd5, %rd4003;
	ld.local.u64 	%rd4005, [%rd4004];
	mul.lo.s64 	%rd4006, %rd375, %rd4005;
	mul.hi.u64 	%rd4007, %rd375, %rd4005;
	add.s64 	%rd4008, %rd1, %rd4003;
	ld.local.u64 	%rd4009, [%rd4008];
	add.cc.s64 	%rd4010, %rd9908, %rd4009;
	addc.cc.s64 	%rd4011, %rd9681, 0;
	add.cc.s64 	%rd4012, %rd4010, %rd4006;
	addc.cc.s64 	%rd9908, %rd4011, %rd4007;
	st.local.u64 	[%rd4008], %rd4012;
$L__BB0_339:
	setp.lt.u32 	%p254, %r44, 7;
	ld.local.u64 	%rd4017, [%rd1];
	mul.lo.s64 	%rd400, %rd68, %rd4017;
	mov.b64 	%rd9916, 0;
	mov.b32 	%r1130, 0;
	@%p254 bra 	$L__BB0_342;
	mov.b64 	%rd9916, 0;
	mov.b32 	%r1128, 0;
$L__BB0_341:
	.pragma "nounroll";
	mov.b64 	%rd9682, 0;
	mul.wide.u32 	%rd4020, %r1128, 8;
	add.s64 	%rd4021, %rd1, %rd4020;
	ld.local.u64 	%rd4022, [%rd4021];
	mov.u64 	%rd4023, d_mod;
	add.s64 	%rd4024, %rd4023, %rd4020;
	ld.const.u64 	%rd4025, [%rd4024];
	mul.lo.s64 	%rd4026, %rd4025, %rd400;
	mul.hi.u64 	%rd4027, %rd4025, %rd400;
	add.cc.s64 	%rd4028, %rd9916, %rd4022;
	addc.cc.s64 	%rd4029, %rd9682, 0;
	add.cc.s64 	%rd4030, %rd4028, %rd4026;
	addc.cc.s64 	%rd4031, %rd4029, %rd4027;
	st.local.u64 	[%rd4021], %rd4030;
	ld.local.u64 	%rd4032, [%rd4021+8];
	ld.const.u64 	%rd4033, [%rd4024+8];
	mul.lo.s64 	%rd4034, %rd4033, %rd400;
	mul.hi.u64 	%rd4035, %rd4033, %rd400;
	add.cc.s64 	%rd4036, %rd4031, %rd4032;
	addc.cc.s64 	%rd4037, %rd9682, 0;
	add.cc.s64 	%rd4038, %rd4036, %rd4034;
	addc.cc.s64 	%rd4039, %rd4037, %rd4035;
	st.local.u64 	[%rd4021+8], %rd4038;
	ld.local.u64 	%rd4040, [%rd4021+16];
	ld.const.u64 	%rd4041, [%rd4024+16];
	mul.lo.s64 	%rd4042, %rd4041, %rd400;
	mul.hi.u64 	%rd4043, %rd4041, %rd400;
	add.cc.s64 	%rd4044, %rd4039, %rd4040;
	addc.cc.s64 	%rd4045, %rd9682, 0;
	add.cc.s64 	%rd4046, %rd4044, %rd4042;
	addc.cc.s64 	%rd4047, %rd4045, %rd4043;
	st.local.u64 	[%rd4021+16], %rd4046;
	ld.local.u64 	%rd4048, [%rd4021+24];
	ld.const.u64 	%rd4049, [%rd4024+24];
	mul.lo.s64 	%rd4050, %rd4049, %rd400;
	mul.hi.u64 	%rd4051, %rd4049, %rd400;
	add.cc.s64 	%rd4052, %rd4047, %rd4048;
	addc.cc.s64 	%rd4053, %rd9682, 0;
	add.cc.s64 	%rd4054, %rd4052, %rd4050;
	addc.cc.s64 	%rd4055, %rd4053, %rd4051;
	st.local.u64 	[%rd4021+24], %rd4054;
	ld.local.u64 	%rd4056, [%rd4021+32];
	ld.const.u64 	%rd4057, [%rd4024+32];
	mul.lo.s64 	%rd4058, %rd4057, %rd400;
	mul.hi.u64 	%rd4059, %rd4057, %rd400;
	add.cc.s64 	%rd4060, %rd4055, %rd4056;
	addc.cc.s64 	%rd4061, %rd9682, 0;
	add.cc.s64 	%rd4062, %rd4060, %rd4058;
	addc.cc.s64 	%rd4063, %rd4061, %rd4059;
	st.local.u64 	[%rd4021+32], %rd4062;
	ld.local.u64 	%rd4064, [%rd4021+40];
	ld.const.u64 	%rd4065, [%rd4024+40];
	mul.lo.s64 	%rd4066, %rd4065, %rd400;
	mul.hi.u64 	%rd4067, %rd4065, %rd400;
	add.cc.s64 	%rd4068, %rd4063, %rd4064;
	addc.cc.s64 	%rd4069, %rd9682, 0;
	add.cc.s64 	%rd4070, %rd4068, %rd4066;
	addc.cc.s64 	%rd4071, %rd4069, %rd4067;
	st.local.u64 	[%rd4021+40], %rd4070;
	ld.local.u64 	%rd4072, [%rd4021+48];
	ld.const.u64 	%rd4073, [%rd4024+48];
	mul.lo.s64 	%rd4074, %rd4073, %rd400;
	mul.hi.u64 	%rd4075, %rd4073, %rd400;
	add.cc.s64 	%rd4076, %rd4071, %rd4072;
	addc.cc.s64 	%rd4077, %rd9682, 0;
	add.cc.s64 	%rd4078, %rd4076, %rd4074;
	addc.cc.s64 	%rd4079, %rd4077, %rd4075;
	st.local.u64 	[%rd4021+48], %rd4078;
	ld.local.u64 	%rd4080, [%rd4021+56];
	ld.const.u64 	%rd4081, [%rd4024+56];
	mul.lo.s64 	%rd4082, %rd4081, %rd400;
	mul.hi.u64 	%rd4083, %rd4081, %rd400;
	add.cc.s64 	%rd4084, %rd4079, %rd4080;
	addc.cc.s64 	%rd4085, %rd9682, 0;
	add.cc.s64 	%rd4086, %rd4084, %rd4082;
	addc.cc.s64 	%rd9916, %rd4085, %rd4083;
	st.local.u64 	[%rd4021+56], %rd4086;
	add.s32 	%r1128, %r1128, 8;
	setp.ne.s32 	%p255, %r1128, %r235;
	mov.u32 	%r1130, %r235;
	@%p255 bra 	$L__BB0_341;
$L__BB0_342:
	mov.b64 	%rd9683, 0;
	setp.eq.s32 	%p256, %r46, 0;
	@%p256 bra 	$L__BB0_350;
	setp.lt.u32 	%p257, %r47, 3;
	@%p257 bra 	$L__BB0_345;
	mul.wide.u32 	%rd4089, %r1130, 8;
	add.s64 	%rd4090, %rd1, %rd4089;
	ld.local.u64 	%rd4091, [%rd4090];
	mov.u64 	%rd4092, d_mod;
	add.s64 	%rd4093, %rd4092, %rd4089;
	ld.const.u64 	%rd4094, [%rd4093];
	mul.lo.s64 	%rd4095, %rd4094, %rd400;
	mul.hi.u64 	%rd4096, %rd4094, %rd400;
	add.cc.s64 	%rd4097, %rd9916, %rd4091;
	addc.cc.s64 	%rd4098, %rd9683, 0;
	add.cc.s64 	%rd4099, %rd4097, %rd4095;
	addc.cc.s64 	%rd4100, %rd4098, %rd4096;
	st.local.u64 	[%rd4090], %rd4099;
	ld.local.u64 	%rd4101, [%rd4090+8];
	ld.const.u64 	%rd4102, [%rd4093+8];
	mul.lo.s64 	%rd4103, %rd4102, %rd400;
	mul.hi.u64 	%rd4104, %rd4102, %rd400;
	mov.b64 	%rd410, 0;
	add.cc.s64 	%rd4105, %rd4100, %rd4101;
	addc.cc.s64 	%rd4106, %rd410, 0;
	add.cc.s64 	%rd4107, %rd4105, %rd4103;
	addc.cc.s64 	%rd4108, %rd4106, %rd4104;
	st.local.u64 	[%rd4090+8], %rd4107;
	ld.local.u64 	%rd4109, [%rd4090+16];
	ld.const.u64 	%rd4110, [%rd4093+16];
	mul.lo.s64 	%rd4111, %rd4110, %rd400;
	mul.hi.u64 	%rd4112, %rd4110, %rd400;
	add.cc.s64 	%rd4113, %rd4108, %rd4109;
	addc.cc.s64 	%rd4114, %rd410, 0;
	add.cc.s64 	%rd4115, %rd4113, %rd4111;
	addc.cc.s64 	%rd4116, %rd4114, %rd4112;
	st.local.u64 	[%rd4090+16], %rd4115;
	ld.local.u64 	%rd4117, [%rd4090+24];
	ld.const.u64 	%rd4118, [%rd4093+24];
	mul.lo.s64 	%rd4119, %rd4118, %rd400;
	mul.hi.u64 	%rd4120, %rd4118, %rd400;
	add.cc.s64 	%rd4121, %rd4116, %rd4117;
	addc.cc.s64 	%rd4122, %rd410, 0;
	add.cc.s64 	%rd4123, %rd4121, %rd4119;
	addc.cc.s64 	%rd9916, %rd4122, %rd4120;
	st.local.u64 	[%rd4090+24], %rd4123;
	add.s32 	%r1130, %r1130, 4;
$L__BB0_345:
	mov.b64 	%rd9684, 0;
	setp.eq.s32 	%p258, %r48, 0;
	@%p258 bra 	$L__BB0_350;
	setp.eq.s32 	%p259, %r49, 0;
	@%p259 bra 	$L__BB0_348;
	mul.wide.u32 	%rd4126, %r1130, 8;
	add.s64 	%rd4127, %rd1, %rd4126;
	ld.local.u64 	%rd4128, [%rd4127];
	mov.u64 	%rd4129, d_mod;
	add.s64 	%rd4130, %rd4129, %rd4126;
	ld.const.u64 	%rd4131, [%rd4130];
	mul.lo.s64 	%rd4132, %rd4131, %rd400;
	mul.hi.u64 	%rd4133, %rd4131, %rd400;
	add.cc.s64 	%rd4134, %rd9916, %rd4128;
	addc.cc.s64 	%rd4135, %rd9684, 0;
	add.cc.s64 	%rd4136, %rd4134, %rd4132;
	addc.cc.s64 	%rd4137, %rd4135, %rd4133;
	st.local.u64 	[%rd4127], %rd4136;
	ld.local.u64 	%rd4138, [%rd4127+8];
	ld.const.u64 	%rd4139, [%rd4130+8];
	mul.lo.s64 	%rd4140, %rd4139, %rd400;
	mul.hi.u64 	%rd4141, %rd4139, %rd400;
	mov.b64 	%rd416, 0;
	add.cc.s64 	%rd4142, %rd4137, %rd4138;
	addc.cc.s64 	%rd4143, %rd416, 0;
	add.cc.s64 	%rd4144, %rd4142, %rd4140;
	addc.cc.s64 	%rd9916, %rd4143, %rd4141;
	st.local.u64 	[%rd4127+8], %rd4144;
	add.s32 	%r1130, %r1130, 2;
$L__BB0_348:
	mov.b64 	%rd9685, 0;
	and.b32  	%r825, %r1, 1;
	setp.eq.b32 	%p260, %r825, 1;
	not.pred 	%p261, %p260;
	@%p261 bra 	$L__BB0_350;
	mul.wide.u32 	%rd4145, %r1130, 8;
	add.s64 	%rd4146, %rd1, %rd4145;
	ld.local.u64 	%rd4147, [%rd4146];
	mov.u64 	%rd4148, d_mod;
	add.s64 	%rd4149, %rd4148, %rd4145;
	ld.const.u64 	%rd4150, [%rd4149];
	mul.lo.s64 	%rd4151, %rd4150, %rd400;
	mul.hi.u64 	%rd4152, %rd4150, %rd400;
	add.cc.s64 	%rd4153, %rd9916, %rd4147;
	addc.cc.s64 	%rd4154, %rd9685, 0;
	add.cc.s64 	%rd4155, %rd4153, %rd4151;
	addc.cc.s64 	%rd9916, %rd4154, %rd4152;
	st.local.u64 	[%rd4146], %rd4155;
$L__BB0_350:
	setp.lt.s32 	%p262, %r1, 2;
	add.s64 	%rd425, %rd9916, %rd9908;
	@%p262 bra 	$L__BB0_364;
	setp.lt.u32 	%p263, %r50, 15;
	mov.b32 	%r1134, 0;
	@%p263 bra 	$L__BB0_354;
	mov.b32 	%r1132, 0;
$L__BB0_353:
	.pragma "nounroll";
	mul.wide.u32 	%rd4156, %r1132, 8;
	add.s64 	%rd4157, %rd1, %rd4156;
	ld.local.u64 	%rd4158, [%rd4157+8];
	st.local.u64 	[%rd4157], %rd4158;
	ld.local.u64 	%rd4159, [%rd4157+16];
	st.local.u64 	[%rd4157+8], %rd4159;
	ld.local.u64 	%rd4160, [%rd4157+24];
	st.local.u64 	[%rd4157+16], %rd4160;
	ld.local.u64 	%rd4161, [%rd4157+32];
	st.local.u64 	[%rd4157+24], %rd4161;
	ld.local.u64 	%rd4162, [%rd4157+40];
	st.local.u64 	[%rd4157+32], %rd4162;
	ld.local.u64 	%rd4163, [%rd4157+48];
	st.local.u64 	[%rd4157+40], %rd4163;
	ld.local.u64 	%rd4164, [%rd4157+56];
	st.local.u64 	[%rd4157+48], %rd4164;
	ld.local.u64 	%rd4165, [%rd4157+64];
	st.local.u64 	[%rd4157+56], %rd4165;
	ld.local.u64 	%rd4166, [%rd4157+72];
	st.local.u64 	[%rd4157+64], %rd4166;
	ld.local.u64 	%rd4167, [%rd4157+80];
	st.local.u64 	[%rd4157+72], %rd4167;
	ld.local.u64 	%rd4168, [%rd4157+88];
	st.local.u64 	[%rd4157+80], %rd4168;
	ld.local.u64 	%rd4169, [%rd4157+96];
	st.local.u64 	[%rd4157+88], %rd4169;
	ld.local.u64 	%rd4170, [%rd4157+104];
	st.local.u64 	[%rd4157+96], %rd4170;
	ld.local.u64 	%rd4171, [%rd4157+112];
	st.local.u64 	[%rd4157+104], %rd4171;
	ld.local.u64 	%rd4172, [%rd4157+120];
	st.local.u64 	[%rd4157+112], %rd4172;
	add.s32 	%r1132, %r1132, 16;
	ld.local.u64 	%rd4173, [%rd4157+128];
	st.local.u64 	[%rd4157+120], %rd4173;
	and.b32  	%r1134, %r44, -16;
	setp.ne.s32 	%p264, %r1132, %r1134;
	@%p264 bra 	$L__BB0_353;
$L__BB0_354:
	and.b32  	%r828, %r44, 15;
	setp.eq.s32 	%p265, %r828, 0;
	@%p265 bra 	$L__BB0_364;
	setp.lt.u32 	%p266, %r52, 7;
	@%p266 bra 	$L__BB0_357;
	mul.wide.u32 	%rd4174, %r1134, 8;
	add.s64 	%rd4175, %rd1, %rd4174;
	ld.local.u64 	%rd4176, [%rd4175+8];
	st.local.u64 	[%rd4175], %rd4176;
	ld.local.u64 	%rd4177, [%rd4175+16];
	st.local.u64 	[%rd4175+8], %rd4177;
	ld.local.u64 	%rd4178, [%rd4175+24];
	st.local.u64 	[%rd4175+16], %rd4178;
	ld.local.u64 	%rd4179, [%rd4175+32];
	st.local.u64 	[%rd4175+24], %rd4179;
	ld.local.u64 	%rd4180, [%rd4175+40];
	st.local.u64 	[%rd4175+32], %rd4180;
	ld.local.u64 	%rd4181, [%rd4175+48];
	st.local.u64 	[%rd4175+40], %rd4181;
	ld.local.u64 	%rd4182, [%rd4175+56];
	st.local.u64 	[%rd4175+48], %rd4182;
	add.s32 	%r1134, %r1134, 8;
	ld.local.u64 	%rd4183, [%rd4175+64];
	st.local.u64 	[%rd4175+56], %rd4183;
$L__BB0_357:
	and.b32  	%r829, %r51, 7;
	setp.eq.s32 	%p267, %r829, 0;
	@%p267 bra 	$L__BB0_364;
	setp.lt.u32 	%p268, %r54, 3;
	@%p268 bra 	$L__BB0_360;
	mul.wide.u32 	%rd4184, %r1134, 8;
	add.s64 	%rd4185, %rd1, %rd4184;
	ld.local.u64 	%rd4186, [%rd4185+8];
	st.local.u64 	[%rd4185], %rd4186;
	ld.local.u64 	%rd4187, [%rd4185+16];
	st.local.u64 	[%rd4185+8], %rd4187;
	ld.local.u64 	%rd4188, [%rd4185+24];
	st.local.u64 	[%rd4185+16], %rd4188;
	add.s32 	%r1134, %r1134, 4;
	ld.local.u64 	%rd4189, [%rd4185+32];
	st.local.u64 	[%rd4185+24], %rd4189;
$L__BB0_360:
	setp.eq.s32 	%p269, %r236, 0;
	@%p269 bra 	$L__BB0_364;
	setp.eq.s32 	%p270, %r236, 1;
	mul.wide.u32 	%rd4190, %r1134, 8;
	add.s64 	%rd426, %rd1, %rd4190;
	ld.local.u64 	%rd4191, [%rd426+8];
	st.local.u64 	[%rd426], %rd4191;
	@%p270 bra 	$L__BB0_364;
	setp.eq.s32 	%p271, %r236, 2;
	ld.local.u64 	%rd4192, [%rd426+16];
	st.local.u64 	[%rd426+8], %rd4192;
	@%p271 bra 	$L__BB0_364;
	ld.local.u64 	%rd4193, [%rd426+24];
	st.local.u64 	[%rd426+16], %rd4193;
$L__BB0_364:
	st.local.u64 	[%rd69], %rd425;
	add.s32 	%r1123, %r1123, 1;
	setp.ne.s32 	%p272, %r1123, %r45;
	@%p272 bra 	$L__BB0_328;
$L__BB0_365:
	mov.u64 	%rd4196, d_mod;
	mov.u32 	%r1136, %r1;
$L__BB0_366:
	add.s32 	%r262, %r1136, -1;
	setp.lt.s32 	%p273, %r1136, 1;
	@%p273 bra 	$L__BB0_369;
	mul.wide.u32 	%rd4194, %r262, 8;
	add.s64 	%rd4195, %rd1, %rd4194;
	ld.local.u64 	%rd427, [%rd4195];
	add.s64 	%rd4197, %rd4196, %rd4194;
	ld.const.u64 	%rd428, [%rd4197];
	setp.gt.u64 	%p274, %rd427, %rd428;
	@%p274 bra 	$L__BB0_369;
	setp.lt.u64 	%p275, %rd427, %rd428;
	mov.u32 	%r1136, %r262;
	@%p275 bra 	$L__BB0_381;
	bra.uni 	$L__BB0_366;
$L__BB0_369:
	setp.lt.s32 	%p276, %r1, 1;
	@%p276 bra 	$L__BB0_381;
	setp.lt.u32 	%p277, %r44, 7;
	mov.b64 	%rd9918, 0;
	mov.b32 	%r1139, 0;
	@%p277 bra 	$L__BB0_373;
	and.b32  	%r1139, %r1, 2147483640;
	mov.b64 	%rd9918, 0;
	mov.b32 	%r1137, 0;
$L__BB0_372:
	.pragma "nounroll";
	mul.wide.u32 	%rd4200, %r1137, 8;
	add.s64 	%rd4201, %rd1, %rd4200;
	ld.local.u64 	%rd4202, [%rd4201];
	add.s64 	%rd4204, %rd4196, %rd4200;
	ld.const.u64 	%rd4205, [%rd4204];
	mov.b64 	%rd4206, 0;
	add.cc.s64 	%rd4207, %rd9918, %rd4205;
	addc.cc.s64 	%rd4208, %rd4206, 0;
	sub.cc.s64 	%rd4209, %rd4202, %rd4207;
	subc.cc.s64 	%rd4210, %rd4206, %rd4208;
	st.local.u64 	[%rd4201], %rd4209;
	ld.local.u64 	%rd4211, [%rd4201+8];
	ld.const.u64 	%rd4212, [%rd4204+8];
	and.b64  	%rd4213, %rd4210, 1;
	add.cc.s64 	%rd4214, %rd4213, %rd4212;
	addc.cc.s64 	%rd4215, %rd4206, 0;
	sub.cc.s64 	%rd4216, %rd4211, %rd4214;
	subc.cc.s64 	%rd4217, %rd4206, %rd4215;
	st.local.u64 	[%rd4201+8], %rd4216;
	ld.local.u64 	%rd4218, [%rd4201+16];
	ld.const.u64 	%rd4219, [%rd4204+16];
	and.b64  	%rd4220, %rd4217, 1;
	add.cc.s64 	%rd4221, %rd4220, %rd4219;
	addc.cc.s64 	%rd4222, %rd4206, 0;
	sub.cc.s64 	%rd4223, %rd4218, %rd4221;
	subc.cc.s64 	%rd4224, %rd4206, %rd4222;
	st.local.u64 	[%rd4201+16], %rd4223;
	ld.local.u64 	%rd4225, [%rd4201+24];
	ld.const.u64 	%rd4226, [%rd4204+24];
	and.b64  	%rd4227, %rd4224, 1;
	add.cc.s64 	%rd4228, %rd4227, %rd4226;
	addc.cc.s64 	%rd4229, %rd4206, 0;
	sub.cc.s64 	%rd4230, %rd4225, %rd4228;
	subc.cc.s64 	%rd4231, %rd4206, %rd4229;
	st.local.u64 	[%rd4201+24], %rd4230;
	ld.local.u64 	%rd4232, [%rd4201+32];
	ld.const.u64 	%rd4233, [%rd4204+32];
	and.b64  	%rd4234, %rd4231, 1;
	add.cc.s64 	%rd4235, %rd4234, %rd4233;
	addc.cc.s64 	%rd4236, %rd4206, 0;
	sub.cc.s64 	%rd4237, %rd4232, %rd4235;
	subc.cc.s64 	%rd4238, %rd4206, %rd4236;
	st.local.u64 	[%rd4201+32], %rd4237;
	ld.local.u64 	%rd4239, [%rd4201+40];
	ld.const.u64 	%rd4240, [%rd4204+40];
	and.b64  	%rd4241, %rd4238, 1;
	add.cc.s64 	%rd4242, %rd4241, %rd4240;
	addc.cc.s64 	%rd4243, %rd4206, 0;
	sub.cc.s64 	%rd4244, %rd4239, %rd4242;
	subc.cc.s64 	%rd4245, %rd4206, %rd4243;
	st.local.u64 	[%rd4201+40], %rd4244;
	ld.local.u64 	%rd4246, [%rd4201+48];
	ld.const.u64 	%rd4247, [%rd4204+48];
	and.b64  	%rd4248, %rd4245, 1;
	add.cc.s64 	%rd4249, %rd4248, %rd4247;
	addc.cc.s64 	%rd4250, %rd4206, 0;
	sub.cc.s64 	%rd4251, %rd4246, %rd4249;
	subc.cc.s64 	%rd4252, %rd4206, %rd4250;
	st.local.u64 	[%rd4201+48], %rd4251;
	ld.local.u64 	%rd4253, [%rd4201+56];
	ld.const.u64 	%rd4254, [%rd4204+56];
	and.b64  	%rd4255, %rd4252, 1;
	add.cc.s64 	%rd4256, %rd4255, %rd4254;
	addc.cc.s64 	%rd4257, %rd4206, 0;
	sub.cc.s64 	%rd4258, %rd4253, %rd4256;
	subc.cc.s64 	%rd4259, %rd4206, %rd4257;
	st.local.u64 	[%rd4201+56], %rd4258;
	add.s32 	%r1137, %r1137, 8;
	and.b64  	%rd9918, %rd4259, 1;
	setp.ne.s32 	%p278, %r1137, %r1139;
	@%p278 bra 	$L__BB0_372;
$L__BB0_373:
	setp.eq.s32 	%p279, %r46, 0;
	@%p279 bra 	$L__BB0_381;
	setp.lt.u32 	%p280, %r47, 3;
	@%p280 bra 	$L__BB0_376;
	mul.wide.u32 	%rd4260, %r1139, 8;
	add.s64 	%rd4261, %rd1, %rd4260;
	ld.local.u64 	%rd4262, [%rd4261];
	add.s64 	%rd4264, %rd4196, %rd4260;
	ld.const.u64 	%rd4265, [%rd4264];
	mov.b64 	%rd4266, 0;
	add.cc.s64 	%rd4267, %rd9918, %rd4265;
	addc.cc.s64 	%rd4268, %rd4266, 0;
	sub.cc.s64 	%rd4269, %rd4262, %rd4267;
	subc.cc.s64 	%rd4270, %rd4266, %rd4268;
	st.local.u64 	[%rd4261], %rd4269;
	ld.local.u64 	%rd4271, [%rd4261+8];
	ld.const.u64 	%rd4272, [%rd4264+8];
	and.b64  	%rd4273, %rd4270, 1;
	add.cc.s64 	%rd4274, %rd4273, %rd4272;
	addc.cc.s64 	%rd4275, %rd4266, 0;
	sub.cc.s64 	%rd4276, %rd4271, %rd4274;
	subc.cc.s64 	%rd4277, %rd4266, %rd4275;
	st.local.u64 	[%rd4261+8], %rd4276;
	ld.local.u64 	%rd4278, [%rd4261+16];
	ld.const.u64 	%rd4279, [%rd4264+16];
	and.b64  	%rd4280, %rd4277, 1;
	add.cc.s64 	%rd4281, %rd4280, %rd4279;
	addc.cc.s64 	%rd4282, %rd4266, 0;
	sub.cc.s64 	%rd4283, %rd4278, %rd4281;
	subc.cc.s64 	%rd4284, %rd4266, %rd4282;
	st.local.u64 	[%rd4261+16], %rd4283;
	ld.local.u64 	%rd4285, [%rd4261+24];
	ld.const.u64 	%rd4286, [%rd4264+24];
	and.b64  	%rd4287, %rd4284, 1;
	add.cc.s64 	%rd4288, %rd4287, %rd4286;
	addc.cc.s64 	%rd4289, %rd4266, 0;
	sub.cc.s64 	%rd4290, %rd4285, %rd4288;
	subc.cc.s64 	%rd4291, %rd4266, %rd4289;
	st.local.u64 	[%rd4261+24], %rd4290;
	and.b64  	%rd9918, %rd4291, 1;
	add.s32 	%r1139, %r1139, 4;
$L__BB0_376:
	setp.eq.s32 	%p281, %r48, 0;
	@%p281 bra 	$L__BB0_381;
	setp.eq.s32 	%p282, %r49, 0;
	@%p282 bra 	$L__BB0_379;
	mul.wide.u32 	%rd4292, %r1139, 8;
	add.s64 	%rd4293, %rd1, %rd4292;
	ld.local.u64 	%rd4294, [%rd4293];
	add.s64 	%rd4296, %rd4196, %rd4292;
	ld.const.u64 	%rd4297, [%rd4296];
	mov.b64 	%rd4298, 0;
	add.cc.s64 	%rd4299, %rd9918, %rd4297;
	addc.cc.s64 	%rd4300, %rd4298, 0;
	sub.cc.s64 	%rd4301, %rd4294, %rd4299;
	subc.cc.s64 	%rd4302, %rd4298, %rd4300;
	st.local.u64 	[%rd4293], %rd4301;
	ld.local.u64 	%rd4303, [%rd4293+8];
	ld.const.u64 	%rd4304, [%rd4296+8];
	and.b64  	%rd4305, %rd4302, 1;
	add.cc.s64 	%rd4306, %rd4305, %rd4304;
	addc.cc.s64 	%rd4307, %rd4298, 0;
	sub.cc.s64 	%rd4308, %rd4303, %rd4306;
	subc.cc.s64 	%rd4309, %rd4298, %rd4307;
	st.local.u64 	[%rd4293+8], %rd4308;
	and.b64  	%rd9918, %rd4309, 1;
	add.s32 	%r1139, %r1139, 2;
$L__BB0_379:
	and.b32  	%r832, %r1, 1;
	setp.eq.b32 	%p283, %r832, 1;
	not.pred 	%p284, %p283;
	@%p284 bra 	$L__BB0_381;
	mul.wide.u32 	%rd4310, %r1139, 8;
	add.s64 	%rd4311, %rd1, %rd4310;
	ld.local.u64 	%rd4312, [%rd4311];
	add.s64 	%rd4314, %rd4196, %rd4310;
	ld.const.u64 	%rd4315, [%rd4314];
	add.s64 	%rd4316, %rd9918, %rd4315;
	sub.s64 	%rd4317, %rd4312, %rd4316;
	st.local.u64 	[%rd4311], %rd4317;
$L__BB0_381:
	setp.lt.s32 	%p285, %r1, 1;
	ld.local.u64 	%rd4318, [%rd1];
	st.local.u64 	[%rd5], %rd4318;
	ld.local.u64 	%rd4319, [%rd1+8];
	st.local.u64 	[%rd5+8], %rd4319;
	ld.local.u64 	%rd4320, [%rd1+16];
	st.local.u64 	[%rd5+16], %rd4320;
	ld.local.u64 	%rd4321, [%rd1+24];
	st.local.u64 	[%rd5+24], %rd4321;
	ld.local.u64 	%rd4322, [%rd1+32];
	st.local.u64 	[%rd5+32], %rd4322;
	ld.local.u64 	%rd4323, [%rd1+40];
	st.local.u64 	[%rd5+40], %rd4323;
	ld.local.u64 	%rd4324, [%rd1+48];
	st.local.u64 	[%rd5+48], %rd4324;
	ld.local.u64 	%rd4325, [%rd1+56];
	st.local.u64 	[%rd5+56], %rd4325;
	ld.local.u64 	%rd4326, [%rd1+64];
	st.local.u64 	[%rd5+64], %rd4326;
	mov.b64 	%rd4327, 0;
	st.local.u64 	[%rd1], %rd4327;
	st.local.u64 	[%rd1+8], %rd4327;
	st.local.u64 	[%rd1+16], %rd4327;
	st.local.u64 	[%rd1+24], %rd4327;
	st.local.u64 	[%rd1+32], %rd4327;
	st.local.u64 	[%rd1+40], %rd4327;
	st.local.u64 	[%rd1+48], %rd4327;
	st.local.u64 	[%rd1+56], %rd4327;
	st.local.u64 	[%rd1+64], %rd4327;
	@%p285 bra 	$L__BB0_420;
	and.b32  	%r271, %r1, 2147483640;
	and.b32  	%r272, %r53, 3;
	mov.b32 	%r1141, 0;
$L__BB0_383:
	setp.lt.u32 	%p286, %r44, 7;
	mul.wide.u32 	%rd4332, %r1141, 8;
	add.s64 	%rd4333, %rd5, %rd4332;
	ld.local.u64 	%rd436, [%rd4333];
	mov.b64 	%rd9928, 0;
	mov.b32 	%r1144, 0;
	@%p286 bra 	$L__BB0_386;
	mov.b64 	%rd9928, 0;
	mov.b32 	%r1142, 0;
$L__BB0_385:
	.pragma "nounroll";
	mov.b64 	%rd9686, 0;
	mul.wide.u32 	%rd4336, %r1142, 8;
	add.s64 	%rd4337, %rd5, %rd4336;
	ld.local.u64 	%rd4338, [%rd4337];
	mul.lo.s64 	%rd4339, %rd436, %rd4338;
	mul.hi.u64 	%rd4340, %rd436, %rd4338;
	add.s64 	%rd4341, %rd1, %rd4336;
	ld.local.u64 	%rd4342, [%rd4341];
	add.cc.s64 	%rd4343, %rd9928, %rd4342;
	addc.cc.s64 	%rd4344, %rd9686, 0;
	add.cc.s64 	%rd4345, %rd4343, %rd4339;
	addc.cc.s64 	%rd4346, %rd4344, %rd4340;
	st.local.u64 	[%rd4341], %rd4345;
	ld.local.u64 	%rd4347, [%rd4337+8];
	mul.lo.s64 	%rd4348, %rd436, %rd4347;
	mul.hi.u64 	%rd4349, %rd436, %rd4347;
	ld.local.u64 	%rd4350, [%rd4341+8];
	add.cc.s64 	%rd4351, %rd4346, %rd4350;
	addc.cc.s64 	%rd4352, %rd9686, 0;
	add.cc.s64 	%rd4353, %rd4351, %rd4348;
	addc.cc.s64 	%rd4354, %rd4352, %rd4349;
	st.local.u64 	[%rd4341+8], %rd4353;
	ld.local.u64 	%rd4355, [%rd4337+16];
	mul.lo.s64 	%rd4356, %rd436, %rd4355;
	mul.hi.u64 	%rd4357, %rd436, %rd4355;
	ld.local.u64 	%rd4358, [%rd4341+16];
	add.cc.s64 	%rd4359, %rd4354, %rd4358;
	addc.cc.s64 	%rd4360, %rd9686, 0;
	add.cc.s64 	%rd4361, %rd4359, %rd4356;
	addc.cc.s64 	%rd4362, %rd4360, %rd4357;
	st.local.u64 	[%rd4341+16], %rd4361;
	ld.local.u64 	%rd4363, [%rd4337+24];
	mul.lo.s64 	%rd4364, %rd436, %rd4363;
	mul.hi.u64 	%rd4365, %rd436, %rd4363;
	ld.local.u64 	%rd4366, [%rd4341+24];
	add.cc.s64 	%rd4367, %rd4362, %rd4366;
	addc.cc.s64 	%rd4368, %rd9686, 0;
	add.cc.s64 	%rd4369, %rd4367, %rd4364;
	addc.cc.s64 	%rd4370, %rd4368, %rd4365;
	st.local.u64 	[%rd4341+24], %rd4369;
	ld.local.u64 	%rd4371, [%rd4337+32];
	mul.lo.s64 	%rd4372, %rd436, %rd4371;
	mul.hi.u64 	%rd4373, %rd436, %rd4371;
	ld.local.u64 	%rd4374, [%rd4341+32];
	add.cc.s64 	%rd4375, %rd4370, %rd4374;
	addc.cc.s64 	%rd4376, %rd9686, 0;
	add.cc.s64 	%rd4377, %rd4375, %rd4372;
	addc.cc.s64 	%rd4378, %rd4376, %rd4373;
	st.local.u64 	[%rd4341+32], %rd4377;
	ld.local.u64 	%rd4379, [%rd4337+40];
	mul.lo.s64 	%rd4380, %rd436, %rd4379;
	mul.hi.u64 	%rd4381, %rd436, %rd4379;
	ld.local.u64 	%rd4382, [%rd4341+40];
	add.cc.s64 	%rd4383, %rd4378, %rd4382;
	addc.cc.s64 	%rd4384, %rd9686, 0;
	add.cc.s64 	%rd4385, %rd4383, %rd4380;
	addc.cc.s64 	%rd4386, %rd4384, %rd4381;
	st.local.u64 	[%rd4341+40], %rd4385;
	ld.local.u64 	%rd4387, [%rd4337+48];
	mul.lo.s64 	%rd4388, %rd436, %rd4387;
	mul.hi.u64 	%rd4389, %rd436, %rd4387;
	ld.local.u64 	%rd4390, [%rd4341+48];
	add.cc.s64 	%rd4391, %rd4386, %rd4390;
	addc.cc.s64 	%rd4392, %rd9686, 0;
	add.cc.s64 	%rd4393, %rd4391, %rd4388;
	addc.cc.s64 	%rd4394, %rd4392, %rd4389;
	st.local.u64 	[%rd4341+48], %rd4393;
	ld.local.u64 	%rd4395, [%rd4337+56];
	mul.lo.s64 	%rd4396, %rd436, %rd4395;
	mul.hi.u64 	%rd4397, %rd436, %rd4395;
	ld.local.u64 	%rd4398, [%rd4341+56];
	add.cc.s64 	%rd4399, %rd4394, %rd4398;
	addc.cc.s64 	%rd4400, %rd9686, 0;
	add.cc.s64 	%rd4401, %rd4399, %rd4396;
	addc.cc.s64 	%rd9928, %rd4400, %rd4397;
	st.local.u64 	[%rd4341+56], %rd4401;
	add.s32 	%r1142, %r1142, 8;
	setp.ne.s32 	%p287, %r1142, %r271;
	mov.u32 	%r1144, %r271;
	@%p287 bra 	$L__BB0_385;
$L__BB0_386:
	mov.b64 	%rd9687, 0;
	setp.eq.s32 	%p288, %r46, 0;
	@%p288 bra 	$L__BB0_394;
	setp.lt.u32 	%p289, %r47, 3;
	@%p289 bra 	$L__BB0_389;
	mul.wide.u32 	%rd4404, %r1144, 8;
	add.s64 	%rd4405, %rd5, %rd4404;
	ld.local.u64 	%rd4406, [%rd4405];
	mul.lo.s64 	%rd4407, %rd436, %rd4406;
	mul.hi.u64 	%rd4408, %rd436, %rd4406;
	add.s64 	%rd4409, %rd1, %rd4404;
	ld.local.u64 	%rd4410, [%rd4409];
	add.cc.s64 	%rd4411, %rd9928, %rd4410;
	addc.cc.s64 	%rd4412, %rd9687, 0;
	add.cc.s64 	%rd4413, %rd4411, %rd4407;
	addc.cc.s64 	%rd4414, %rd4412, %rd4408;
	st.local.u64 	[%rd4409], %rd4413;
	ld.local.u64 	%rd4415, [%rd4405+8];
	mul.lo.s64 	%rd4416, %rd436, %rd4415;
	mul.hi.u64 	%rd4417, %rd436, %rd4415;
	ld.local.u64 	%rd4418, [%rd4409+8];
	mov.b64 	%rd446, 0;
	add.cc.s64 	%rd4419, %rd4414, %rd4418;
	addc.cc.s64 	%rd4420, %rd446, 0;
	add.cc.s64 	%rd4421, %rd4419, %rd4416;
	addc.cc.s64 	%rd4422, %rd4420, %rd4417;
	st.local.u64 	[%rd4409+8], %rd4421;
	ld.local.u64 	%rd4423, [%rd4405+16];
	mul.lo.s64 	%rd4424, %rd436, %rd4423;
	mul.hi.u64 	%rd4425, %rd436, %rd4423;
	ld.local.u64 	%rd4426, [%rd4409+16];
	add.cc.s64 	%rd4427, %rd4422, %rd4426;
	addc.cc.s64 	%rd4428, %rd446, 0;
	add.cc.s64 	%rd4429, %rd4427, %rd4424;
	addc.cc.s64 	%rd4430, %rd4428, %rd4425;
	st.local.u64 	[%rd4409+16], %rd4429;
	ld.local.u64 	%rd4431, [%rd4405+24];
	mul.lo.s64 	%rd4432, %rd436, %rd4431;
	mul.hi.u64 	%rd4433, %rd436, %rd4431;
	ld.local.u64 	%rd4434, [%rd4409+24];
	add.cc.s64 	%rd4435, %rd4430, %rd4434;
	addc.cc.s64 	%rd4436, %rd446, 0;
	add.cc.s64 	%rd4437, %rd4435, %rd4432;
	addc.cc.s64 	%rd9928, %rd4436, %rd4433;
	st.local.u64 	[%rd4409+24], %rd4437;
	add.s32 	%r1144, %r1144, 4;
$L__BB0_389:
	mov.b64 	%rd9688, 0;
	setp.eq.s32 	%p290, %r48, 0;
	@%p290 bra 	$L__BB0_394;
	setp.eq.s32 	%p291, %r49, 0;
	@%p291 bra 	$L__BB0_392;
	mul.wide.u32 	%rd4440, %r1144, 8;
	add.s64 	%rd4441, %rd5, %rd4440;
	ld.local.u64 	%rd4442, [%rd4441];
	mul.lo.s64 	%rd4443, %rd436, %rd4442;
	mul.hi.u64 	%rd4444, %rd436, %rd4442;
	add.s64 	%rd4445, %rd1, %rd4440;
	ld.local.u64 	%rd4446, [%rd4445];
	add.cc.s64 	%rd4447, %rd9928, %rd4446;
	addc.cc.s64 	%rd4448, %rd9688, 0;
	add.cc.s64 	%rd4449, %rd4447, %rd4443;
	addc.cc.s64 	%rd4450, %rd4448, %rd4444;
	st.local.u64 	[%rd4445], %rd4449;
	ld.local.u64 	%rd4451, [%rd4441+8];
	mul.lo.s64 	%rd4452, %rd436, %rd4451;
	mul.hi.u64 	%rd4453, %rd436, %rd4451;
	ld.local.u64 	%rd4454, [%rd4445+8];
	mov.b64 	%rd452, 0;
	add.cc.s64 	%rd4455, %rd4450, %rd4454;
	addc.cc.s64 	%rd4456, %rd452, 0;
	add.cc.s64 	%rd4457, %rd4455, %rd4452;
	addc.cc.s64 	%rd9928, %rd4456, %rd4453;
	st.local.u64 	[%rd4445+8], %rd4457;
	add.s32 	%r1144, %r1144, 2;
$L__BB0_392:
	mov.b64 	%rd9689, 0;
	and.b32  	%r836, %r1, 1;
	setp.eq.b32 	%p292, %r836, 1;
	not.pred 	%p293, %p292;
	@%p293 bra 	$L__BB0_394;
	mul.wide.u32 	%rd4458, %r1144, 8;
	add.s64 	%rd4459, %rd5, %rd4458;
	ld.local.u64 	%rd4460, [%rd4459];
	mul.lo.s64 	%rd4461, %rd436, %rd4460;
	mul.hi.u64 	%rd4462, %rd436, %rd4460;
	add.s64 	%rd4463, %rd1, %rd4458;
	ld.local.u64 	%rd4464, [%rd4463];
	add.cc.s64 	%rd4465, %rd9928, %rd4464;
	addc.cc.s64 	%rd4466, %rd9689, 0;
	add.cc.s64 	%rd4467, %rd4465, %rd4461;
	addc.cc.s64 	%rd9928, %rd4466, %rd4462;
	st.local.u64 	[%rd4463], %rd4467;
$L__BB0_394:
	setp.lt.u32 	%p294, %r44, 7;
	ld.local.u64 	%rd4472, [%rd1];
	mul.lo.s64 	%rd461, %rd68, %rd4472;
	mov.b64 	%rd9936, 0;
	mov.b32 	%r1148, 0;
	@%p294 bra 	$L__BB0_397;
	mov.b64 	%rd9936, 0;
	mov.b32 	%r1146, 0;
$L__BB0_396:
	.pragma "nounroll";
	mov.b64 	%rd9690, 0;
	mul.wide.u32 	%rd4475, %r1146, 8;
	add.s64 	%rd4476, %rd1, %rd4475;
	ld.local.u64 	%rd4477, [%rd4476];
	mov.u64 	%rd4478, d_mod;
	add.s64 	%rd4479, %rd4478, %rd4475;
	ld.const.u64 	%rd4480, [%rd4479];
	mul.lo.s64 	%rd4481, %rd4480, %rd461;
	mul.hi.u64 	%rd4482, %rd4480, %rd461;
	add.cc.s64 	%rd4483, %rd9936, %rd4477;
	addc.cc.s64 	%rd4484, %rd9690, 0;
	add.cc.s64 	%rd4485, %rd4483, %rd4481;
	addc.cc.s64 	%rd4486, %rd4484, %rd4482;
	st.local.u64 	[%rd4476], %rd4485;
	ld.local.u64 	%rd4487, [%rd4476+8];
	ld.const.u64 	%rd4488, [%rd4479+8];
	mul.lo.s64 	%rd4489, %rd4488, %rd461;
	mul.hi.u64 	%rd4490, %rd4488, %rd461;
	add.cc.s64 	%rd4491, %rd4486, %rd4487;
	addc.cc.s64 	%rd4492, %rd9690, 0;
	add.cc.s64 	%rd4493, %rd4491, %rd4489;
	addc.cc.s64 	%rd4494, %rd4492, %rd4490;
	st.local.u64 	[%rd4476+8], %rd4493;
	ld.local.u64 	%rd4495, [%rd4476+16];
	ld.const.u64 	%rd4496, [%rd4479+16];
	mul.lo.s64 	%rd4497, %rd4496, %rd461;
	mul.hi.u64 	%rd4498, %rd4496, %rd461;
	add.cc.s64 	%rd4499, %rd4494, %rd4495;
	addc.cc.s64 	%rd4500, %rd9690, 0;
	add.cc.s64 	%rd4501, %rd4499, %rd4497;
	addc.cc.s64 	%rd4502, %rd4500, %rd4498;
	st.local.u64 	[%rd4476+16], %rd4501;
	ld.local.u64 	%rd4503, [%rd4476+24];
	ld.const.u64 	%rd4504, [%rd4479+24];
	mul.lo.s64 	%rd4505, %rd4504, %rd461;
	mul.hi.u64 	%rd4506, %rd4504, %rd461;
	add.cc.s64 	%rd4507, %rd4502, %rd4503;
	addc.cc.s64 	%rd4508, %rd9690, 0;
	add.cc.s64 	%rd4509, %rd4507, %rd4505;
	addc.cc.s64 	%rd4510, %rd4508, %rd4506;
	st.local.u64 	[%rd4476+24], %rd4509;
	ld.local.u64 	%rd4511, [%rd4476+32];
	ld.const.u64 	%rd4512, [%rd4479+32];
	mul.lo.s64 	%rd4513, %rd4512, %rd461;
	mul.hi.u64 	%rd4514, %rd4512, %rd461;
	add.cc.s64 	%rd4515, %rd4510, %rd4511;
	addc.cc.s64 	%rd4516, %rd9690, 0;
	add.cc.s64 	%rd4517, %rd4515, %rd4513;
	addc.cc.s64 	%rd4518, %rd4516, %rd4514;
	st.local.u64 	[%rd4476+32], %rd4517;
	ld.local.u64 	%rd4519, [%rd4476+40];
	ld.const.u64 	%rd4520, [%rd4479+40];
	mul.lo.s64 	%rd4521, %rd4520, %rd461;
	mul.hi.u64 	%rd4522, %rd4520, %rd461;
	add.cc.s64 	%rd4523, %rd4518, %rd4519;
	addc.cc.s64 	%rd4524, %rd9690, 0;
	add.cc.s64 	%rd4525, %rd4523, %rd4521;
	addc.cc.s64 	%rd4526, %rd4524, %rd4522;
	st.local.u64 	[%rd4476+40], %rd4525;
	ld.local.u64 	%rd4527, [%rd4476+48];
	ld.const.u64 	%rd4528, [%rd4479+48];
	mul.lo.s64 	%rd4529, %rd4528, %rd461;
	mul.hi.u64 	%rd4530, %rd4528, %rd461;
	add.cc.s64 	%rd4531, %rd4526, %rd4527;
	addc.cc.s64 	%rd4532, %rd9690, 0;
	add.cc.s64 	%rd4533, %rd4531, %rd4529;
	addc.cc.s64 	%rd4534, %rd4532, %rd4530;
	st.local.u64 	[%rd4476+48], %rd4533;
	ld.local.u64 	%rd4535, [%rd4476+56];
	ld.const.u64 	%rd4536, [%rd4479+56];
	mul.lo.s64 	%rd4537, %rd4536, %rd461;
	mul.hi.u64 	%rd4538, %rd4536, %rd461;
	add.cc.s64 	%rd4539, %rd4534, %rd4535;
	addc.cc.s64 	%rd4540, %rd9690, 0;
	add.cc.s64 	%rd4541, %rd4539, %rd4537;
	addc.cc.s64 	%rd9936, %rd4540, %rd4538;
	st.local.u64 	[%rd4476+56], %rd4541;
	add.s32 	%r1146, %r1146, 8;
	setp.ne.s32 	%p295, %r1146, %r271;
	mov.u32 	%r1148, %r271;
	@%p295 bra 	$L__BB0_396;
$L__BB0_397:
	mov.b64 	%rd9691, 0;
	setp.eq.s32 	%p296, %r46, 0;
	@%p296 bra 	$L__BB0_405;
	setp.lt.u32 	%p297, %r47, 3;
	@%p297 bra 	$L__BB0_400;
	mul.wide.u32 	%rd4544, %r1148, 8;
	add.s64 	%rd4545, %rd1, %rd4544;
	ld.local.u64 	%rd4546, [%rd4545];
	mov.u64 	%rd4547, d_mod;
	add.s64 	%rd4548, %rd4547, %rd4544;
	ld.const.u64 	%rd4549, [%rd4548];
	mul.lo.s64 	%rd4550, %rd4549, %rd461;
	mul.hi.u64 	%rd4551, %rd4549, %rd461;
	add.cc.s64 	%rd4552, %rd9936, %rd4546;
	addc.cc.s64 	%rd4553, %rd9691, 0;
	add.cc.s64 	%rd4554, %rd4552, %rd4550;
	addc.cc.s64 	%rd4555, %rd4553, %rd4551;
	st.local.u64 	[%rd4545], %rd4554;
	ld.local.u64 	%rd4556, [%rd4545+8];
	ld.const.u64 	%rd4557, [%rd4548+8];
	mul.lo.s64 	%rd4558, %rd4557, %rd461;
	mul.hi.u64 	%rd4559, %rd4557, %rd461;
	mov.b64 	%rd471, 0;
	add.cc.s64 	%rd4560, %rd4555, %rd4556;
	addc.cc.s64 	%rd4561, %rd471, 0;
	add.cc.s64 	%rd4562, %rd4560, %rd4558;
	addc.cc.s64 	%rd4563, %rd4561, %rd4559;
	st.local.u64 	[%rd4545+8], %rd4562;
	ld.local.u64 	%rd4564, [%rd4545+16];
	ld.const.u64 	%rd4565, [%rd4548+16];
	mul.lo.s64 	%rd4566, %rd4565, %rd461;
	mul.hi.u64 	%rd4567, %rd4565, %rd461;
	add.cc.s64 	%rd4568, %rd4563, %rd4564;
	addc.cc.s64 	%rd4569, %rd471, 0;
	add.cc.s64 	%rd4570, %rd4568, %rd4566;
	addc.cc.s64 	%rd4571, %rd4569, %rd4567;
	st.local.u64 	[%rd4545+16], %rd4570;
	ld.local.u64 	%rd4572, [%rd4545+24];
	ld.const.u64 	%rd4573, [%rd4548+24];
	mul.lo.s64 	%rd4574, %rd4573, %rd461;
	mul.hi.u64 	%rd4575, %rd4573, %rd461;
	add.cc.s64 	%rd4576, %rd4571, %rd4572;
	addc.cc.s64 	%rd4577, %rd471, 0;
	add.cc.s64 	%rd4578, %rd4576, %rd4574;
	addc.cc.s64 	%rd9936, %rd4577, %rd4575;
	st.local.u64 	[%rd4545+24], %rd4578;
	add.s32 	%r1148, %r1148, 4;
$L__BB0_400:
	mov.b64 	%rd9692, 0;
	setp.eq.s32 	%p298, %r48, 0;
	@%p298 bra 	$L__BB0_405;
	setp.eq.s32 	%p299, %r49, 0;
	@%p299 bra 	$L__BB0_403;
	mul.wide.u32 	%rd4581, %r1148, 8;
	add.s64 	%rd4582, %rd1, %rd4581;
	ld.local.u64 	%rd4583, [%rd4582];
	mov.u64 	%rd4584, d_mod;
	add.s64 	%rd4585, %rd4584, %rd4581;
	ld.const.u64 	%rd4586, [%rd4585];
	mul.lo.s64 	%rd4587, %rd4586, %rd461;
	mul.hi.u64 	%rd4588, %rd4586, %rd461;
	add.cc.s64 	%rd4589, %rd9936, %rd4583;
	addc.cc.s64 	%rd4590, %rd9692, 0;
	add.cc.s64 	%rd4591, %rd4589, %rd4587;
	addc.cc.s64 	%rd4592, %rd4590, %rd4588;
	st.local.u64 	[%rd4582], %rd4591;
	ld.local.u64 	%rd4593, [%rd4582+8];
	ld.const.u64 	%rd4594, [%rd4585+8];
	mul.lo.s64 	%rd4595, %rd4594, %rd461;
	mul.hi.u64 	%rd4596, %rd4594, %rd461;
	mov.b64 	%rd477, 0;
	add.cc.s64 	%rd4597, %rd4592, %rd4593;
	addc.cc.s64 	%rd4598, %rd477, 0;
	add.cc.s64 	%rd4599, %rd4597, %rd4595;
	addc.cc.s64 	%rd9936, %rd4598, %rd4596;
	st.local.u64 	[%rd4582+8], %rd4599;
	add.s32 	%r1148, %r1148, 2;
$L__BB0_403:
	mov.b64 	%rd9693, 0;
	and.b32  	%r839, %r1, 1;
	setp.eq.b32 	%p300, %r839, 1;
	not.pred 	%p301, %p300;
	@%p301 bra 	$L__BB0_405;
	mul.wide.u32 	%rd4600, %r1148, 8;
	add.s64 	%rd4601, %rd1, %rd4600;
	ld.local.u64 	%rd4602, [%rd4601];
	mov.u64 	%rd4603, d_mod;
	add.s64 	%rd4604, %rd4603, %rd4600;
	ld.const.u64 	%rd4605, [%rd4604];
	mul.lo.s64 	%rd4606, %rd4605, %rd461;
	mul.hi.u64 	%rd4607, %rd4605, %rd461;
	add.cc.s64 	%rd4608, %rd9936, %rd4602;
	addc.cc.s64 	%rd4609, %rd9693, 0;
	add.cc.s64 	%rd4610, %rd4608, %rd4606;
	addc.cc.s64 	%rd9936, %rd4609, %rd4607;
	st.local.u64 	[%rd4601], %rd4610;
$L__BB0_405:
	setp.lt.s32 	%p302, %r1, 2;
	add.s64 	%rd486, %rd9936, %rd9928;
	@%p302 bra 	$L__BB0_419;
	setp.lt.u32 	%p303, %r50, 15;
	mov.b32 	%r1152, 0;
	@%p303 bra 	$L__BB0_409;
	mov.b32 	%r1150, 0;
$L__BB0_408:
	.pragma "nounroll";
	mul.wide.u32 	%rd4611, %r1150, 8;
	add.s64 	%rd4612, %rd1, %rd4611;
	ld.local.u64 	%rd4613, [%rd4612+8];
	st.local.u64 	[%rd4612], %rd4613;
	ld.local.u64 	%rd4614, [%rd4612+16];
	st.local.u64 	[%rd4612+8], %rd4614;
	ld.local.u64 	%rd4615, [%rd4612+24];
	st.local.u64 	[%rd4612+16], %rd4615;
	ld.local.u64 	%rd4616, [%rd4612+32];
	st.local.u64 	[%rd4612+24], %rd4616;
	ld.local.u64 	%rd4617, [%rd4612+40];
	st.local.u64 	[%rd4612+32], %rd4617;
	ld.local.u64 	%rd4618, [%rd4612+48];
	st.local.u64 	[%rd4612+40], %rd4618;
	ld.local.u64 	%rd4619, [%rd4612+56];
	st.local.u64 	[%rd4612+48], %rd4619;
	ld.local.u64 	%rd4620, [%rd4612+64];
	st.local.u64 	[%rd4612+56], %rd4620;
	ld.local.u64 	%rd4621, [%rd4612+72];
	st.local.u64 	[%rd4612+64], %rd4621;
	ld.local.u64 	%rd4622, [%rd4612+80];
	st.local.u64 	[%rd4612+72], %rd4622;
	ld.local.u64 	%rd4623, [%rd4612+88];
	st.local.u64 	[%rd4612+80], %rd4623;
	ld.local.u64 	%rd4624, [%rd4612+96];
	st.local.u64 	[%rd4612+88], %rd4624;
	ld.local.u64 	%rd4625, [%rd4612+104];
	st.local.u64 	[%rd4612+96], %rd4625;
	ld.local.u64 	%rd4626, [%rd4612+112];
	st.local.u64 	[%rd4612+104], %rd4626;
	ld.local.u64 	%rd4627, [%rd4612+120];
	st.local.u64 	[%rd4612+112], %rd4627;
	add.s32 	%r1150, %r1150, 16;
	ld.local.u64 	%rd4628, [%rd4612+128];
	st.local.u64 	[%rd4612+120], %rd4628;
	and.b32  	%r1152, %r44, -16;
	setp.ne.s32 	%p304, %r1150, %r1152;
	@%p304 bra 	$L__BB0_408;
$L__BB0_409:
	and.b32  	%r842, %r44, 15;
	setp.eq.s32 	%p305, %r842, 0;
	@%p305 bra 	$L__BB0_419;
	setp.lt.u32 	%p306, %r52, 7;
	@%p306 bra 	$L__BB0_412;
	mul.wide.u32 	%rd4629, %r1152, 8;
	add.s64 	%rd4630, %rd1, %rd4629;
	ld.local.u64 	%rd4631, [%rd4630+8];
	st.local.u64 	[%rd4630], %rd4631;
	ld.local.u64 	%rd4632, [%rd4630+16];
	st.local.u64 	[%rd4630+8], %rd4632;
	ld.local.u64 	%rd4633, [%rd4630+24];
	st.local.u64 	[%rd4630+16], %rd4633;
	ld.local.u64 	%rd4634, [%rd4630+32];
	st.local.u64 	[%rd4630+24], %rd4634;
	ld.local.u64 	%rd4635, [%rd4630+40];
	st.local.u64 	[%rd4630+32], %rd4635;
	ld.local.u64 	%rd4636, [%rd4630+48];
	st.local.u64 	[%rd4630+40], %rd4636;
	ld.local.u64 	%rd4637, [%rd4630+56];
	st.local.u64 	[%rd4630+48], %rd4637;
	add.s32 	%r1152, %r1152, 8;
	ld.local.u64 	%rd4638, [%rd4630+64];
	st.local.u64 	[%rd4630+56], %rd4638;
$L__BB0_412:
	and.b32  	%r843, %r51, 7;
	setp.eq.s32 	%p307, %r843, 0;
	@%p307 bra 	$L__BB0_419;
	setp.lt.u32 	%p308, %r54, 3;
	@%p308 bra 	$L__BB0_415;
	mul.wide.u32 	%rd4639, %r1152, 8;
	add.s64 	%rd4640, %rd1, %rd4639;
	ld.local.u64 	%rd4641, [%rd4640+8];
	st.local.u64 	[%rd4640], %rd4641;
	ld.local.u64 	%rd4642, [%rd4640+16];
	st.local.u64 	[%rd4640+8], %rd4642;
	ld.local.u64 	%rd4643, [%rd4640+24];
	st.local.u64 	[%rd4640+16], %rd4643;
	add.s32 	%r1152, %r1152, 4;
	ld.local.u64 	%rd4644, [%rd4640+32];
	st.local.u64 	[%rd4640+24], %rd4644;
$L__BB0_415:
	setp.eq.s32 	%p309, %r272, 0;
	@%p309 bra 	$L__BB0_419;
	setp.eq.s32 	%p310, %r272, 1;
	mul.wide.u32 	%rd4645, %r1152, 8;
	add.s64 	%rd487, %rd1, %rd4645;
	ld.local.u64 	%rd4646, [%rd487+8];
	st.local.u64 	[%rd487], %rd4646;
	@%p310 bra 	$L__BB0_419;
	setp.eq.s32 	%p311, %r272, 2;
	ld.local.u64 	%rd4647, [%rd487+16];
	st.local.u64 	[%rd487+8], %rd4647;
	@%p311 bra 	$L__BB0_419;
	ld.local.u64 	%rd4648, [%rd487+24];
	st.local.u64 	[%rd487+16], %rd4648;
$L__BB0_419:
	st.local.u64 	[%rd69], %rd486;
	add.s32 	%r1141, %r1141, 1;
	setp.ne.s32 	%p312, %r1141, %r45;
	@%p312 bra 	$L__BB0_383;
$L__BB0_420:
	mov.u64 	%rd4651, d_mod;
	mov.u32 	%r1154, %r1;
$L__BB0_421:
	add.s32 	%r298, %r1154, -1;
	setp.lt.s32 	%p313, %r1154, 1;
	@%p313 bra 	$L__BB0_424;
	mul.wide.u32 	%rd4649, %r298, 8;
	add.s64 	%rd4650, %rd1, %rd4649;
	ld.local.u64 	%rd488, [%rd4650];
	add.s64 	%rd4652, %rd4651, %rd4649;
	ld.const.u64 	%rd489, [%rd4652];
	setp.gt.u64 	%p314, %rd488, %rd489;
	@%p314 bra 	$L__BB0_424;
	setp.lt.u64 	%p315, %rd488, %rd489;
	mov.u32 	%r1154, %r298;
	@%p315 bra 	$L__BB0_436;
	bra.uni 	$L__BB0_421;
$L__BB0_424:
	setp.lt.s32 	%p316, %r1, 1;
	@%p316 bra 	$L__BB0_436;
	setp.lt.u32 	%p317, %r44, 7;
	mov.b64 	%rd9938, 0;
	mov.b32 	%r1157, 0;
	@%p317 bra 	$L__BB0_428;
	and.b32  	%r1157, %r1, 2147483640;
	mov.b64 	%rd9938, 0;
	mov.b32 	%r1155, 0;
$L__BB0_427:
	.pragma "nounroll";
	mul.wide.u32 	%rd4655, %r1155, 8;
	add.s64 	%rd4656, %rd1, %rd4655;
	ld.local.u64 	%rd4657, [%rd4656];
	add.s64 	%rd4659, %rd4651, %rd4655;
	ld.const.u64 	%rd4660, [%rd4659];
	mov.b64 	%rd4661, 0;
	add.cc.s64 	%rd4662, %rd9938, %rd4660;
	addc.cc.s64 	%rd4663, %rd4661, 0;
	sub.cc.s64 	%rd4664, %rd4657, %rd4662;
	subc.cc.s64 	%rd4665, %rd4661, %rd4663;
	st.local.u64 	[%rd4656], %rd4664;
	ld.local.u64 	%rd4666, [%rd4656+8];
	ld.const.u64 	%rd4667, [%rd4659+8];
	and.b64  	%rd4668, %rd4665, 1;
	add.cc.s64 	%rd4669, %rd4668, %rd4667;
	addc.cc.s64 	%rd4670, %rd4661, 0;
	sub.cc.s64 	%rd4671, %rd4666, %rd4669;
	subc.cc.s64 	%rd4672, %rd4661, %rd4670;
	st.local.u64 	[%rd4656+8], %rd4671;
	ld.local.u64 	%rd4673, [%rd4656+16];
	ld.const.u64 	%rd4674, [%rd4659+16];
	and.b64  	%rd4675, %rd4672, 1;
	add.cc.s64 	%rd4676, %rd4675, %rd4674;
	addc.cc.s64 	%rd4677, %rd4661, 0;
	sub.cc.s64 	%rd4678, %rd4673, %rd4676;
	subc.cc.s64 	%rd4679, %rd4661, %rd4677;
	st.local.u64 	[%rd4656+16], %rd4678;
	ld.local.u64 	%rd4680, [%rd4656+24];
	ld.const.u64 	%rd4681, [%rd4659+24];
	and.b64  	%rd4682, %rd4679, 1;
	add.cc.s64 	%rd4683, %rd4682, %rd4681;
	addc.cc.s64 	%rd4684, %rd4661, 0;
	sub.cc.s64 	%rd4685, %rd4680, %rd4683;
	subc.cc.s64 	%rd4686, %rd4661, %rd4684;
	st.local.u64 	[%rd4656+24], %rd4685;
	ld.local.u64 	%rd4687, [%rd4656+32];
	ld.const.u64 	%rd4688, [%rd4659+32];
	and.b64  	%rd4689, %rd4686, 1;
	add.cc.s64 	%rd4690, %rd4689, %rd4688;
	addc.cc.s64 	%rd4691, %rd4661, 0;
	sub.cc.s64 	%rd4692, %rd4687, %rd4690;
	subc.cc.s64 	%rd4693, %rd4661, %rd4691;
	st.local.u64 	[%rd4656+32], %rd4692;
	ld.local.u64 	%rd4694, [%rd4656+40];
	ld.const.u64 	%rd4695, [%rd4659+40];
	and.b64  	%rd4696, %rd4693, 1;
	add.cc.s64 	%rd4697, %rd4696, %rd4695;
	addc.cc.s64 	%rd4698, %rd4661, 0;
	sub.cc.s64 	%rd4699, %rd4694, %rd4697;
	subc.cc.s64 	%rd4700, %rd4661, %rd4698;
	st.local.u64 	[%rd4656+40], %rd4699;
	ld.local.u64 	%rd4701, [%rd4656+48];
	ld.const.u64 	%rd4702, [%rd4659+48];
	and.b64  	%rd4703, %rd4700, 1;
	add.cc.s64 	%rd4704, %rd4703, %rd4702;
	addc.cc.s64 	%rd4705, %rd4661, 0;
	sub.cc.s64 	%rd4706, %rd4701, %rd4704;
	subc.cc.s64 	%rd4707, %rd4661, %rd4705;
	st.local.u64 	[%rd4656+48], %rd4706;
	ld.local.u64 	%rd4708, [%rd4656+56];
	ld.const.u64 	%rd4709, [%rd4659+56];
	and.b64  	%rd4710, %rd4707, 1;
	add.cc.s64 	%rd4711, %rd4710, %rd4709;
	addc.cc.s64 	%rd4712, %rd4661, 0;
	sub.cc.s64 	%rd4713, %rd4708, %rd4711;
	subc.cc.s64 	%rd4714, %rd4661, %rd4712;
	st.local.u64 	[%rd4656+56], %rd4713;
	add.s32 	%r1155, %r1155, 8;
	and.b64  	%rd9938, %rd4714, 1;
	setp.ne.s32 	%p318, %r1155, %r1157;
	@%p318 bra 	$L__BB0_427;
$L__BB0_428:
	setp.eq.s32 	%p319, %r46, 0;
	@%p319 bra 	$L__BB0_436;
	setp.lt.u32 	%p320, %r47, 3;
	@%p320 bra 	$L__BB0_431;
	mul.wide.u32 	%rd4715, %r1157, 8;
	add.s64 	%rd4716, %rd1, %rd4715;
	ld.local.u64 	%rd4717, [%rd4716];
	add.s64 	%rd4719, %rd4651, %rd4715;
	ld.const.u64 	%rd4720, [%rd4719];
	mov.b64 	%rd4721, 0;
	add.cc.s64 	%rd4722, %rd9938, %rd4720;
	addc.cc.s64 	%rd4723, %rd4721, 0;
	sub.cc.s64 	%rd4724, %rd4717, %rd4722;
	subc.cc.s64 	%rd4725, %rd4721, %rd4723;
	st.local.u64 	[%rd4716], %rd4724;
	ld.local.u64 	%rd4726, [%rd4716+8];
	ld.const.u64 	%rd4727, [%rd4719+8];
	and.b64  	%rd4728, %rd4725, 1;
	add.cc.s64 	%rd4729, %rd4728, %rd4727;
	addc.cc.s64 	%rd4730, %rd4721, 0;
	sub.cc.s64 	%rd4731, %rd4726, %rd4729;
	subc.cc.s64 	%rd4732, %rd4721, %rd4730;
	st.local.u64 	[%rd4716+8], %rd4731;
	ld.local.u64 	%rd4733, [%rd4716+16];
	ld.const.u64 	%rd4734, [%rd4719+16];
	and.b64  	%rd4735, %rd4732, 1;
	add.cc.s64 	%rd4736, %rd4735, %rd4734;
	addc.cc.s64 	%rd4737, %rd4721, 0;
	sub.cc.s64 	%rd4738, %rd4733, %rd4736;
	subc.cc.s64 	%rd4739, %rd4721, %rd4737;
	st.local.u64 	[%rd4716+16], %rd4738;
	ld.local.u64 	%rd4740, [%rd4716+24];
	ld.const.u64 	%rd4741, [%rd4719+24];
	and.b64  	%rd4742, %rd4739, 1;
	add.cc.s64 	%rd4743, %rd4742, %rd4741;
	addc.cc.s64 	%rd4744, %rd4721, 0;
	sub.cc.s64 	%rd4745, %rd4740, %rd4743;
	subc.cc.s64 	%rd4746, %rd4721, %rd4744;
	st.local.u64 	[%rd4716+24], %rd4745;
	and.b64  	%rd9938, %rd4746, 1;
	add.s32 	%r1157, %r1157, 4;
$L__BB0_431:
	setp.eq.s32 	%p321, %r48, 0;
	@%p321 bra 	$L__BB0_436;
	setp.eq.s32 	%p322, %r49, 0;
	@%p322 bra 	$L__BB0_434;
	mul.wide.u32 	%rd4747, %r1157, 8;
	add.s64 	%rd4748, %rd1, %rd4747;
	ld.local.u64 	%rd4749, [%rd4748];
	add.s64 	%rd4751, %rd4651, %rd4747;
	ld.const.u64 	%rd4752, [%rd4751];
	mov.b64 	%rd4753, 0;
	add.cc.s64 	%rd4754, %rd9938, %rd4752;
	addc.cc.s64 	%rd4755, %rd4753, 0;
	sub.cc.s64 	%rd4756, %rd4749, %rd4754;
	subc.cc.s64 	%rd4757, %rd4753, %rd4755;
	st.local.u64 	[%rd4748], %rd4756;
	ld.local.u64 	%rd4758, [%rd4748+8];
	ld.const.u64 	%rd4759, [%rd4751+8];
	and.b64  	%rd4760, %rd4757, 1;
	add.cc.s64 	%rd4761, %rd4760, %rd4759;
	addc.cc.s64 	%rd4762, %rd4753, 0;
	sub.cc.s64 	%rd4763, %rd4758, %rd4761;
	subc.cc.s64 	%rd4764, %rd4753, %rd4762;
	st.local.u64 	[%rd4748+8], %rd4763;
	and.b64  	%rd9938, %rd4764, 1;
	add.s32 	%r1157, %r1157, 2;
$L__BB0_434:
	and.b32  	%r846, %r1, 1;
	setp.eq.b32 	%p323, %r846, 1;
	not.pred 	%p324, %p323;
	@%p324 bra 	$L__BB0_436;
	mul.wide.u32 	%rd4765, %r1157, 8;
	add.s64 	%rd4766, %rd1, %rd4765;
	ld.local.u64 	%rd4767, [%rd4766];
	add.s64 	%rd4769, %rd4651, %rd4765;
	ld.const.u64 	%rd4770, [%rd4769];
	add.s64 	%rd4771, %rd9938, %rd4770;
	sub.s64 	%rd4772, %rd4767, %rd4771;
	st.local.u64 	[%rd4766], %rd4772;
$L__BB0_436:
	setp.lt.s32 	%p325, %r1, 1;
	ld.local.u64 	%rd4773, [%rd1];
	st.local.u64 	[%rd5], %rd4773;
	ld.local.u64 	%rd4774, [%rd1+8];
	st.local.u64 	[%rd5+8], %rd4774;
	ld.local.u64 	%rd4775, [%rd1+16];
	st.local.u64 	[%rd5+16], %rd4775;
	ld.local.u64 	%rd4776, [%rd1+24];
	st.local.u64 	[%rd5+24], %rd4776;
	ld.local.u64 	%rd4777, [%rd1+32];
	st.local.u64 	[%rd5+32], %rd4777;
	ld.local.u64 	%rd4778, [%rd1+40];
	st.local.u64 	[%rd5+40], %rd4778;
	ld.local.u64 	%rd4779, [%rd1+48];
	st.local.u64 	[%rd5+48], %rd4779;
	ld.local.u64 	%rd4780, [%rd1+56];
	st.local.u64 	[%rd5+56], %rd4780;
	ld.local.u64 	%rd4781, [%rd1+64];
	st.local.u64 	[%rd5+64], %rd4781;
	mov.b64 	%rd4782, 0;
	st.local.u64 	[%rd1], %rd4782;
	st.local.u64 	[%rd1+8], %rd4782;
	st.local.u64 	[%rd1+16], %rd4782;
	st.local.u64 	[%rd1+24], %rd4782;
	st.local.u64 	[%rd1+32], %rd4782;
	st.local.u64 	[%rd1+40], %rd4782;
	st.local.u64 	[%rd1+48], %rd4782;
	st.local.u64 	[%rd1+56], %rd4782;
	st.local.u64 	[%rd1+64], %rd4782;
	@%p325 bra 	$L__BB0_475;
	and.b32  	%r307, %r1, 2147483640;
	and.b32  	%r308, %r53, 3;
	mov.b32 	%r1159, 0;
$L__BB0_438:
	setp.lt.u32 	%p326, %r44, 7;
	mul.wide.u32 	%rd4787, %r1159, 8;
	add.s64 	%rd4788, %rd5, %rd4787;
	ld.local.u64 	%rd497, [%rd4788];
	mov.b64 	%rd9948, 0;
	mov.b32 	%r1162, 0;
	@%p326 bra 	$L__BB0_441;
	mov.b64 	%rd9948, 0;
	mov.b32 	%r1160, 0;
$L__BB0_440:
	.pragma "nounroll";
	mov.b64 	%rd9694, 0;
	mul.wide.u32 	%rd4791, %r1160, 8;
	add.s64 	%rd4792, %rd5, %rd4791;
	ld.local.u64 	%rd4793, [%rd4792];
	mul.lo.s64 	%rd4794, %rd497, %rd4793;
	mul.hi.u64 	%rd4795, %rd497, %rd4793;
	add.s64 	%rd4796, %rd1, %rd4791;
	ld.local.u64 	%rd4797, [%rd4796];
	add.cc.s64 	%rd4798, %rd9948, %rd4797;
	addc.cc.s64 	%rd4799, %rd9694, 0;
	add.cc.s64 	%rd4800, %rd4798, %rd4794;
	addc.cc.s64 	%rd4801, %rd4799, %rd4795;
	st.local.u64 	[%rd4796], %rd4800;
	ld.local.u64 	%rd4802, [%rd4792+8];
	mul.lo.s64 	%rd4803, %rd497, %rd4802;
	mul.hi.u64 	%rd4804, %rd497, %rd4802;
	ld.local.u64 	%rd4805, [%rd4796+8];
	add.cc.s64 	%rd4806, %rd4801, %rd4805;
	addc.cc.s64 	%rd4807, %rd9694, 0;
	add.cc.s64 	%rd4808, %rd4806, %rd4803;
	addc.cc.s64 	%rd4809, %rd4807, %rd4804;
	st.local.u64 	[%rd4796+8], %rd4808;
	ld.local.u64 	%rd4810, [%rd4792+16];
	mul.lo.s64 	%rd4811, %rd497, %rd4810;
	mul.hi.u64 	%rd4812, %rd497, %rd4810;
	ld.local.u64 	%rd4813, [%rd4796+16];
	add.cc.s64 	%rd4814, %rd4809, %rd4813;
	addc.cc.s64 	%rd4815, %rd9694, 0;
	add.cc.s64 	%rd4816, %rd4814, %rd4811;
	addc.cc.s64 	%rd4817, %rd4815, %rd4812;
	st.local.u64 	[%rd4796+16], %rd4816;
	ld.local.u64 	%rd4818, [%rd4792+24];
	mul.lo.s64 	%rd4819, %rd497, %rd4818;
	mul.hi.u64 	%rd4820, %rd497, %rd4818;
	ld.local.u64 	%rd4821, [%rd4796+24];
	add.cc.s64 	%rd4822, %rd4817, %rd4821;
	addc.cc.s64 	%rd4823, %rd9694, 0;
	add.cc.s64 	%rd4824, %rd4822, %rd4819;
	addc.cc.s64 	%rd4825, %rd4823, %rd4820;
	st.local.u64 	[%rd4796+24], %rd4824;
	ld.local.u64 	%rd4826, [%rd4792+32];
	mul.lo.s64 	%rd4827, %rd497, %rd4826;
	mul.hi.u64 	%rd4828, %rd497, %rd4826;
	ld.local.u64 	%rd4829, [%rd4796+32];
	add.cc.s64 	%rd4830, %rd4825, %rd4829;
	addc.cc.s64 	%rd4831, %rd9694, 0;
	add.cc.s64 	%rd4832, %rd4830, %rd4827;
	addc.cc.s64 	%rd4833, %rd4831, %rd4828;
	st.local.u64 	[%rd4796+32], %rd4832;
	ld.local.u64 	%rd4834, [%rd4792+40];
	mul.lo.s64 	%rd4835, %rd497, %rd4834;
	mul.hi.u64 	%rd4836, %rd497, %rd4834;
	ld.local.u64 	%rd4837, [%rd4796+40];
	add.cc.s64 	%rd4838, %rd4833, %rd4837;
	addc.cc.s64 	%rd4839, %rd9694, 0;
	add.cc.s64 	%rd4840, %rd4838, %rd4835;
	addc.cc.s64 	%rd4841, %rd4839, %rd4836;
	st.local.u64 	[%rd4796+40], %rd4840;
	ld.local.u64 	%rd4842, [%rd4792+48];
	mul.lo.s64 	%rd4843, %rd497, %rd4842;
	mul.hi.u64 	%rd4844, %rd497, %rd4842;
	ld.local.u64 	%rd4845, [%rd4796+48];
	add.cc.s64 	%rd4846, %rd4841, %rd4845;
	addc.cc.s64 	%rd4847, %rd9694, 0;
	add.cc.s64 	%rd4848, %rd4846, %rd4843;
	addc.cc.s64 	%rd4849, %rd4847, %rd4844;
	st.local.u64 	[%rd4796+48], %rd4848;
	ld.local.u64 	%rd4850, [%rd4792+56];
	mul.lo.s64 	%rd4851, %rd497, %rd4850;
	mul.hi.u64 	%rd4852, %rd497, %rd4850;
	ld.local.u64 	%rd4853, [%rd4796+56];
	add.cc.s64 	%rd4854, %rd4849, %rd4853;
	addc.cc.s64 	%rd4855, %rd9694, 0;
	add.cc.s64 	%rd4856, %rd4854, %rd4851;
	addc.cc.s64 	%rd9948, %rd4855, %rd4852;
	st.local.u64 	[%rd4796+56], %rd4856;
	add.s32 	%r1160, %r1160, 8;
	setp.ne.s32 	%p327, %r1160, %r307;
	mov.u32 	%r1162, %r307;
	@%p327 bra 	$L__BB0_440;
$L__BB0_441:
	mov.b64 	%rd9695, 0;
	setp.eq.s32 	%p328, %r46, 0;
	@%p328 bra 	$L__BB0_449;
	setp.lt.u32 	%p329, %r47, 3;
	@%p329 bra 	$L__BB0_444;
	mul.wide.u32 	%rd4859, %r1162, 8;
	add.s64 	%rd4860, %rd5, %rd4859;
	ld.local.u64 	%rd4861, [%rd4860];
	mul.lo.s64 	%rd4862, %rd497, %rd4861;
	mul.hi.u64 	%rd4863, %rd497, %rd4861;
	add.s64 	%rd4864, %rd1, %rd4859;
	ld.local.u64 	%rd4865, [%rd4864];
	add.cc.s64 	%rd4866, %rd9948, %rd4865;
	addc.cc.s64 	%rd4867, %rd9695, 0;
	add.cc.s64 	%rd4868, %rd4866, %rd4862;
	addc.cc.s64 	%rd4869, %rd4867, %rd4863;
	st.local.u64 	[%rd4864], %rd4868;
	ld.local.u64 	%rd4870, [%rd4860+8];
	mul.lo.s64 	%rd4871, %rd497, %rd4870;
	mul.hi.u64 	%rd4872, %rd497, %rd4870;
	ld.local.u64 	%rd4873, [%rd4864+8];
	mov.b64 	%rd507, 0;
	add.cc.s64 	%rd4874, %rd4869, %rd4873;
	addc.cc.s64 	%rd4875, %rd507, 0;
	add.cc.s64 	%rd4876, %rd4874, %rd4871;
	addc.cc.s64 	%rd4877, %rd4875, %rd4872;
	st.local.u64 	[%rd4864+8], %rd4876;
	ld.local.u64 	%rd4878, [%rd4860+16];
	mul.lo.s64 	%rd4879, %rd497, %rd4878;
	mul.hi.u64 	%rd4880, %rd497, %rd4878;
	ld.local.u64 	%rd4881, [%rd4864+16];
	add.cc.s64 	%rd4882, %rd4877, %rd4881;
	addc.cc.s64 	%rd4883, %rd507, 0;
	add.cc.s64 	%rd4884, %rd4882, %rd4879;
	addc.cc.s64 	%rd4885, %rd4883, %rd4880;
	st.local.u64 	[%rd4864+16], %rd4884;
	ld.local.u64 	%rd4886, [%rd4860+24];
	mul.lo.s64 	%rd4887, %rd497, %rd4886;
	mul.hi.u64 	%rd4888, %rd497, %rd4886;
	ld.local.u64 	%rd4889, [%rd4864+24];
	add.cc.s64 	%rd4890, %rd4885, %rd4889;
	addc.cc.s64 	%rd4891, %rd507, 0;
	add.cc.s64 	%rd4892, %rd4890, %rd4887;
	addc.cc.s64 	%rd9948, %rd4891, %rd4888;
	st.local.u64 	[%rd4864+24], %rd4892;
	add.s32 	%r1162, %r1162, 4;
$L__BB0_444:
	mov.b64 	%rd9696, 0;
	setp.eq.s32 	%p330, %r48, 0;
	@%p330 bra 	$L__BB0_449;
	setp.eq.s32 	%p331, %r49, 0;
	@%p331 bra 	$L__BB0_447;
	mul.wide.u32 	%rd4895, %r1162, 8;
	add.s64 	%rd4896, %rd5, %rd4895;
	ld.local.u64 	%rd4897, [%rd4896];
	mul.lo.s64 	%rd4898, %rd497, %rd4897;
	mul.hi.u64 	%rd4899, %rd497, %rd4897;
	add.s64 	%rd4900, %rd1, %rd4895;
	ld.local.u64 	%rd4901, [%rd4900];
	add.cc.s64 	%rd4902, %rd9948, %rd4901;
	addc.cc.s64 	%rd4903, %rd9696, 0;
	add.cc.s64 	%rd4904, %rd4902, %rd4898;
	addc.cc.s64 	%rd4905, %rd4903, %rd4899;
	st.local.u64 	[%rd4900], %rd4904;
	ld.local.u64 	%rd4906, [%rd4896+8];
	mul.lo.s64 	%rd4907, %rd497, %rd4906;
	mul.hi.u64 	%rd4908, %rd497, %rd4906;
	ld.local.u64 	%rd4909, [%rd4900+8];
	mov.b64 	%rd513, 0;
	add.cc.s64 	%rd4910, %rd4905, %rd4909;
	addc.cc.s64 	%rd4911, %rd513, 0;
	add.cc.s64 	%rd4912, %rd4910, %rd4907;
	addc.cc.s64 	%rd9948, %rd4911, %rd4908;
	st.local.u64 	[%rd4900+8], %rd4912;
	add.s32 	%r1162, %r1162, 2;
$L__BB0_447:
	mov.b64 	%rd9697, 0;
	and.b32  	%r850, %r1, 1;
	setp.eq.b32 	%p332, %r850, 1;
	not.pred 	%p333, %p332;
	@%p333 bra 	$L__BB0_449;
	mul.wide.u32 	%rd4913, %r1162, 8;
	add.s64 	%rd4914, %rd5, %rd4913;
	ld.local.u64 	%rd4915, [%rd4914];
	mul.lo.s64 	%rd4916, %rd497, %rd4915;
	mul.hi.u64 	%rd4917, %rd497, %rd4915;
	add.s64 	%rd4918, %rd1, %rd4913;
	ld.local.u64 	%rd4919, [%rd4918];
	add.cc.s64 	%rd4920, %rd9948, %rd4919;
	addc.cc.s64 	%rd4921, %rd9697, 0;
	add.cc.s64 	%rd4922, %rd4920, %rd4916;
	addc.cc.s64 	%rd9948, %rd4921, %rd4917;
	st.local.u64 	[%rd4918], %rd4922;
$L__BB0_449:
	setp.lt.u32 	%p334, %r44, 7;
	ld.local.u64 	%rd4927, [%rd1];
	mul.lo.s64 	%rd522, %rd68, %rd4927;
	mov.b64 	%rd9956, 0;
	mov.b32 	%r1166, 0;
	@%p334 bra 	$L__BB0_452;
	mov.b64 	%rd9956, 0;
	mov.b32 	%r1164, 0;
$L__BB0_451:
	.pragma "nounroll";
	mov.b64 	%rd9698, 0;
	mul.wide.u32 	%rd4930, %r1164, 8;
	add.s64 	%rd4931, %rd1, %rd4930;
	ld.local.u64 	%rd4932, [%rd4931];
	mov.u64 	%rd4933, d_mod;
	add.s64 	%rd4934, %rd4933, %rd4930;
	ld.const.u64 	%rd4935, [%rd4934];
	mul.lo.s64 	%rd4936, %rd4935, %rd522;
	mul.hi.u64 	%rd4937, %rd4935, %rd522;
	add.cc.s64 	%rd4938, %rd9956, %rd4932;
	addc.cc.s64 	%rd4939, %rd9698, 0;
	add.cc.s64 	%rd4940, %rd4938, %rd4936;
	addc.cc.s64 	%rd4941, %rd4939, %rd4937;
	st.local.u64 	[%rd4931], %rd4940;
	ld.local.u64 	%rd4942, [%rd4931+8];
	ld.const.u64 	%rd4943, [%rd4934+8];
	mul.lo.s64 	%rd4944, %rd4943, %rd522;
	mul.hi.u64 	%rd4945, %rd4943, %rd522;
	add.cc.s64 	%rd4946, %rd4941, %rd4942;
	addc.cc.s64 	%rd4947, %rd9698, 0;
	add.cc.s64 	%rd4948, %rd4946, %rd4944;
	addc.cc.s64 	%rd4949, %rd4947, %rd4945;
	st.local.u64 	[%rd4931+8], %rd4948;
	ld.local.u64 	%rd4950, [%rd4931+16];
	ld.const.u64 	%rd4951, [%rd4934+16];
	mul.lo.s64 	%rd4952, %rd4951, %rd522;
	mul.hi.u64 	%rd4953, %rd4951, %rd522;
	add.cc.s64 	%rd4954, %rd4949, %rd4950;
	addc.cc.s64 	%rd4955, %rd9698, 0;
	add.cc.s64 	%rd4956, %rd4954, %rd4952;
	addc.cc.s64 	%rd4957, %rd4955, %rd4953;
	st.local.u64 	[%rd4931+16], %rd4956;
	ld.local.u64 	%rd4958, [%rd4931+24];
	ld.const.u64 	%rd4959, [%rd4934+24];
	mul.lo.s64 	%rd4960, %rd4959, %rd522;
	mul.hi.u64 	%rd4961, %rd4959, %rd522;
	add.cc.s64 	%rd4962, %rd4957, %rd4958;
	addc.cc.s64 	%rd4963, %rd9698, 0;
	add.cc.s64 	%rd4964, %rd4962, %rd4960;
	addc.cc.s64 	%rd4965, %rd4963, %rd4961;
	st.local.u64 	[%rd4931+24], %rd4964;
	ld.local.u64 	%rd4966, [%rd4931+32];
	ld.const.u64 	%rd4967, [%rd4934+32];
	mul.lo.s64 	%rd4968, %rd4967, %rd522;
	mul.hi.u64 	%rd4969, %rd4967, %rd522;
	add.cc.s64 	%rd4970, %rd4965, %rd4966;
	addc.cc.s64 	%rd4971, %rd9698, 0;
	add.cc.s64 	%rd4972, %rd4970, %rd4968;
	addc.cc.s64 	%rd4973, %rd4971, %rd4969;
	st.local.u64 	[%rd4931+32], %rd4972;
	ld.local.u64 	%rd4974, [%rd4931+40];
	ld.const.u64 	%rd4975, [%rd4934+40];
	mul.lo.s64 	%rd4976, %rd4975, %rd522;
	mul.hi.u64 	%rd4977, %rd4975, %rd522;
	add.cc.s64 	%rd4978, %rd4973, %rd4974;
	addc.cc.s64 	%rd4979, %rd9698, 0;
	add.cc.s64 	%rd4980, %rd4978, %rd4976;
	addc.cc.s64 	%rd4981, %rd4979, %rd4977;
	st.local.u64 	[%rd4931+40], %rd4980;
	ld.local.u64 	%rd4982, [%rd4931+48];
	ld.const.u64 	%rd4983, [%rd4934+48];
	mul.lo.s64 	%rd4984, %rd4983, %rd522;
	mul.hi.u64 	%rd4985, %rd4983, %rd522;
	add.cc.s64 	%rd4986, %rd4981, %rd4982;
	addc.cc.s64 	%rd4987, %rd9698, 0;
	add.cc.s64 	%rd4988, %rd4986, %rd4984;
	addc.cc.s64 	%rd4989, %rd4987, %rd4985;
	st.local.u64 	[%rd4931+48], %rd4988;
	ld.local.u64 	%rd4990, [%rd4931+56];
	ld.const.u64 	%rd4991, [%rd4934+56];
	mul.lo.s64 	%rd4992, %rd4991, %rd522;
	mul.hi.u64 	%rd4993, %rd4991, %rd522;
	add.cc.s64 	%rd4994, %rd4989, %rd4990;
	addc.cc.s64 	%rd4995, %rd9698, 0;
	add.cc.s64 	%rd4996, %rd4994, %rd4992;
	addc.cc.s64 	%rd9956, %rd4995, %rd4993;
	st.local.u64 	[%rd4931+56], %rd4996;
	add.s32 	%r1164, %r1164, 8;
	setp.ne.s32 	%p335, %r1164, %r307;
	mov.u32 	%r1166, %r307;
	@%p335 bra 	$L__BB0_451;
$L__BB0_452:
	mov.b64 	%rd9699, 0;
	setp.eq.s32 	%p336, %r46, 0;
	@%p336 bra 	$L__BB0_460;
	setp.lt.u32 	%p337, %r47, 3;
	@%p337 bra 	$L__BB0_455;
	mul.wide.u32 	%rd4999, %r1166, 8;
	add.s64 	%rd5000, %rd1, %rd4999;
	ld.local.u64 	%rd5001, [%rd5000];
	mov.u64 	%rd5002, d_mod;
	add.s64 	%rd5003, %rd5002, %rd4999;
	ld.const.u64 	%rd5004, [%rd5003];
	mul.lo.s64 	%rd5005, %rd5004, %rd522;
	mul.hi.u64 	%rd5006, %rd5004, %rd522;
	add.cc.s64 	%rd5007, %rd9956, %rd5001;
	addc.cc.s64 	%rd5008, %rd9699, 0;
	add.cc.s64 	%rd5009, %rd5007, %rd5005;
	addc.cc.s64 	%rd5010, %rd5008, %rd5006;
	st.local.u64 	[%rd5000], %rd5009;
	ld.local.u64 	%rd5011, [%rd5000+8];
	ld.const.u64 	%rd5012, [%rd5003+8];
	mul.lo.s64 	%rd5013, %rd5012, %rd522;
	mul.hi.u64 	%rd5014, %rd5012, %rd522;
	mov.b64 	%rd532, 0;
	add.cc.s64 	%rd5015, %rd5010, %rd5011;
	addc.cc.s64 	%rd5016, %rd532, 0;
	add.cc.s64 	%rd5017, %rd5015, %rd5013;
	addc.cc.s64 	%rd5018, %rd5016, %rd5014;
	st.local.u64 	[%rd5000+8], %rd5017;
	ld.local.u64 	%rd5019, [%rd5000+16];
	ld.const.u64 	%rd5020, [%rd5003+16];
	mul.lo.s64 	%rd5021, %rd5020, %rd522;
	mul.hi.u64 	%rd5022, %rd5020, %rd522;
	add.cc.s64 	%rd5023, %rd5018, %rd5019;
	addc.cc.s64 	%rd5024, %rd532, 0;
	add.cc.s64 	%rd5025, %rd5023, %rd5021;
	addc.cc.s64 	%rd5026, %rd5024, %rd5022;
	st.local.u64 	[%rd5000+16], %rd5025;
	ld.local.u64 	%rd5027, [%rd5000+24];
	ld.const.u64 	%rd5028, [%rd5003+24];
	mul.lo.s64 	%rd5029, %rd5028, %rd522;
	mul.hi.u64 	%rd5030, %rd5028, %rd522;
	add.cc.s64 	%rd5031, %rd5026, %rd5027;
	addc.cc.s64 	%rd5032, %rd532, 0;
	add.cc.s64 	%rd5033, %rd5031, %rd5029;
	addc.cc.s64 	%rd9956, %rd5032, %rd5030;
	st.local.u64 	[%rd5000+24], %rd5033;
	add.s32 	%r1166, %r1166, 4;
$L__BB0_455:
	mov.b64 	%rd9700, 0;
	setp.eq.s32 	%p338, %r48, 0;
	@%p338 bra 	$L__BB0_460;
	setp.eq.s32 	%p339, %r49, 0;
	@%p339 bra 	$L__BB0_458;
	mul.wide.u32 	%rd5036, %r1166, 8;
	add.s64 	%rd5037, %rd1, %rd5036;
	ld.local.u64 	%rd5038, [%rd5037];
	mov.u64 	%rd5039, d_mod;
	add.s64 	%rd5040, %rd5039, %rd5036;
	ld.const.u64 	%rd5041, [%rd5040];
	mul.lo.s64 	%rd5042, %rd5041, %rd522;
	mul.hi.u64 	%rd5043, %rd5041, %rd522;
	add.cc.s64 	%rd5044, %rd9956, %rd5038;
	addc.cc.s64 	%rd5045, %rd9700, 0;
	add.cc.s64 	%rd5046, %rd5044, %rd5042;
	addc.cc.s64 	%rd5047, %rd5045, %rd5043;
	st.local.u64 	[%rd5037], %rd5046;
	ld.local.u64 	%rd5048, [%rd5037+8];
	ld.const.u64 	%rd5049, [%rd5040+8];
	mul.lo.s64 	%rd5050, %rd5049, %rd522;
	mul.hi.u64 	%rd5051, %rd5049, %rd522;
	mov.b64 	%rd538, 0;
	add.cc.s64 	%rd5052, %rd5047, %rd5048;
	addc.cc.s64 	%rd5053, %rd538, 0;
	add.cc.s64 	%rd5054, %rd5052, %rd5050;
	addc.cc.s64 	%rd9956, %rd5053, %rd5051;
	st.local.u64 	[%rd5037+8], %rd5054;
	add.s32 	%r1166, %r1166, 2;
$L__BB0_458:
	mov.b64 	%rd9701, 0;
	and.b32  	%r853, %r1, 1;
	setp.eq.b32 	%p340, %r853, 1;
	not.pred 	%p341, %p340;
	@%p341 bra 	$L__BB0_460;
	mul.wide.u32 	%rd5055, %r1166, 8;
	add.s64 	%rd5056, %rd1, %rd5055;
	ld.local.u64 	%rd5057, [%rd5056];
	mov.u64 	%rd5058, d_mod;
	add.s64 	%rd5059, %rd5058, %rd5055;
	ld.const.u64 	%rd5060, [%rd5059];
	mul.lo.s64 	%rd5061, %rd5060, %rd522;
	mul.hi.u64 	%rd5062, %rd5060, %rd522;
	add.cc.s64 	%rd5063, %rd9956, %rd5057;
	addc.cc.s64 	%rd5064, %rd9701, 0;
	add.cc.s64 	%rd5065, %rd5063, %rd5061;
	addc.cc.s64 	%rd9956, %rd5064, %rd5062;
	st.local.u64 	[%rd5056], %rd5065;
$L__BB0_460:
	setp.lt.s32 	%p342, %r1, 2;
	add.s64 	%rd547, %rd9956, %rd9948;
	@%p342 bra 	$L__BB0_474;
	setp.lt.u32 	%p343, %r50, 15;
	mov.b32 	%r1170, 0;
	@%p343 bra 	$L__BB0_464;
	mov.b32 	%r1168, 0;
$L__BB0_463:
	.pragma "nounroll";
	mul.wide.u32 	%rd5066, %r1168, 8;
	add.s64 	%rd5067, %rd1, %rd5066;
	ld.local.u64 	%rd5068, [%rd5067+8];
	st.local.u64 	[%rd5067], %rd5068;
	ld.local.u64 	%rd5069, [%rd5067+16];
	st.local.u64 	[%rd5067+8], %rd5069;
	ld.local.u64 	%rd5070, [%rd5067+24];
	st.local.u64 	[%rd5067+16], %rd5070;
	ld.local.u64 	%rd5071, [%rd5067+32];
	st.local.u64 	[%rd5067+24], %rd5071;
	ld.local.u64 	%rd5072, [%rd5067+40];
	st.local.u64 	[%rd5067+32], %rd5072;
	ld.local.u64 	%rd5073, [%rd5067+48];
	st.local.u64 	[%rd5067+40], %rd5073;
	ld.local.u64 	%rd5074, [%rd5067+56];
	st.local.u64 	[%rd5067+48], %rd5074;
	ld.local.u64 	%rd5075, [%rd5067+64];
	st.local.u64 	[%rd5067+56], %rd5075;
	ld.local.u64 	%rd5076, [%rd5067+72];
	st.local.u64 	[%rd5067+64], %rd5076;
	ld.local.u64 	%rd5077, [%rd5067+80];
	st.local.u64 	[%rd5067+72], %rd5077;
	ld.local.u64 	%rd5078, [%rd5067+88];
	st.local.u64 	[%rd5067+80], %rd5078;
	ld.local.u64 	%rd5079, [%rd5067+96];
	st.local.u64 	[%rd5067+88], %rd5079;
	ld.local.u64 	%rd5080, [%rd5067+104];
	st.local.u64 	[%rd5067+96], %rd5080;
	ld.local.u64 	%rd5081, [%rd5067+112];
	st.local.u64 	[%rd5067+104], %rd5081;
	ld.local.u64 	%rd5082, [%rd5067+120];
	st.local.u64 	[%rd5067+112], %rd5082;
	add.s32 	%r1168, %r1168, 16;
	ld.local.u64 	%rd5083, [%rd5067+128];
	st.local.u64 	[%rd5067+120], %rd5083;
	and.b32  	%r1170, %r44, -16;
	setp.ne.s32 	%p344, %r1168, %r1170;
	@%p344 bra 	$L__BB0_463;
$L__BB0_464:
	and.b32  	%r856, %r44, 15;
	setp.eq.s32 	%p345, %r856, 0;
	@%p345 bra 	$L__BB0_474;
	setp.lt.u32 	%p346, %r52, 7;
	@%p346 bra 	$L__BB0_467;
	mul.wide.u32 	%rd5084, %r1170, 8;
	add.s64 	%rd5085, %rd1, %rd5084;
	ld.local.u64 	%rd5086, [%rd5085+8];
	st.local.u64 	[%rd5085], %rd5086;
	ld.local.u64 	%rd5087, [%rd5085+16];
	st.local.u64 	[%rd5085+8], %rd5087;
	ld.local.u64 	%rd5088, [%rd5085+24];
	st.local.u64 	[%rd5085+16], %rd5088;
	ld.local.u64 	%rd5089, [%rd5085+32];
	st.local.u64 	[%rd5085+24], %rd5089;
	ld.local.u64 	%rd5090, [%rd5085+40];
	st.local.u64 	[%rd5085+32], %rd5090;
	ld.local.u64 	%rd5091, [%rd5085+48];
	st.local.u64 	[%rd5085+40], %rd5091;
	ld.local.u64 	%rd5092, [%rd5085+56];
	st.local.u64 	[%rd5085+48], %rd5092;
	add.s32 	%r1170, %r1170, 8;
	ld.local.u64 	%rd5093, [%rd5085+64];
	st.local.u64 	[%rd5085+56], %rd5093;
$L__BB0_467:
	and.b32  	%r857, %r51, 7;
	setp.eq.s32 	%p347, %r857, 0;
	@%p347 bra 	$L__BB0_474;
	setp.lt.u32 	%p348, %r54, 3;
	@%p348 bra 	$L__BB0_470;
	mul.wide.u32 	%rd5094, %r1170, 8;
	add.s64 	%rd5095, %rd1, %rd5094;
	ld.local.u64 	%rd5096, [%rd5095+8];
	st.local.u64 	[%rd5095], %rd5096;
	ld.local.u64 	%rd5097, [%rd5095+16];
	st.local.u64 	[%rd5095+8], %rd5097;
	ld.local.u64 	%rd5098, [%rd5095+24];
	st.local.u64 	[%rd5095+16], %rd5098;
	add.s32 	%r1170, %r1170, 4;
	ld.local.u64 	%rd5099, [%rd5095+32];
	st.local.u64 	[%rd5095+24], %rd5099;
$L__BB0_470:
	setp.eq.s32 	%p349, %r308, 0;
	@%p349 bra 	$L__BB0_474;
	setp.eq.s32 	%p350, %r308, 1;
	mul.wide.u32 	%rd5100, %r1170, 8;
	add.s64 	%rd548, %rd1, %rd5100;
	ld.local.u64 	%rd5101, [%rd548+8];
	st.local.u64 	[%rd548], %rd5101;
	@%p350 bra 	$L__BB0_474;
	setp.eq.s32 	%p351, %r308, 2;
	ld.local.u64 	%rd5102, [%rd548+16];
	st.local.u64 	[%rd548+8], %rd5102;
	@%p351 bra 	$L__BB0_474;
	ld.local.u64 	%rd5103, [%rd548+24];
	st.local.u64 	[%rd548+16], %rd5103;
$L__BB0_474:
	st.local.u64 	[%rd69], %rd547;
	add.s32 	%r1159, %r1159, 1;
	setp.ne.s32 	%p352, %r1159, %r45;
	@%p352 bra 	$L__BB0_438;
$L__BB0_475:
	mov.u64 	%rd5106, d_mod;
	mov.u32 	%r1172, %r1;
$L__BB0_476:
	add.s32 	%r334, %r1172, -1;
	setp.lt.s32 	%p353, %r1172, 1;
	@%p353 bra 	$L__BB0_479;
	mul.wide.u32 	%rd5104, %r334, 8;
	add.s64 	%rd5105, %rd1, %rd5104;
	ld.local.u64 	%rd549, [%rd5105];
	add.s64 	%rd5107, %rd5106, %rd5104;
	ld.const.u64 	%rd550, [%rd5107];
	setp.gt.u64 	%p354, %rd549, %rd550;
	@%p354 bra 	$L__BB0_479;
	setp.lt.u64 	%p355, %rd549, %rd550;
	mov.u32 	%r1172, %r334;
	@%p355 bra 	$L__BB0_491;
	bra.uni 	$L__BB0_476;
$L__BB0_479:
	setp.lt.s32 	%p356, %r1, 1;
	@%p356 bra 	$L__BB0_491;
	setp.lt.u32 	%p357, %r44, 7;
	mov.b64 	%rd9958, 0;
	mov.b32 	%r1175, 0;
	@%p357 bra 	$L__BB0_483;
	and.b32  	%r1175, %r1, 2147483640;
	mov.b64 	%rd9958, 0;
	mov.b32 	%r1173, 0;
$L__BB0_482:
	.pragma "nounroll";
	mul.wide.u32 	%rd5110, %r1173, 8;
	add.s64 	%rd5111, %rd1, %rd5110;
	ld.local.u64 	%rd5112, [%rd5111];
	add.s64 	%rd5114, %rd5106, %rd5110;
	ld.const.u64 	%rd5115, [%rd5114];
	mov.b64 	%rd5116, 0;
	add.cc.s64 	%rd5117, %rd9958, %rd5115;
	addc.cc.s64 	%rd5118, %rd5116, 0;
	sub.cc.s64 	%rd5119, %rd5112, %rd5117;
	subc.cc.s64 	%rd5120, %rd5116, %rd5118;
	st.local.u64 	[%rd5111], %rd5119;
	ld.local.u64 	%rd5121, [%rd5111+8];
	ld.const.u64 	%rd5122, [%rd5114+8];
	and.b64  	%rd5123, %rd5120, 1;
	add.cc.s64 	%rd5124, %rd5123, %rd5122;
	addc.cc.s64 	%rd5125, %rd5116, 0;
	sub.cc.s64 	%rd5126, %rd5121, %rd5124;
	subc.cc.s64 	%rd5127, %rd5116, %rd5125;
	st.local.u64 	[%rd5111+8], %rd5126;
	ld.local.u64 	%rd5128, [%rd5111+16];
	ld.const.u64 	%rd5129, [%rd5114+16];
	and.b64  	%rd5130, %rd5127, 1;
	add.cc.s64 	%rd5131, %rd5130, %rd5129;
	addc.cc.s64 	%rd5132, %rd5116, 0;
	sub.cc.s64 	%rd5133, %rd5128, %rd5131;
	subc.cc.s64 	%rd5134, %rd5116, %rd5132;
	st.local.u64 	[%rd5111+16], %rd5133;
	ld.local.u64 	%rd5135, [%rd5111+24];
	ld.const.u64 	%rd5136, [%rd5114+24];
	and.b64  	%rd5137, %rd5134, 1;
	add.cc.s64 	%rd5138, %rd5137, %rd5136;
	addc.cc.s64 	%rd5139, %rd5116, 0;
	sub.cc.s64 	%rd5140, %rd5135, %rd5138;
	subc.cc.s64 	%rd5141, %rd5116, %rd5139;
	st.local.u64 	[%rd5111+24], %rd5140;
	ld.local.u64 	%rd5142, [%rd5111+32];
	ld.const.u64 	%rd5143, [%rd5114+32];
	and.b64  	%rd5144, %rd5141, 1;
	add.cc.s64 	%rd5145, %rd5144, %rd5143;
	addc.cc.s64 	%rd5146, %rd5116, 0;
	sub.cc.s64 	%rd5147, %rd5142, %rd5145;
	subc.cc.s64 	%rd5148, %rd5116, %rd5146;
	st.local.u64 	[%rd5111+32], %rd5147;
	ld.local.u64 	%rd5149, [%rd5111+40];
	ld.const.u64 	%rd5150, [%rd5114+40];
	and.b64  	%rd5151, %rd5148, 1;
	add.cc.s64 	%rd5152, %rd5151, %rd5150;
	addc.cc.s64 	%rd5153, %rd5116, 0;
	sub.cc.s64 	%rd5154, %rd5149, %rd5152;
	subc.cc.s64 	%rd5155, %rd5116, %rd5153;
	st.local.u64 	[%rd5111+40], %rd5154;
	ld.local.u64 	%rd5156, [%rd5111+48];
	ld.const.u64 	%rd5157, [%rd5114+48];
	and.b64  	%rd5158, %rd5155, 1;
	add.cc.s64 	%rd5159, %rd5158, %rd5157;
	addc.cc.s64 	%rd5160, %rd5116, 0;
	sub.cc.s64 	%rd5161, %rd5156, %rd5159;
	subc.cc.s64 	%rd5162, %rd5116, %rd5160;
	st.local.u64 	[%rd5111+48], %rd5161;
	ld.local.u64 	%rd5163, [%rd5111+56];
	ld.const.u64 	%rd5164, [%rd5114+56];
	and.b64  	%rd5165, %rd5162, 1;
	add.cc.s64 	%rd5166, %rd5165, %rd5164;
	addc.cc.s64 	%rd5167, %rd5116, 0;
	sub.cc.s64 	%rd5168, %rd5163, %rd5166;
	subc.cc.s64 	%rd5169, %rd5116, %rd5167;
	st.local.u64 	[%rd5111+56], %rd5168;
	add.s32 	%r1173, %r1173, 8;
	and.b64  	%rd9958, %rd5169, 1;
	setp.ne.s32 	%p358, %r1173, %r1175;
	@%p358 bra 	$L__BB0_482;
$L__BB0_483:
	setp.eq.s32 	%p359, %r46, 0;
	@%p359 bra 	$L__BB0_491;
	setp.lt.u32 	%p360, %r47, 3;
	@%p360 bra 	$L__BB0_486;
	mul.wide.u32 	%rd5170, %r1175, 8;
	add.s64 	%rd5171, %rd1, %rd5170;
	ld.local.u64 	%rd5172, [%rd5171];
	add.s64 	%rd5174, %rd5106, %rd5170;
	ld.const.u64 	%rd5175, [%rd5174];
	mov.b64 	%rd5176, 0;
	add.cc.s64 	%rd5177, %rd9958, %rd5175;
	addc.cc.s64 	%rd5178, %rd5176, 0;
	sub.cc.s64 	%rd5179, %rd5172, %rd5177;
	subc.cc.s64 	%rd5180, %rd5176, %rd5178;
	st.local.u64 	[%rd5171], %rd5179;
	ld.local.u64 	%rd5181, [%rd5171+8];
	ld.const.u64 	%rd5182, [%rd5174+8];
	and.b64  	%rd5183, %rd5180, 1;
	add.cc.s64 	%rd5184, %rd5183, %rd5182;
	addc.cc.s64 	%rd5185, %rd5176, 0;
	sub.cc.s64 	%rd5186, %rd5181, %rd5184;
	subc.cc.s64 	%rd5187, %rd5176, %rd5185;
	st.local.u64 	[%rd5171+8], %rd5186;
	ld.local.u64 	%rd5188, [%rd5171+16];
	ld.const.u64 	%rd5189, [%rd5174+16];
	and.b64  	%rd5190, %rd5187, 1;
	add.cc.s64 	%rd5191, %rd5190, %rd5189;
	addc.cc.s64 	%rd5192, %rd5176, 0;
	sub.cc.s64 	%rd5193, %rd5188, %rd5191;
	subc.cc.s64 	%rd5194, %rd5176, %rd5192;
	st.local.u64 	[%rd5171+16], %rd5193;
	ld.local.u64 	%rd5195, [%rd5171+24];
	ld.const.u64 	%rd5196, [%rd5174+24];
	and.b64  	%rd5197, %rd5194, 1;
	add.cc.s64 	%rd5198, %rd5197, %rd5196;
	addc.cc.s64 	%rd5199, %rd5176, 0;
	sub.cc.s64 	%rd5200, %rd5195, %rd5198;
	subc.cc.s64 	%rd5201, %rd5176, %rd5199;
	st.local.u64 	[%rd5171+24], %rd5200;
	and.b64  	%rd9958, %rd5201, 1;
	add.s32 	%r1175, %r1175, 4;
$L__BB0_486:
	setp.eq.s32 	%p361, %r48, 0;
	@%p361 bra 	$L__BB0_491;
	setp.eq.s32 	%p362, %r49, 0;
	@%p362 bra 	$L__BB0_489;
	mul.wide.u32 	%rd5202, %r1175, 8;
	add.s64 	%rd5203, %rd1, %rd5202;
	ld.local.u64 	%rd5204, [%rd5203];
	add.s64 	%rd5206, %rd5106, %rd5202;
	ld.const.u64 	%rd5207, [%rd5206];
	mov.b64 	%rd5208, 0;
	add.cc.s64 	%rd5209, %rd9958, %rd5207;
	addc.cc.s64 	%rd5210, %rd5208, 0;
	sub.cc.s64 	%rd5211, %rd5204, %rd5209;
	subc.cc.s64 	%rd5212, %rd5208, %rd5210;
	st.local.u64 	[%rd5203], %rd5211;
	ld.local.u64 	%rd5213, [%rd5203+8];
	ld.const.u64 	%rd5214, [%rd5206+8];
	and.b64  	%rd5215, %rd5212, 1;
	add.cc.s64 	%rd5216, %rd5215, %rd5214;
	addc.cc.s64 	%rd5217, %rd5208, 0;
	sub.cc.s64 	%rd5218, %rd5213, %rd5216;
	subc.cc.s64 	%rd5219, %rd5208, %rd5217;
	st.local.u64 	[%rd5203+8], %rd5218;
	and.b64  	%rd9958, %rd5219, 1;
	add.s32 	%r1175, %r1175, 2;
$L__BB0_489:
	and.b32  	%r860, %r1, 1;
	setp.eq.b32 	%p363, %r860, 1;
	not.pred 	%p364, %p363;
	@%p364 bra 	$L__BB0_491;
	mul.wide.u32 	%rd5220, %r1175, 8;
	add.s64 	%rd5221, %rd1, %rd5220;
	ld.local.u64 	%rd5222, [%rd5221];
	add.s64 	%rd5224, %rd5106, %rd5220;
	ld.const.u64 	%rd5225, [%rd5224];
	add.s64 	%rd5226, %rd9958, %rd5225;
	sub.s64 	%rd5227, %rd5222, %rd5226;
	st.local.u64 	[%rd5221], %rd5227;
$L__BB0_491:
	setp.lt.s32 	%p365, %r1, 1;
	ld.local.u64 	%rd5228, [%rd1];
	st.local.u64 	[%rd5], %rd5228;
	ld.local.u64 	%rd5229, [%rd1+8];
	st.local.u64 	[%rd5+8], %rd5229;
	ld.local.u64 	%rd5230, [%rd1+16];
	st.local.u64 	[%rd5+16], %rd5230;
	ld.local.u64 	%rd5231, [%rd1+24];
	st.local.u64 	[%rd5+24], %rd5231;
	ld.local.u64 	%rd5232, [%rd1+32];
	st.local.u64 	[%rd5+32], %rd5232;
	ld.local.u64 	%rd5233, [%rd1+40];
	st.local.u64 	[%rd5+40], %rd5233;
	ld.local.u64 	%rd5234, [%rd1+48];
	st.local.u64 	[%rd5+48], %rd5234;
	ld.local.u64 	%rd5235, [%rd1+56];
	st.local.u64 	[%rd5+56], %rd5235;
	ld.local.u64 	%rd5236, [%rd1+64];
	st.local.u64 	[%rd5+64], %rd5236;
	mov.b64 	%rd5237, 0;
	st.local.u64 	[%rd1], %rd5237;
	st.local.u64 	[%rd1+8], %rd5237;
	st.local.u64 	[%rd1+16], %rd5237;
	st.local.u64 	[%rd1+24], %rd5237;
	st.local.u64 	[%rd1+32], %rd5237;
	st.local.u64 	[%rd1+40], %rd5237;
	st.local.u64 	[%rd1+48], %rd5237;
	st.local.u64 	[%rd1+56], %rd5237;
	st.local.u64 	[%rd1+64], %rd5237;
	@%p365 bra 	$L__BB0_530;
	and.b32  	%r343, %r1, 2147483640;
	and.b32  	%r344, %r53, 3;
	mov.b32 	%r1177, 0;
$L__BB0_493:
	setp.lt.u32 	%p366, %r44, 7;
	mul.wide.u32 	%rd5242, %r1177, 8;
	add.s64 	%rd5243, %rd5, %rd5242;
	ld.local.u64 	%rd558, [%rd5243];
	mov.b64 	%rd9968, 0;
	mov.b32 	%r1180, 0;
	@%p366 bra 	$L__BB0_496;
	mov.b64 	%rd9968, 0;
	mov.b32 	%r1178, 0;
$L__BB0_495:
	.pragma "nounroll";
	mov.b64 	%rd9702, 0;
	mul.wide.u32 	%rd5246, %r1178, 8;
	add.s64 	%rd5247, %rd5, %rd5246;
	ld.local.u64 	%rd5248, [%rd5247];
	mul.lo.s64 	%rd5249, %rd558, %rd5248;
	mul.hi.u64 	%rd5250, %rd558, %rd5248;
	add.s64 	%rd5251, %rd1, %rd5246;
	ld.local.u64 	%rd5252, [%rd5251];
	add.cc.s64 	%rd5253, %rd9968, %rd5252;
	addc.cc.s64 	%rd5254, %rd9702, 0;
	add.cc.s64 	%rd5255, %rd5253, %rd5249;
	addc.cc.s64 	%rd5256, %rd5254, %rd5250;
	st.local.u64 	[%rd5251], %rd5255;
	ld.local.u64 	%rd5257, [%rd5247+8];
	mul.lo.s64 	%rd5258, %rd558, %rd5257;
	mul.hi.u64 	%rd5259, %rd558, %rd5257;
	ld.local.u64 	%rd5260, [%rd5251+8];
	add.cc.s64 	%rd5261, %rd5256, %rd5260;
	addc.cc.s64 	%rd5262, %rd9702, 0;
	add.cc.s64 	%rd5263, %rd5261, %rd5258;
	addc.cc.s64 	%rd5264, %rd5262, %rd5259;
	st.local.u64 	[%rd5251+8], %rd5263;
	ld.local.u64 	%rd5265, [%rd5247+16];
	mul.lo.s64 	%rd5266, %rd558, %rd5265;
	mul.hi.u64 	%rd5267, %rd558, %rd5265;
	ld.local.u64 	%rd5268, [%rd5251+16];
	add.cc.s64 	%rd5269, %rd5264, %rd5268;
	addc.cc.s64 	%rd5270, %rd9702, 0;
	add.cc.s64 	%rd5271, %rd5269, %rd5266;
	addc.cc.s64 	%rd5272, %rd5270, %rd5267;
	st.local.u64 	[%rd5251+16], %rd5271;
	ld.local.u64 	%rd5273, [%rd5247+24];
	mul.lo.s64 	%rd5274, %rd558, %rd5273;
	mul.hi.u64 	%rd5275, %rd558, %rd5273;
	ld.local.u64 	%rd5276, [%rd5251+24];
	add.cc.s64 	%rd5277, %rd5272, %rd5276;
	addc.cc.s64 	%rd5278, %rd9702, 0;
	add.cc.s64 	%rd5279, %rd5277, %rd5274;
	addc.cc.s64 	%rd5280, %rd5278, %rd5275;
	st.local.u64 	[%rd5251+24], %rd5279;
	ld.local.u64 	%rd5281, [%rd5247+32];
	mul.lo.s64 	%rd5282, %rd558, %rd5281;
	mul.hi.u64 	%rd5283, %rd558, %rd5281;
	ld.local.u64 	%rd5284, [%rd5251+32];
	add.cc.s64 	%rd5285, %rd5280, %rd5284;
	addc.cc.s64 	%rd5286, %rd9702, 0;
	add.cc.s64 	%rd5287, %rd5285, %rd5282;
	addc.cc.s64 	%rd5288, %rd5286, %rd5283;
	st.local.u64 	[%rd5251+32], %rd5287;
	ld.local.u64 	%rd5289, [%rd5247+40];
	mul.lo.s64 	%rd5290, %rd558, %rd5289;
	mul.hi.u64 	%rd5291, %rd558, %rd5289;
	ld.local.u64 	%rd5292, [%rd5251+40];
	add.cc.s64 	%rd5293, %rd5288, %rd5292;
	addc.cc.s64 	%rd5294, %rd9702, 0;
	add.cc.s64 	%rd5295, %rd5293, %rd5290;
	addc.cc.s64 	%rd5296, %rd5294, %rd5291;
	st.local.u64 	[%rd5251+40], %rd5295;
	ld.local.u64 	%rd5297, [%rd5247+48];
	mul.lo.s64 	%rd5298, %rd558, %rd5297;
	mul.hi.u64 	%rd5299, %rd558, %rd5297;
	ld.local.u64 	%rd5300, [%rd5251+48];
	add.cc.s64 	%rd5301, %rd5296, %rd5300;
	addc.cc.s64 	%rd5302, %rd9702, 0;
	add.cc.s64 	%rd5303, %rd5301, %rd5298;
	addc.cc.s64 	%rd5304, %rd5302, %rd5299;
	st.local.u64 	[%rd5251+48], %rd5303;
	ld.local.u64 	%rd5305, [%rd5247+56];
	mul.lo.s64 	%rd5306, %rd558, %rd5305;
	mul.hi.u64 	%rd5307, %rd558, %rd5305;
	ld.local.u64 	%rd5308, [%rd5251+56];
	add.cc.s64 	%rd5309, %rd5304, %rd5308;
	addc.cc.s64 	%rd5310, %rd9702, 0;
	add.cc.s64 	%rd5311, %rd5309, %rd5306;
	addc.cc.s64 	%rd9968, %rd5310, %rd5307;
	st.local.u64 	[%rd5251+56], %rd5311;
	add.s32 	%r1178, %r1178, 8;
	setp.ne.s32 	%p367, %r1178, %r343;
	mov.u32 	%r1180, %r343;
	@%p367 bra 	$L__BB0_495;
$L__BB0_496:
	mov.b64 	%rd9703, 0;
	setp.eq.s32 	%p368, %r46, 0;
	@%p368 bra 	$L__BB0_504;
	setp.lt.u32 	%p369, %r47, 3;
	@%p369 bra 	$L__BB0_499;
	mul.wide.u32 	%rd5314, %r1180, 8;
	add.s64 	%rd5315, %rd5, %rd5314;
	ld.local.u64 	%rd5316, [%rd5315];
	mul.lo.s64 	%rd5317, %rd558, %rd5316;
	mul.hi.u64 	%rd5318, %rd558, %rd5316;
	add.s64 	%rd5319, %rd1, %rd5314;
	ld.local.u64 	%rd5320, [%rd5319];
	add.cc.s64 	%rd5321, %rd9968, %rd5320;
	addc.cc.s64 	%rd5322, %rd9703, 0;
	add.cc.s64 	%rd5323, %rd5321, %rd5317;
	addc.cc.s64 	%rd5324, %rd5322, %rd5318;
	st.local.u64 	[%rd5319], %rd5323;
	ld.local.u64 	%rd5325, [%rd5315+8];
	mul.lo.s64 	%rd5326, %rd558, %rd5325;
	mul.hi.u64 	%rd5327, %rd558, %rd5325;
	ld.local.u64 	%rd5328, [%rd5319+8];
	mov.b64 	%rd568, 0;
	add.cc.s64 	%rd5329, %rd5324, %rd5328;
	addc.cc.s64 	%rd5330, %rd568, 0;
	add.cc.s64 	%rd5331, %rd5329, %rd5326;
	addc.cc.s64 	%rd5332, %rd5330, %rd5327;
	st.local.u64 	[%rd5319+8], %rd5331;
	ld.local.u64 	%rd5333, [%rd5315+16];
	mul.lo.s64 	%rd5334, %rd558, %rd5333;
	mul.hi.u64 	%rd5335, %rd558, %rd5333;
	ld.local.u64 	%rd5336, [%rd5319+16];
	add.cc.s64 	%rd5337, %rd5332, %rd5336;
	addc.cc.s64 	%rd5338, %rd568, 0;
	add.cc.s64 	%rd5339, %rd5337, %rd5334;
	addc.cc.s64 	%rd5340, %rd5338, %rd5335;
	st.local.u64 	[%rd5319+16], %rd5339;
	ld.local.u64 	%rd5341, [%rd5315+24];
	mul.lo.s64 	%rd5342, %rd558, %rd5341;
	mul.hi.u64 	%rd5343, %rd558, %rd5341;
	ld.local.u64 	%rd5344, [%rd5319+24];
	add.cc.s64 	%rd5345, %rd5340, %rd5344;
	addc.cc.s64 	%rd5346, %rd568, 0;
	add.cc.s64 	%rd5347, %rd5345, %rd5342;
	addc.cc.s64 	%rd9968, %rd5346, %rd5343;
	st.local.u64 	[%rd5319+24], %rd5347;
	add.s32 	%r1180, %r1180, 4;
$L__BB0_499:
	mov.b64 	%rd9704, 0;
	setp.eq.s32 	%p370, %r48, 0;
	@%p370 bra 	$L__BB0_504;
	setp.eq.s32 	%p371, %r49, 0;
	@%p371 bra 	$L__BB0_502;
	mul.wide.u32 	%rd5350, %r1180, 8;
	add.s64 	%rd5351, %rd5, %rd5350;
	ld.local.u64 	%rd5352, [%rd5351];
	mul.lo.s64 	%rd5353, %rd558, %rd5352;
	mul.hi.u64 	%rd5354, %rd558, %rd5352;
	add.s64 	%rd5355, %rd1, %rd5350;
	ld.local.u64 	%rd5356, [%rd5355];
	add.cc.s64 	%rd5357, %rd9968, %rd5356;
	addc.cc.s64 	%rd5358, %rd9704, 0;
	add.cc.s64 	%rd5359, %rd5357, %rd5353;
	addc.cc.s64 	%rd5360, %rd5358, %rd5354;
	st.local.u64 	[%rd5355], %rd5359;
	ld.local.u64 	%rd5361, [%rd5351+8];
	mul.lo.s64 	%rd5362, %rd558, %rd5361;
	mul.hi.u64 	%rd5363, %rd558, %rd5361;
	ld.local.u64 	%rd5364, [%rd5355+8];
	mov.b64 	%rd574, 0;
	add.cc.s64 	%rd5365, %rd5360, %rd5364;
	addc.cc.s64 	%rd5366, %rd574, 0;
	add.cc.s64 	%rd5367, %rd5365, %rd5362;
	addc.cc.s64 	%rd9968, %rd5366, %rd5363;
	st.local.u64 	[%rd5355+8], %rd5367;
	add.s32 	%r1180, %r1180, 2;
$L__BB0_502:
	mov.b64 	%rd9705, 0;
	and.b32  	%r864, %r1, 1;
	setp.eq.b32 	%p372, %r864, 1;
	not.pred 	%p373, %p372;
	@%p373 bra 	$L__BB0_504;
	mul.wide.u32 	%rd5368, %r1180, 8;
	add.s64 	%rd5369, %rd5, %rd5368;
	ld.local.u64 	%rd5370, [%rd5369];
	mul.lo.s64 	%rd5371, %rd558, %rd5370;
	mul.hi.u64 	%rd5372, %rd558, %rd5370;
	add.s64 	%rd5373, %rd1, %rd5368;
	ld.local.u64 	%rd5374, [%rd5373];
	add.cc.s64 	%rd5375, %rd9968, %rd5374;
	addc.cc.s64 	%rd5376, %rd9705, 0;
	add.cc.s64 	%rd5377, %rd5375, %rd5371;
	addc.cc.s64 	%rd9968, %rd5376, %rd5372;
	st.local.u64 	[%rd5373], %rd5377;
$L__BB0_504:
	setp.lt.u32 	%p374, %r44, 7;
	ld.local.u64 	%rd5382, [%rd1];
	mul.lo.s64 	%rd583, %rd68, %rd5382;
	mov.b64 	%rd9976, 0;
	mov.b32 	%r1184, 0;
	@%p374 bra 	$L__BB0_507;
	mov.b64 	%rd9976, 0;
	mov.b32 	%r1182, 0;
$L__BB0_506:
	.pragma "nounroll";
	mov.b64 	%rd9706, 0;
	mul.wide.u32 	%rd5385, %r1182, 8;
	add.s64 	%rd5386, %rd1, %rd5385;
	ld.local.u64 	%rd5387, [%rd5386];
	mov.u64 	%rd5388, d_mod;
	add.s64 	%rd5389, %rd5388, %rd5385;
	ld.const.u64 	%rd5390, [%rd5389];
	mul.lo.s64 	%rd5391, %rd5390, %rd583;
	mul.hi.u64 	%rd5392, %rd5390, %rd583;
	add.cc.s64 	%rd5393, %rd9976, %rd5387;
	addc.cc.s64 	%rd5394, %rd9706, 0;
	add.cc.s64 	%rd5395, %rd5393, %rd5391;
	addc.cc.s64 	%rd5396, %rd5394, %rd5392;
	st.local.u64 	[%rd5386], %rd5395;
	ld.local.u64 	%rd5397, [%rd5386+8];
	ld.const.u64 	%rd5398, [%rd5389+8];
	mul.lo.s64 	%rd5399, %rd5398, %rd583;
	mul.hi.u64 	%rd5400, %rd5398, %rd583;
	add.cc.s64 	%rd5401, %rd5396, %rd5397;
	addc.cc.s64 	%rd5402, %rd9706, 0;
	add.cc.s64 	%rd5403, %rd5401, %rd5399;
	addc.cc.s64 	%rd5404, %rd5402, %rd5400;
	st.local.u64 	[%rd5386+8], %rd5403;
	ld.local.u64 	%rd5405, [%rd5386+16];
	ld.const.u64 	%rd5406, [%rd5389+16];
	mul.lo.s64 	%rd5407, %rd5406, %rd583;
	mul.hi.u64 	%rd5408, %rd5406, %rd583;
	add.cc.s64 	%rd5409, %rd5404, %rd5405;
	addc.cc.s64 	%rd5410, %rd9706, 0;
	add.cc.s64 	%rd5411, %rd5409, %rd5407;
	addc.cc.s64 	%rd5412, %rd5410, %rd5408;
	st.local.u64 	[%rd5386+16], %rd5411;
	ld.local.u64 	%rd5413, [%rd5386+24];
	ld.const.u64 	%rd5414, [%rd5389+24];
	mul.lo.s64 	%rd5415, %rd5414, %rd583;
	mul.hi.u64 	%rd5416, %rd5414, %rd583;
	add.cc.s64 	%rd5417, %rd5412, %rd5413;
	addc.cc.s64 	%rd5418, %rd9706, 0;
	add.cc.s64 	%rd5419, %rd5417, %rd5415;
	addc.cc.s64 	%rd5420, %rd5418, %rd5416;
	st.local.u64 	[%rd5386+24], %rd5419;
	ld.local.u64 	%rd5421, [%rd5386+32];
	ld.const.u64 	%rd5422, [%rd5389+32];
	mul.lo.s64 	%rd5423, %rd5422, %rd583;
	mul.hi.u64 	%rd5424, %rd5422, %rd583;
	add.cc.s64 	%rd5425, %rd5420, %rd5421;
	addc.cc.s64 	%rd5426, %rd9706, 0;
	add.cc.s64 	%rd5427, %rd5425, %rd5423;
	addc.cc.s64 	%rd5428, %rd5426, %rd5424;
	st.local.u64 	[%rd5386+32], %rd5427;
	ld.local.u64 	%rd5429, [%rd5386+40];
	ld.const.u64 	%rd5430, [%rd5389+40];
	mul.lo.s64 	%rd5431, %rd5430, %rd583;
	mul.hi.u64 	%rd5432, %rd5430, %rd583;
	add.cc.s64 	%rd5433, %rd5428, %rd5429;
	addc.cc.s64 	%rd5434, %rd9706, 0;
	add.cc.s64 	%rd5435, %rd5433, %rd5431;
	addc.cc.s64 	%rd5436, %rd5434, %rd5432;
	st.local.u64 	[%rd5386+40], %rd5435;
	ld.local.u64 	%rd5437, [%rd5386+48];
	ld.const.u64 	%rd5438, [%rd5389+48];
	mul.lo.s64 	%rd5439, %rd5438, %rd583;
	mul.hi.u64 	%rd5440, %rd5438, %rd583;
	add.cc.s64 	%rd5441, %rd5436, %rd5437;
	addc.cc.s64 	%rd5442, %rd9706, 0;
	add.cc.s64 	%rd5443, %rd5441, %rd5439;
	addc.cc.s64 	%rd5444, %rd5442, %rd5440;
	st.local.u64 	[%rd5386+48], %rd5443;
	ld.local.u64 	%rd5445, [%rd5386+56];
	ld.const.u64 	%rd5446, [%rd5389+56];
	mul.lo.s64 	%rd5447, %rd5446, %rd583;
	mul.hi.u64 	%rd5448, %rd5446, %rd583;
	add.cc.s64 	%rd5449, %rd5444, %rd5445;
	addc.cc.s64 	%rd5450, %rd9706, 0;
	add.cc.s64 	%rd5451, %rd5449, %rd5447;
	addc.cc.s64 	%rd9976, %rd5450, %rd5448;
	st.local.u64 	[%rd5386+56], %rd5451;
	add.s32 	%r1182, %r1182, 8;
	setp.ne.s32 	%p375, %r1182, %r343;
	mov.u32 	%r1184, %r343;
	@%p375 bra 	$L__BB0_506;
$L__BB0_507:
	mov.b64 	%rd9707, 0;
	setp.eq.s32 	%p376, %r46, 0;
	@%p376 bra 	$L__BB0_515;
	setp.lt.u32 	%p377, %r47, 3;
	@%p377 bra 	$L__BB0_510;
	mul.wide.u32 	%rd5454, %r1184, 8;
	add.s64 	%rd5455, %rd1, %rd5454;
	ld.local.u64 	%rd5456, [%rd5455];
	mov.u64 	%rd5457, d_mod;
	add.s64 	%rd5458, %rd5457, %rd5454;
	ld.const.u64 	%rd5459, [%rd5458];
	mul.lo.s64 	%rd5460, %rd5459, %rd583;
	mul.hi.u64 	%rd5461, %rd5459, %rd583;
	add.cc.s64 	%rd5462, %rd9976, %rd5456;
	addc.cc.s64 	%rd5463, %rd9707, 0;
	add.cc.s64 	%rd5464, %rd5462, %rd5460;
	addc.cc.s64 	%rd5465, %rd5463, %rd5461;
	st.local.u64 	[%rd5455], %rd5464;
	ld.local.u64 	%rd5466, [%rd5455+8];
	ld.const.u64 	%rd5467, [%rd5458+8];
	mul.lo.s64 	%rd5468, %rd5467, %rd583;
	mul.hi.u64 	%rd5469, %rd5467, %rd583;
	mov.b64 	%rd593, 0;
	add.cc.s64 	%rd5470, %rd5465, %rd5466;
	addc.cc.s64 	%rd5471, %rd593, 0;
	add.cc.s64 	%rd5472, %rd5470, %rd5468;
	addc.cc.s64 	%rd5473, %rd5471, %rd5469;
	st.local.u64 	[%rd5455+8], %rd5472;
	ld.local.u64 	%rd5474, [%rd5455+16];
	ld.const.u64 	%rd5475, [%rd5458+16];
	mul.lo.s64 	%rd5476, %rd5475, %rd583;
	mul.hi.u64 	%rd5477, %rd5475, %rd583;
	add.cc.s64 	%rd5478, %rd5473, %rd5474;
	addc.cc.s64 	%rd5479, %rd593, 0;
	add.cc.s64 	%rd5480, %rd5478, %rd5476;
	addc.cc.s64 	%rd5481, %rd5479, %rd5477;
	st.local.u64 	[%rd5455+16], %rd5480;
	ld.local.u64 	%rd5482, [%rd5455+24];
	ld.const.u64 	%rd5483, [%rd5458+24];
	mul.lo.s64 	%rd5484, %rd5483, %rd583;
	mul.hi.u64 	%rd5485, %rd5483, %rd583;
	add.cc.s64 	%rd5486, %rd5481, %rd5482;
	addc.cc.s64 	%rd5487, %rd593, 0;
	add.cc.s64 	%rd5488, %rd5486, %rd5484;
	addc.cc.s64 	%rd9976, %rd5487, %rd5485;
	st.local.u64 	[%rd5455+24], %rd5488;
	add.s32 	%r1184, %r1184, 4;
$L__BB0_510:
	mov.b64 	%rd9708, 0;
	setp.eq.s32 	%p378, %r48, 0;
	@%p378 bra 	$L__BB0_515;
	setp.eq.s32 	%p379, %r49, 0;
	@%p379 bra 	$L__BB0_513;
	mul.wide.u32 	%rd5491, %r1184, 8;
	add.s64 	%rd5492, %rd1, %rd5491;
	ld.local.u64 	%rd5493, [%rd5492];
	mov.u64 	%rd5494, d_mod;
	add.s64 	%rd5495, %rd5494, %rd5491;
	ld.const.u64 	%rd5496, [%rd5495];
	mul.lo.s64 	%rd5497, %rd5496, %rd583;
	mul.hi.u64 	%rd5498, %rd5496, %rd583;
	add.cc.s64 	%rd5499, %rd9976, %rd5493;
	addc.cc.s64 	%rd5500, %rd9708, 0;
	add.cc.s64 	%rd5501, %rd5499, %rd5497;
	addc.cc.s64 	%rd5502, %rd5500, %rd5498;
	st.local.u64 	[%rd5492], %rd5501;
	ld.local.u64 	%rd5503, [%rd5492+8];
	ld.const.u64 	%rd5504, [%rd5495+8];
	mul.lo.s64 	%rd5505, %rd5504, %rd583;
	mul.hi.u64 	%rd5506, %rd5504, %rd583;
	mov.b64 	%rd599, 0;
	add.cc.s64 	%rd5507, %rd5502, %rd5503;
	addc.cc.s64 	%rd5508, %rd599, 0;
	add.cc.s64 	%rd5509, %rd5507, %rd5505;
	addc.cc.s64 	%rd9976, %rd5508, %rd5506;
	st.local.u64 	[%rd5492+8], %rd5509;
	add.s32 	%r1184, %r1184, 2;
$L__BB0_513:
	mov.b64 	%rd9709, 0;
	and.b32  	%r867, %r1, 1;
	setp.eq.b32 	%p380, %r867, 1;
	not.pred 	%p381, %p380;
	@%p381 bra 	$L__BB0_515;
	mul.wide.u32 	%rd5510, %r1184, 8;
	add.s64 	%rd5511, %rd1, %rd5510;
	ld.local.u64 	%rd5512, [%rd5511];
	mov.u64 	%rd5513, d_mod;
	add.s64 	%rd5514, %rd5513, %rd5510;
	ld.const.u64 	%rd5515, [%rd5514];
	mul.lo.s64 	%rd5516, %rd5515, %rd583;
	mul.hi.u64 	%rd5517, %rd5515, %rd583;
	add.cc.s64 	%rd5518, %rd9976, %rd5512;
	addc.cc.s64 	%rd5519, %rd9709, 0;
	add.cc.s64 	%rd5520, %rd5518, %rd5516;
	addc.cc.s64 	%rd9976, %rd5519, %rd5517;
	st.local.u64 	[%rd5511], %rd5520;
$L__BB0_515:
	setp.lt.s32 	%p382, %r1, 2;
	add.s64 	%rd608, %rd9976, %rd9968;
	@%p382 bra 	$L__BB0_529;
	setp.lt.u32 	%p383, %r50, 15;
	mov.b32 	%r1188, 0;
	@%p383 bra 	$L__BB0_519;
	mov.b32 	%r1186, 0;
$L__BB0_518:
	.pragma "nounroll";
	mul.wide.u32 	%rd5521, %r1186, 8;
	add.s64 	%rd5522, %rd1, %rd5521;
	ld.local.u64 	%rd5523, [%rd5522+8];
	st.local.u64 	[%rd5522], %rd5523;
	ld.local.u64 	%rd5524, [%rd5522+16];
	st.local.u64 	[%rd5522+8], %rd5524;
	ld.local.u64 	%rd5525, [%rd5522+24];
	st.local.u64 	[%rd5522+16], %rd5525;
	ld.local.u64 	%rd5526, [%rd5522+32];
	st.local.u64 	[%rd5522+24], %rd5526;
	ld.local.u64 	%rd5527, [%rd5522+40];
	st.local.u64 	[%rd5522+32], %rd5527;
	ld.local.u64 	%rd5528, [%rd5522+48];
	st.local.u64 	[%rd5522+40], %rd5528;
	ld.local.u64 	%rd5529, [%rd5522+56];
	st.local.u64 	[%rd5522+48], %rd5529;
	ld.local.u64 	%rd5530, [%rd5522+64];
	st.local.u64 	[%rd5522+56], %rd5530;
	ld.local.u64 	%rd5531, [%rd5522+72];
	st.local.u64 	[%rd5522+64], %rd5531;
	ld.local.u64 	%rd5532, [%rd5522+80];
	st.local.u64 	[%rd5522+72], %rd5532;
	ld.local.u64 	%rd5533, [%rd5522+88];
	st.local.u64 	[%rd5522+80], %rd5533;
	ld.local.u64 	%rd5534, [%rd5522+96];
	st.local.u64 	[%rd5522+88], %rd5534;
	ld.local.u64 	%rd5535, [%rd5522+104];
	st.local.u64 	[%rd5522+96], %rd5535;
	ld.local.u64 	%rd5536, [%rd5522+112];
	st.local.u64 	[%rd5522+104], %rd5536;
	ld.local.u64 	%rd5537, [%rd5522+120];
	st.local.u64 	[%rd5522+112], %rd5537;
	add.s32 	%r1186, %r1186, 16;
	ld.local.u64 	%rd5538, [%rd5522+128];
	st.local.u64 	[%rd5522+120], %rd5538;
	and.b32  	%r1188, %r44, -16;
	setp.ne.s32 	%p384, %r1186, %r1188;
	@%p384 bra 	$L__BB0_518;
$L__BB0_519:
	and.b32  	%r870, %r44, 15;
	setp.eq.s32 	%p385, %r870, 0;
	@%p385 bra 	$L__BB0_529;
	setp.lt.u32 	%p386, %r52, 7;
	@%p386 bra 	$L__BB0_522;
	mul.wide.u32 	%rd5539, %r1188, 8;
	add.s64 	%rd5540, %rd1, %rd5539;
	ld.local.u64 	%rd5541, [%rd5540+8];
	st.local.u64 	[%rd5540], %rd5541;
	ld.local.u64 	%rd5542, [%rd5540+16];
	st.local.u64 	[%rd5540+8], %rd5542;
	ld.local.u64 	%rd5543, [%rd5540+24];
	st.local.u64 	[%rd5540+16], %rd5543;
	ld.local.u64 	%rd5544, [%rd5540+32];
	st.local.u64 	[%rd5540+24], %rd5544;
	ld.local.u64 	%rd5545, [%rd5540+40];
	st.local.u64 	[%rd5540+32], %rd5545;
	ld.local.u64 	%rd5546, [%rd5540+48];
	st.local.u64 	[%rd5540+40], %rd5546;
	ld.local.u64 	%rd5547, [%rd5540+56];
	st.local.u64 	[%rd5540+48], %rd5547;
	add.s32 	%r1188, %r1188, 8;
	ld.local.u64 	%rd5548, [%rd5540+64];
	st.local.u64 	[%rd5540+56], %rd5548;
$L__BB0_522:
	and.b32  	%r871, %r51, 7;
	setp.eq.s32 	%p387, %r871, 0;
	@%p387 bra 	$L__BB0_529;
	setp.lt.u32 	%p388, %r54, 3;
	@%p388 bra 	$L__BB0_525;
	mul.wide.u32 	%rd5549, %r1188, 8;
	add.s64 	%rd5550, %rd1, %rd5549;
	ld.local.u64 	%rd5551, [%rd5550+8];
	st.local.u64 	[%rd5550], %rd5551;
	ld.local.u64 	%rd5552, [%rd5550+16];
	st.local.u64 	[%rd5550+8], %rd5552;
	ld.local.u64 	%rd5553, [%rd5550+24];
	st.local.u64 	[%rd5550+16], %rd5553;
	add.s32 	%r1188, %r1188, 4;
	ld.local.u64 	%rd5554, [%rd5550+32];
	st.local.u64 	[%rd5550+24], %rd5554;
$L__BB0_525:
	setp.eq.s32 	%p389, %r344, 0;
	@%p389 bra 	$L__BB0_529;
	setp.eq.s32 	%p390, %r344, 1;
	mul.wide.u32 	%rd5555, %r1188, 8;
	add.s64 	%rd609, %rd1, %rd5555;
	ld.local.u64 	%rd5556, [%rd609+8];
	st.local.u64 	[%rd609], %rd5556;
	@%p390 bra 	$L__BB0_529;
	setp.eq.s32 	%p391, %r344, 2;
	ld.local.u64 	%rd5557, [%rd609+16];
	st.local.u64 	[%rd609+8], %rd5557;
	@%p391 bra 	$L__BB0_529;
	ld.local.u64 	%rd5558, [%rd609+24];
	st.local.u64 	[%rd609+16], %rd5558;
$L__BB0_529:
	st.local.u64 	[%rd69], %rd608;
	add.s32 	%r1177, %r1177, 1;
	setp.ne.s32 	%p392, %r1177, %r45;
	@%p392 bra 	$L__BB0_493;
$L__BB0_530:
	mov.u64 	%rd5561, d_mod;
	mov.u32 	%r1190, %r1;
$L__BB0_531:
	add.s32 	%r370, %r1190, -1;
	setp.lt.s32 	%p393, %r1190, 1;
	@%p393 bra 	$L__BB0_534;
	mul.wide.u32 	%rd5559, %r370, 8;
	add.s64 	%rd5560, %rd1, %rd5559;
	ld.local.u64 	%rd610, [%rd5560];
	add.s64 	%rd5562, %rd5561, %rd5559;
	ld.const.u64 	%rd611, [%rd5562];
	setp.gt.u64 	%p394, %rd610, %rd611;
	@%p394 bra 	$L__BB0_534;
	setp.lt.u64 	%p395, %rd610, %rd611;
	mov.u32 	%r1190, %r370;
	@%p395 bra 	$L__BB0_546;
	bra.uni 	$L__BB0_531;
$L__BB0_534:
	setp.lt.s32 	%p396, %r1, 1;
	@%p396 bra 	$L__BB0_546;
	setp.lt.u32 	%p397, %r44, 7;
	mov.b64 	%rd9978, 0;
	mov.b32 	%r1193, 0;
	@%p397 bra 	$L__BB0_538;
	and.b32  	%r1193, %r1, 2147483640;
	mov.b64 	%rd9978, 0;
	mov.b32 	%r1191, 0;
$L__BB0_537:
	.pragma "nounroll";
	mul.wide.u32 	%rd5565, %r1191, 8;
	add.s64 	%rd5566, %rd1, %rd5565;
	ld.local.u64 	%rd5567, [%rd5566];
	add.s64 	%rd5569, %rd5561, %rd5565;
	ld.const.u64 	%rd5570, [%rd5569];
	mov.b64 	%rd5571, 0;
	add.cc.s64 	%rd5572, %rd9978, %rd5570;
	addc.cc.s64 	%rd5573, %rd5571, 0;
	sub.cc.s64 	%rd5574, %rd5567, %rd5572;
	subc.cc.s64 	%rd5575, %rd5571, %rd5573;
	st.local.u64 	[%rd5566], %rd5574;
	ld.local.u64 	%rd5576, [%rd5566+8];
	ld.const.u64 	%rd5577, [%rd5569+8];
	and.b64  	%rd5578, %rd5575, 1;
	add.cc.s64 	%rd5579, %rd5578, %rd5577;
	addc.cc.s64 	%rd5580, %rd5571, 0;
	sub.cc.s64 	%rd5581, %rd5576, %rd5579;
	subc.cc.s64 	%rd5582, %rd5571, %rd5580;
	st.local.u64 	[%rd5566+8], %rd5581;
	ld.local.u64 	%rd5583, [%rd5566+16];
	ld.const.u64 	%rd5584, [%rd5569+16];
	and.b64  	%rd5585, %rd5582, 1;
	add.cc.s64 	%rd5586, %rd5585, %rd5584;
	addc.cc.s64 	%rd5587, %rd5571, 0;
	sub.cc.s64 	%rd5588, %rd5583, %rd5586;
	subc.cc.s64 	%rd5589, %rd5571, %rd5587;
	st.local.u64 	[%rd5566+16], %rd5588;
	ld.local.u64 	%rd5590, [%rd5566+24];
	ld.const.u64 	%rd5591, [%rd5569+24];
	and.b64  	%rd5592, %rd5589, 1;
	add.cc.s64 	%rd5593, %rd5592, %rd5591;
	addc.cc.s64 	%rd5594, %rd5571, 0;
	sub.cc.s64 	%rd5595, %rd5590, %rd5593;
	subc.cc.s64 	%rd5596, %rd5571, %rd5594;
	st.local.u64 	[%rd5566+24], %rd5595;
	ld.local.u64 	%rd5597, [%rd5566+32];
	ld.const.u64 	%rd5598, [%rd5569+32];
	and.b64  	%rd5599, %rd5596, 1;
	add.cc.s64 	%rd5600, %rd5599, %rd5598;
	addc.cc.s64 	%rd5601, %rd5571, 0;
	sub.cc.s64 	%rd5602, %rd5597, %rd5600;
	subc.cc.s64 	%rd5603, %rd5571, %rd5601;
	st.local.u64 	[%rd5566+32], %rd5602;
	ld.local.u64 	%rd5604, [%rd5566+40];
	ld.const.u64 	%rd5605, [%rd5569+40];
	and.b64  	%rd5606, %rd5603, 1;
	add.cc.s64 	%rd5607, %rd5606, %rd5605;
	addc.cc.s64 	%rd5608, %rd5571, 0;
	sub.cc.s64 	%rd5609, %rd5604, %rd5607;
	subc.cc.s64 	%rd5610, %rd5571, %rd5608;
	st.local.u64 	[%rd5566+40], %rd5609;
	ld.local.u64 	%rd5611, [%rd5566+48];
	ld.const.u64 	%rd5612, [%rd5569+48];
	and.b64  	%rd5613, %rd5610, 1;
	add.cc.s64 	%rd5614, %rd5613, %rd5612;
	addc.cc.s64 	%rd5615, %rd5571, 0;
	sub.cc.s64 	%rd5616, %rd5611, %rd5614;
	subc.cc.s64 	%rd5617, %rd5571, %rd5615;
	st.local.u64 	[%rd5566+48], %rd5616;
	ld.local.u64 	%rd5618, [%rd5566+56];
	ld.const.u64 	%rd5619, [%rd5569+56];
	and.b64  	%rd5620, %rd5617, 1;
	add.cc.s64 	%rd5621, %rd5620, %rd5619;
	addc.cc.s64 	%rd5622, %rd5571, 0;
	sub.cc.s64 	%rd5623, %rd5618, %rd5621;
	subc.cc.s64 	%rd5624, %rd5571, %rd5622;
	st.local.u64 	[%rd5566+56], %rd5623;
	add.s32 	%r1191, %r1191, 8;
	and.b64  	%rd9978, %rd5624, 1;
	setp.ne.s32 	%p398, %r1191, %r1193;
	@%p398 bra 	$L__BB0_537;
$L__BB0_538:
	setp.eq.s32 	%p399, %r46, 0;
	@%p399 bra 	$L__BB0_546;
	setp.lt.u32 	%p400, %r47, 3;
	@%p400 bra 	$L__BB0_541;
	mul.wide.u32 	%rd5625, %r1193, 8;
	add.s64 	%rd5626, %rd1, %rd5625;
	ld.local.u64 	%rd5627, [%rd5626];
	add.s64 	%rd5629, %rd5561, %rd5625;
	ld.const.u64 	%rd5630, [%rd5629];
	mov.b64 	%rd5631, 0;
	add.cc.s64 	%rd5632, %rd9978, %rd5630;
	addc.cc.s64 	%rd5633, %rd5631, 0;
	sub.cc.s64 	%rd5634, %rd5627, %rd5632;
	subc.cc.s64 	%rd5635, %rd5631, %rd5633;
	st.local.u64 	[%rd5626], %rd5634;
	ld.local.u64 	%rd5636, [%rd5626+8];
	ld.const.u64 	%rd5637, [%rd5629+8];
	and.b64  	%rd5638, %rd5635, 1;
	add.cc.s64 	%rd5639, %rd5638, %rd5637;
	addc.cc.s64 	%rd5640, %rd5631, 0;
	sub.cc.s64 	%rd5641, %rd5636, %rd5639;
	subc.cc.s64 	%rd5642, %rd5631, %rd5640;
	st.local.u64 	[%rd5626+8], %rd5641;
	ld.local.u64 	%rd5643, [%rd5626+16];
	ld.const.u64 	%rd5644, [%rd5629+16];
	and.b64  	%rd5645, %rd5642, 1;
	add.cc.s64 	%rd5646, %rd5645, %rd5644;
	addc.cc.s64 	%rd5647, %rd5631, 0;
	sub.cc.s64 	%rd5648, %rd5643, %rd5646;
	subc.cc.s64 	%rd5649, %rd5631, %rd5647;
	st.local.u64 	[%rd5626+16], %rd5648;
	ld.local.u64 	%rd5650, [%rd5626+24];
	ld.const.u64 	%rd5651, [%rd5629+24];
	and.b64  	%rd5652, %rd5649, 1;
	add.cc.s64 	%rd5653, %rd5652, %rd5651;
	addc.cc.s64 	%rd5654, %rd5631, 0;
	sub.cc.s64 	%rd5655, %rd5650, %rd5653;
	subc.cc.s64 	%rd5656, %rd5631, %rd5654;
	st.local.u64 	[%rd5626+24], %rd5655;
	and.b64  	%rd9978, %rd5656, 1;
	add.s32 	%r1193, %r1193, 4;
$L__BB0_541:
	setp.eq.s32 	%p401, %r48, 0;
	@%p401 bra 	$L__BB0_546;
	setp.eq.s32 	%p402, %r49, 0;
	@%p402 bra 	$L__BB0_544;
	mul.wide.u32 	%rd5657, %r1193, 8;
	add.s64 	%rd5658, %rd1, %rd5657;
	ld.local.u64 	%rd5659, [%rd5658];
	add.s64 	%rd5661, %rd5561, %rd5657;
	ld.const.u64 	%rd5662, [%rd5661];
	mov.b64 	%rd5663, 0;
	add.cc.s64 	%rd5664, %rd9978, %rd5662;
	addc.cc.s64 	%rd5665, %rd5663, 0;
	sub.cc.s64 	%rd5666, %rd5659, %rd5664;
	subc.cc.s64 	%rd5667, %rd5663, %rd5665;
	st.local.u64 	[%rd5658], %rd5666;
	ld.local.u64 	%rd5668, [%rd5658+8];
	ld.const.u64 	%rd5669, [%rd5661+8];
	and.b64  	%rd5670, %rd5667, 1;
	add.cc.s64 	%rd5671, %rd5670, %rd5669;
	addc.cc.s64 	%rd5672, %rd5663, 0;
	sub.cc.s64 	%rd5673, %rd5668, %rd5671;
	subc.cc.s64 	%rd5674, %rd5663, %rd5672;
	st.local.u64 	[%rd5658+8], %rd5673;
	and.b64  	%rd9978, %rd5674, 1;
	add.s32 	%r1193, %r1193, 2;
$L__BB0_544:
	and.b32  	%r874, %r1, 1;
	setp.eq.b32 	%p403, %r874, 1;
	not.pred 	%p404, %p403;
	@%p404 bra 	$L__BB0_546;
	mul.wide.u32 	%rd5675, %r1193, 8;
	add.s64 	%rd5676, %rd1, %rd5675;
	ld.local.u64 	%rd5677, [%rd5676];
	add.s64 	%rd5679, %rd5561, %rd5675;
	ld.const.u64 	%rd5680, [%rd5679];
	add.s64 	%rd5681, %rd9978, %rd5680;
	sub.s64 	%rd5682, %rd5677, %rd5681;
	st.local.u64 	[%rd5676], %rd5682;
$L__BB0_546:
	setp.lt.s32 	%p405, %r1, 1;
	ld.local.u64 	%rd5683, [%rd1];
	st.local.u64 	[%rd5], %rd5683;
	ld.local.u64 	%rd5684, [%rd1+8];
	st.local.u64 	[%rd5+8], %rd5684;
	ld.local.u64 	%rd5685, [%rd1+16];
	st.local.u64 	[%rd5+16], %rd5685;
	ld.local.u64 	%rd5686, [%rd1+24];
	st.local.u64 	[%rd5+24], %rd5686;
	ld.local.u64 	%rd5687, [%rd1+32];
	st.local.u64 	[%rd5+32], %rd5687;
	ld.local.u64 	%rd5688, [%rd1+40];
	st.local.u64 	[%rd5+40], %rd5688;
	ld.local.u64 	%rd5689, [%rd1+48];
	st.local.u64 	[%rd5+48], %rd5689;
	ld.local.u64 	%rd5690, [%rd1+56];
	st.local.u64 	[%rd5+56], %rd5690;
	ld.local.u64 	%rd5691, [%rd1+64];
	st.local.u64 	[%rd5+64], %rd5691;
	mov.b64 	%rd5692, 0;
	st.local.u64 	[%rd1], %rd5692;
	st.local.u64 	[%rd1+8], %rd5692;
	st.local.u64 	[%rd1+16], %rd5692;
	st.local.u64 	[%rd1+24], %rd5692;
	st.local.u64 	[%rd1+32], %rd5692;
	st.local.u64 	[%rd1+40], %rd5692;
	st.local.u64 	[%rd1+48], %rd5692;
	st.local.u64 	[%rd1+56], %rd5692;
	st.local.u64 	[%rd1+64], %rd5692;
	@%p405 bra 	$L__BB0_585;
	and.b32  	%r379, %r1, 2147483640;
	and.b32  	%r380, %r53, 3;
	mov.b32 	%r1195, 0;
$L__BB0_548:
	setp.lt.u32 	%p406, %r44, 7;
	mul.wide.u32 	%rd5697, %r1195, 8;
	add.s64 	%rd5698, %rd5, %rd5697;
	ld.local.u64 	%rd619, [%rd5698];
	mov.b64 	%rd9988, 0;
	mov.b32 	%r1198, 0;
	@%p406 bra 	$L__BB0_551;
	mov.b64 	%rd9988, 0;
	mov.b32 	%r1196, 0;
$L__BB0_550:
	.pragma "nounroll";
	mov.b64 	%rd9710, 0;
	mul.wide.u32 	%rd5701, %r1196, 8;
	add.s64 	%rd5702, %rd5, %rd5701;
	ld.local.u64 	%rd5703, [%rd5702];
	mul.lo.s64 	%rd5704, %rd619, %rd5703;
	mul.hi.u64 	%rd5705, %rd619, %rd5703;
	add.s64 	%rd5706, %rd1, %rd5701;
	ld.local.u64 	%rd5707, [%rd5706];
	add.cc.s64 	%rd5708, %rd9988, %rd5707;
	addc.cc.s64 	%rd5709, %rd9710, 0;
	add.cc.s64 	%rd5710, %rd5708, %rd5704;
	addc.cc.s64 	%rd5711, %rd5709, %rd5705;
	st.local.u64 	[%rd5706], %rd5710;
	ld.local.u64 	%rd5712, [%rd5702+8];
	mul.lo.s64 	%rd5713, %rd619, %rd5712;
	mul.hi.u64 	%rd5714, %rd619, %rd5712;
	ld.local.u64 	%rd5715, [%rd5706+8];
	add.cc.s64 	%rd5716, %rd5711, %rd5715;
	addc.cc.s64 	%rd5717, %rd9710, 0;
	add.cc.s64 	%rd5718, %rd5716, %rd5713;
	addc.cc.s64 	%rd5719, %rd5717, %rd5714;
	st.local.u64 	[%rd5706+8], %rd5718;
	ld.local.u64 	%rd5720, [%rd5702+16];
	mul.lo.s64 	%rd5721, %rd619, %rd5720;
	mul.hi.u64 	%rd5722, %rd619, %rd5720;
	ld.local.u64 	%rd5723, [%rd5706+16];
	add.cc.s64 	%rd5724, %rd5719, %rd5723;
	addc.cc.s64 	%rd5725, %rd9710, 0;
	add.cc.s64 	%rd5726, %rd5724, %rd5721;
	addc.cc.s64 	%rd5727, %rd5725, %rd5722;
	st.local.u64 	[%rd5706+16], %rd5726;
	ld.local.u64 	%rd5728, [%rd5702+24];
	mul.lo.s64 	%rd5729, %rd619, %rd5728;
	mul.hi.u64 	%rd5730, %rd619, %rd5728;
	ld.local.u64 	%rd5731, [%rd5706+24];
	add.cc.s64 	%rd5732, %rd5727, %rd5731;
	addc.cc.s64 	%rd5733, %rd9710, 0;
	add.cc.s64 	%rd5734, %rd5732, %rd5729;
	addc.cc.s64 	%rd5735, %rd5733, %rd5730;
	st.local.u64 	[%rd5706+24], %rd5734;
	ld.local.u64 	%rd5736, [%rd5702+32];
	mul.lo.s64 	%rd5737, %rd619, %rd5736;
	mul.hi.u64 	%rd5738, %rd619, %rd5736;
	ld.local.u64 	%rd5739, [%rd5706+32];
	add.cc.s64 	%rd5740, %rd5735, %rd5739;
	addc.cc.s64 	%rd5741, %rd9710, 0;
	add.cc.s64 	%rd5742, %rd5740, %rd5737;
	addc.cc.s64 	%rd5743, %rd5741, %rd5738;
	st.local.u64 	[%rd5706+32], %rd5742;
	ld.local.u64 	%rd5744, [%rd5702+40];
	mul.lo.s64 	%rd5745, %rd619, %rd5744;
	mul.hi.u64 	%rd5746, %rd619, %rd5744;
	ld.local.u64 	%rd5747, [%rd5706+40];
	add.cc.s64 	%rd5748, %rd5743, %rd5747;
	addc.cc.s64 	%rd5749, %rd9710, 0;
	add.cc.s64 	%rd5750, %rd5748, %rd5745;
	addc.cc.s64 	%rd5751, %rd5749, %rd5746;
	st.local.u64 	[%rd5706+40], %rd5750;
	ld.local.u64 	%rd5752, [%rd5702+48];
	mul.lo.s64 	%rd5753, %rd619, %rd5752;
	mul.hi.u64 	%rd5754, %rd619, %rd5752;
	ld.local.u64 	%rd5755, [%rd5706+48];
	add.cc.s64 	%rd5756, %rd5751, %rd5755;
	addc.cc.s64 	%rd5757, %rd9710, 0;
	add.cc.s64 	%rd5758, %rd5756, %rd5753;
	addc.cc.s64 	%rd5759, %rd5757, %rd5754;
	st.local.u64 	[%rd5706+48], %rd5758;
	ld.local.u64 	%rd5760, [%rd5702+56];
	mul.lo.s64 	%rd5761, %rd619, %rd5760;
	mul.hi.u64 	%rd5762, %rd619, %rd5760;
	ld.local.u64 	%rd5763, [%rd5706+56];
	add.cc.s64 	%rd5764, %rd5759, %rd5763;
	addc.cc.s64 	%rd5765, %rd9710, 0;
	add.cc.s64 	%rd5766, %rd5764, %rd5761;
	addc.cc.s64 	%rd9988, %rd5765, %rd5762;
	st.local.u64 	[%rd5706+56], %rd5766;
	add.s32 	%r1196, %r1196, 8;
	setp.ne.s32 	%p407, %r1196, %r379;
	mov.u32 	%r1198, %r379;
	@%p407 bra 	$L__BB0_550;
$L__BB0_551:
	mov.b64 	%rd9711, 0;
	setp.eq.s32 	%p408, %r46, 0;
	@%p408 bra 	$L__BB0_559;
	setp.lt.u32 	%p409, %r47, 3;
	@%p409 bra 	$L__BB0_554;
	mul.wide.u32 	%rd5769, %r1198, 8;
	add.s64 	%rd5770, %rd5, %rd5769;
	ld.local.u64 	%rd5771, [%rd5770];
	mul.lo.s64 	%rd5772, %rd619, %rd5771;
	mul.hi.u64 	%rd5773, %rd619, %rd5771;
	add.s64 	%rd5774, %rd1, %rd5769;
	ld.local.u64 	%rd5775, [%rd5774];
	add.cc.s64 	%rd5776, %rd9988, %rd5775;
	addc.cc.s64 	%rd5777, %rd9711, 0;
	add.cc.s64 	%rd5778, %rd5776, %rd5772;
	addc.cc.s64 	%rd5779, %rd5777, %rd5773;
	st.local.u64 	[%rd5774], %rd5778;
	ld.local.u64 	%rd5780, [%rd5770+8];
	mul.lo.s64 	%rd5781, %rd619, %rd5780;
	mul.hi.u64 	%rd5782, %rd619, %rd5780;
	ld.local.u64 	%rd5783, [%rd5774+8];
	mov.b64 	%rd629, 0;
	add.cc.s64 	%rd5784, %rd5779, %rd5783;
	addc.cc.s64 	%rd5785, %rd629, 0;
	add.cc.s64 	%rd5786, %rd5784, %rd5781;
	addc.cc.s64 	%rd5787, %rd5785, %rd5782;
	st.local.u64 	[%rd5774+8], %rd5786;
	ld.local.u64 	%rd5788, [%rd5770+16];
	mul.lo.s64 	%rd5789, %rd619, %rd5788;
	mul.hi.u64 	%rd5790, %rd619, %rd5788;
	ld.local.u64 	%rd5791, [%rd5774+16];
	add.cc.s64 	%rd5792, %rd5787, %rd5791;
	addc.cc.s64 	%rd5793, %rd629, 0;
	add.cc.s64 	%rd5794, %rd5792, %rd5789;
	addc.cc.s64 	%rd5795, %rd5793, %rd5790;
	st.local.u64 	[%rd5774+16], %rd5794;
	ld.local.u64 	%rd5796, [%rd5770+24];
	mul.lo.s64 	%rd5797, %rd619, %rd5796;
	mul.hi.u64 	%rd5798, %rd619, %rd5796;
	ld.local.u64 	%rd5799, [%rd5774+24];
	add.cc.s64 	%rd5800, %rd5795, %rd5799;
	addc.cc.s64 	%rd5801, %rd629, 0;
	add.cc.s64 	%rd5802, %rd5800, %rd5797;
	addc.cc.s64 	%rd9988, %rd5801, %rd5798;
	st.local.u64 	[%rd5774+24], %rd5802;
	add.s32 	%r1198, %r1198, 4;
$L__BB0_554:
	mov.b64 	%rd9712, 0;
	setp.eq.s32 	%p410, %r48, 0;
	@%p410 bra 	$L__BB0_559;
	setp.eq.s32 	%p411, %r49, 0;
	@%p411 bra 	$L__BB0_557;
	mul.wide.u32 	%rd5805, %r1198, 8;
	add.s64 	%rd5806, %rd5, %rd5805;
	ld.local.u64 	%rd5807, [%rd5806];
	mul.lo.s64 	%rd5808, %rd619, %rd5807;
	mul.hi.u64 	%rd5809, %rd619, %rd5807;
	add.s64 	%rd5810, %rd1, %rd5805;
	ld.local.u64 	%rd5811, [%rd5810];
	add.cc.s64 	%rd5812, %rd9988, %rd5811;
	addc.cc.s64 	%rd5813, %rd9712, 0;
	add.cc.s64 	%rd5814, %rd5812, %rd5808;
	addc.cc.s64 	%rd5815, %rd5813, %rd5809;
	st.local.u64 	[%rd5810], %rd5814;
	ld.local.u64 	%rd5816, [%rd5806+8];
	mul.lo.s64 	%rd5817, %rd619, %rd5816;
	mul.hi.u64 	%rd5818, %rd619, %rd5816;
	ld.local.u64 	%rd5819, [%rd5810+8];
	mov.b64 	%rd635, 0;
	add.cc.s64 	%rd5820, %rd5815, %rd5819;
	addc.cc.s64 	%rd5821, %rd635, 0;
	add.cc.s64 	%rd5822, %rd5820, %rd5817;
	addc.cc.s64 	%rd9988, %rd5821, %rd5818;
	st.local.u64 	[%rd5810+8], %rd5822;
	add.s32 	%r1198, %r1198, 2;
$L__BB0_557:
	mov.b64 	%rd9713, 0;
	and.b32  	%r878, %r1, 1;
	setp.eq.b32 	%p412, %r878, 1;
	not.pred 	%p413, %p412;
	@%p413 bra 	$L__BB0_559;
	mul.wide.u32 	%rd5823, %r1198, 8;
	add.s64 	%rd5824, %rd5, %rd5823;
	ld.local.u64 	%rd5825, [%rd5824];
	mul.lo.s64 	%rd5826, %rd619, %rd5825;
	mul.hi.u64 	%rd5827, %rd619, %rd5825;
	add.s64 	%rd5828, %rd1, %rd5823;
	ld.local.u64 	%rd5829, [%rd5828];
	add.cc.s64 	%rd5830, %rd9988, %rd5829;
	addc.cc.s64 	%rd5831, %rd9713, 0;
	add.cc.s64 	%rd5832, %rd5830, %rd5826;
	addc.cc.s64 	%rd9988, %rd5831, %rd5827;
	st.local.u64 	[%rd5828], %rd5832;
$L__BB0_559:
	setp.lt.u32 	%p414, %r44, 7;
	ld.local.u64 	%rd5837, [%rd1];
	mul.lo.s64 	%rd644, %rd68, %rd5837;
	mov.b64 	%rd9996, 0;
	mov.b32 	%r1202, 0;
	@%p414 bra 	$L__BB0_562;
	mov.b64 	%rd9996, 0;
	mov.b32 	%r1200, 0;
$L__BB0_561:
	.pragma "nounroll";
	mov.b64 	%rd9714, 0;
	mul.wide.u32 	%rd5840, %r1200, 8;
	add.s64 	%rd5841, %rd1, %rd5840;
	ld.local.u64 	%rd5842, [%rd5841];
	mov.u64 	%rd5843, d_mod;
	add.s64 	%rd5844, %rd5843, %rd5840;
	ld.const.u64 	%rd5845, [%rd5844];
	mul.lo.s64 	%rd5846, %rd5845, %rd644;
	mul.hi.u64 	%rd5847, %rd5845, %rd644;
	add.cc.s64 	%rd5848, %rd9996, %rd5842;
	addc.cc.s64 	%rd5849, %rd9714, 0;
	add.cc.s64 	%rd5850, %rd5848, %rd5846;
	addc.cc.s64 	%rd5851, %rd5849, %rd5847;
	st.local.u64 	[%rd5841], %rd5850;
	ld.local.u64 	%rd5852, [%rd5841+8];
	ld.const.u64 	%rd5853, [%rd5844+8];
	mul.lo.s64 	%rd5854, %rd5853, %rd644;
	mul.hi.u64 	%rd5855, %rd5853, %rd644;
	add.cc.s64 	%rd5856, %rd5851, %rd5852;
	addc.cc.s64 	%rd5857, %rd9714, 0;
	add.cc.s64 	%rd5858, %rd5856, %rd5854;
	addc.cc.s64 	%rd5859, %rd5857, %rd5855;
	st.local.u64 	[%rd5841+8], %rd5858;
	ld.local.u64 	%rd5860, [%rd5841+16];
	ld.const.u64 	%rd5861, [%rd5844+16];
	mul.lo.s64 	%rd5862, %rd5861, %rd644;
	mul.hi.u64 	%rd5863, %rd5861, %rd644;
	add.cc.s64 	%rd5864, %rd5859, %rd5860;
	addc.cc.s64 	%rd5865, %rd9714, 0;
	add.cc.s64 	%rd5866, %rd5864, %rd5862;
	addc.cc.s64 	%rd5867, %rd5865, %rd5863;
	st.local.u64 	[%rd5841+16], %rd5866;
	ld.local.u64 	%rd5868, [%rd5841+24];
	ld.const.u64 	%rd5869, [%rd5844+24];
	mul.lo.s64 	%rd5870, %rd5869, %rd644;
	mul.hi.u64 	%rd5871, %rd5869, %rd644;
	add.cc.s64 	%rd5872, %rd5867, %rd5868;
	addc.cc.s64 	%rd5873, %rd9714, 0;
	add.cc.s64 	%rd5874, %rd5872, %rd5870;
	addc.cc.s64 	%rd5875, %rd5873, %rd5871;
	st.local.u64 	[%rd5841+24], %rd5874;
	ld.local.u64 	%rd5876, [%rd5841+32];
	ld.const.u64 	%rd5877, [%rd5844+32];
	mul.lo.s64 	%rd5878, %rd5877, %rd644;
	mul.hi.u64 	%rd5879, %rd5877, %rd644;
	add.cc.s64 	%rd5880, %rd5875, %rd5876;
	addc.cc.s64 	%rd5881, %rd9714, 0;
	add.cc.s64 	%rd5882, %rd5880, %rd5878;
	addc.cc.s64 	%rd5883, %rd5881, %rd5879;
	st.local.u64 	[%rd5841+32], %rd5882;
	ld.local.u64 	%rd5884, [%rd5841+40];
	ld.const.u64 	%rd5885, [%rd5844+40];
	mul.lo.s64 	%rd5886, %rd5885, %rd644;
	mul.hi.u64 	%rd5887, %rd5885, %rd644;
	add.cc.s64 	%rd5888, %rd5883, %rd5884;
	addc.cc.s64 	%rd5889, %rd9714, 0;
	add.cc.s64 	%rd5890, %rd5888, %rd5886;
	addc.cc.s64 	%rd5891, %rd5889, %rd5887;
	st.local.u64 	[%rd5841+40], %rd5890;
	ld.local.u64 	%rd5892, [%rd5841+48];
	ld.const.u64 	%rd5893, [%rd5844+48];
	mul.lo.s64 	%rd5894, %rd5893, %rd644;
	mul.hi.u64 	%rd5895, %rd5893, %rd644;
	add.cc.s64 	%rd5896, %rd5891, %rd5892;
	addc.cc.s64 	%rd5897, %rd9714, 0;
	add.cc.s64 	%rd5898, %rd5896, %rd5894;
	addc.cc.s64 	%rd5899, %rd5897, %rd5895;
	st.local.u64 	[%rd5841+48], %rd5898;
	ld.local.u64 	%rd5900, [%rd5841+56];
	ld.const.u64 	%rd5901, [%rd5844+56];
	mul.lo.s64 	%rd5902, %rd5901, %rd644;
	mul.hi.u64 	%rd5903, %rd5901, %rd644;
	add.cc.s64 	%rd5904, %rd5899, %rd5900;
	addc.cc.s64 	%rd5905, %rd9714, 0;
	add.cc.s64 	%rd5906, %rd5904, %rd5902;
	addc.cc.s64 	%rd9996, %rd5905, %rd5903;
	st.local.u64 	[%rd5841+56], %rd5906;
	add.s32 	%r1200, %r1200, 8;
	setp.ne.s32 	%p415, %r1200, %r379;
	mov.u32 	%r1202, %r379;
	@%p415 bra 	$L__BB0_561;
$L__BB0_562:
	mov.b64 	%rd9715, 0;
	setp.eq.s32 	%p416, %r46, 0;
	@%p416 bra 	$L__BB0_570;
	setp.lt.u32 	%p417, %r47, 3;
	@%p417 bra 	$L__BB0_565;
	mul.wide.u32 	%rd5909, %r1202, 8;
	add.s64 	%rd5910, %rd1, %rd5909;
	ld.local.u64 	%rd5911, [%rd5910];
	mov.u64 	%rd5912, d_mod;
	add.s64 	%rd5913, %rd5912, %rd5909;
	ld.const.u64 	%rd5914, [%rd5913];
	mul.lo.s64 	%rd5915, %rd5914, %rd644;
	mul.hi.u64 	%rd5916, %rd5914, %rd644;
	add.cc.s64 	%rd5917, %rd9996, %rd5911;
	addc.cc.s64 	%rd5918, %rd9715, 0;
	add.cc.s64 	%rd5919, %rd5917, %rd5915;
	addc.cc.s64 	%rd5920, %rd5918, %rd5916;
	st.local.u64 	[%rd5910], %rd5919;
	ld.local.u64 	%rd5921, [%rd5910+8];
	ld.const.u64 	%rd5922, [%rd5913+8];
	mul.lo.s64 	%rd5923, %rd5922, %rd644;
	mul.hi.u64 	%rd5924, %rd5922, %rd644;
	mov.b64 	%rd654, 0;
	add.cc.s64 	%rd5925, %rd5920, %rd5921;
	addc.cc.s64 	%rd5926, %rd654, 0;
	add.cc.s64 	%rd5927, %rd5925, %rd5923;
	addc.cc.s64 	%rd5928, %rd5926, %rd5924;
	st.local.u64 	[%rd5910+8], %rd5927;
	ld.local.u64 	%rd5929, [%rd5910+16];
	ld.const.u64 	%rd5930, [%rd5913+16];
	mul.lo.s64 	%rd5931, %rd5930, %rd644;
	mul.hi.u64 	%rd5932, %rd5930, %rd644;
	add.cc.s64 	%rd5933, %rd5928, %rd5929;
	addc.cc.s64 	%rd5934, %rd654, 0;
	add.cc.s64 	%rd5935, %rd5933, %rd5931;
	addc.cc.s64 	%rd5936, %rd5934, %rd5932;
	st.local.u64 	[%rd5910+16], %rd5935;
	ld.local.u64 	%rd5937, [%rd5910+24];
	ld.const.u64 	%rd5938, [%rd5913+24];
	mul.lo.s64 	%rd5939, %rd5938, %rd644;
	mul.hi.u64 	%rd5940, %rd5938, %rd644;
	add.cc.s64 	%rd5941, %rd5936, %rd5937;
	addc.cc.s64 	%rd5942, %rd654, 0;
	add.cc.s64 	%rd5943, %rd5941, %rd5939;
	addc.cc.s64 	%rd9996, %rd5942, %rd5940;
	st.local.u64 	[%rd5910+24], %rd5943;
	add.s32 	%r1202, %r1202, 4;
$L__BB0_565:
	mov.b64 	%rd9716, 0;
	setp.eq.s32 	%p418, %r48, 0;
	@%p418 bra 	$L__BB0_570;
	setp.eq.s32 	%p419, %r49, 0;
	@%p419 bra 	$L__BB0_568;
	mul.wide.u32 	%rd5946, %r1202, 8;
	add.s64 	%rd5947, %rd1, %rd5946;
	ld.local.u64 	%rd5948, [%rd5947];
	mov.u64 	%rd5949, d_mod;
	add.s64 	%rd5950, %rd5949, %rd5946;
	ld.const.u64 	%rd5951, [%rd5950];
	mul.lo.s64 	%rd5952, %rd5951, %rd644;
	mul.hi.u64 	%rd5953, %rd5951, %rd644;
	add.cc.s64 	%rd5954, %rd9996, %rd5948;
	addc.cc.s64 	%rd5955, %rd9716, 0;
	add.cc.s64 	%rd5956, %rd5954, %rd5952;
	addc.cc.s64 	%rd5957, %rd5955, %rd5953;
	st.local.u64 	[%rd5947], %rd5956;
	ld.local.u64 	%rd5958, [%rd5947+8];
	ld.const.u64 	%rd5959, [%rd5950+8];
	mul.lo.s64 	%rd5960, %rd5959, %rd644;
	mul.hi.u64 	%rd5961, %rd5959, %rd644;
	mov.b64 	%rd660, 0;
	add.cc.s64 	%rd5962, %rd5957, %rd5958;
	addc.cc.s64 	%rd5963, %rd660, 0;
	add.cc.s64 	%rd5964, %rd5962, %rd5960;
	addc.cc.s64 	%rd9996, %rd5963, %rd5961;
	st.local.u64 	[%rd5947+8], %rd5964;
	add.s32 	%r1202, %r1202, 2;
$L__BB0_568:
	mov.b64 	%rd9717, 0;
	and.b32  	%r881, %r1, 1;
	setp.eq.b32 	%p420, %r881, 1;
	not.pred 	%p421, %p420;
	@%p421 bra 	$L__BB0_570;
	mul.wide.u32 	%rd5965, %r1202, 8;
	add.s64 	%rd5966, %rd1, %rd5965;
	ld.local.u64 	%rd5967, [%rd5966];
	mov.u64 	%rd5968, d_mod;
	add.s64 	%rd5969, %rd5968, %rd5965;
	ld.const.u64 	%rd5970, [%rd5969];
	mul.lo.s64 	%rd5971, %rd5970, %rd644;
	mul.hi.u64 	%rd5972, %rd5970, %rd644;
	add.cc.s64 	%rd5973, %rd9996, %rd5967;
	addc.cc.s64 	%rd5974, %rd9717, 0;
	add.cc.s64 	%rd5975, %rd5973, %rd5971;
	addc.cc.s64 	%rd9996, %rd5974, %rd5972;
	st.local.u64 	[%rd5966], %rd5975;
$L__BB0_570:
	setp.lt.s32 	%p422, %r1, 2;
	add.s64 	%rd669, %rd9996, %rd9988;
	@%p422 bra 	$L__BB0_584;
	setp.lt.u32 	%p423, %r50, 15;
	mov.b32 	%r1206, 0;
	@%p423 bra 	$L__BB0_574;
	mov.b32 	%r1204, 0;
$L__BB0_573:
	.pragma "nounroll";
	mul.wide.u32 	%rd5976, %r1204, 8;
	add.s64 	%rd5977, %rd1, %rd5976;
	ld.local.u64 	%rd5978, [%rd5977+8];
	st.local.u64 	[%rd5977], %rd5978;
	ld.local.u64 	%rd5979, [%rd5977+16];
	st.local.u64 	[%rd5977+8], %rd5979;
	ld.local.u64 	%rd5980, [%rd5977+24];
	st.local.u64 	[%rd5977+16], %rd5980;
	ld.local.u64 	%rd5981, [%rd5977+32];
	st.local.u64 	[%rd5977+24], %rd5981;
	ld.local.u64 	%rd5982, [%rd5977+40];
	st.local.u64 	[%rd5977+32], %rd5982;
	ld.local.u64 	%rd5983, [%rd5977+48];
	st.local.u64 	[%rd5977+40], %rd5983;
	ld.local.u64 	%rd5984, [%rd5977+56];
	st.local.u64 	[%rd5977+48], %rd5984;
	ld.local.u64 	%rd5985, [%rd5977+64];
	st.local.u64 	[%rd5977+56], %rd5985;
	ld.local.u64 	%rd5986, [%rd5977+72];
	st.local.u64 	[%rd5977+64], %rd5986;
	ld.local.u64 	%rd5987, [%rd5977+80];
	st.local.u64 	[%rd5977+72], %rd5987;
	ld.local.u64 	%rd5988, [%rd5977+88];
	st.local.u64 	[%rd5977+80], %rd5988;
	ld.local.u64 	%rd5989, [%rd5977+96];
	st.local.u64 	[%rd5977+88], %rd5989;
	ld.local.u64 	%rd5990, [%rd5977+104];
	st.local.u64 	[%rd5977+96], %rd5990;
	ld.local.u64 	%rd5991, [%rd5977+112];
	st.local.u64 	[%rd5977+104], %rd5991;
	ld.local.u64 	%rd5992, [%rd5977+120];
	st.local.u64 	[%rd5977+112], %rd5992;
	add.s32 	%r1204, %r1204, 16;
	ld.local.u64 	%rd5993, [%rd5977+128];
	st.local.u64 	[%rd5977+120], %rd5993;
	and.b32  	%r1206, %r44, -16;
	setp.ne.s32 	%p424, %r1204, %r1206;
	@%p424 bra 	$L__BB0_573;
$L__BB0_574:
	and.b32  	%r884, %r44, 15;
	setp.eq.s32 	%p425, %r884, 0;
	@%p425 bra 	$L__BB0_584;
	setp.lt.u32 	%p426, %r52, 7;
	@%p426 bra 	$L__BB0_577;
	mul.wide.u32 	%rd5994, %r1206, 8;
	add.s64 	%rd5995, %rd1, %rd5994;
	ld.local.u64 	%rd5996, [%rd5995+8];
	st.local.u64 	[%rd5995], %rd5996;
	ld.local.u64 	%rd5997, [%rd5995+16];
	st.local.u64 	[%rd5995+8], %rd5997;
	ld.local.u64 	%rd5998, [%rd5995+24];
	st.local.u64 	[%rd5995+16], %rd5998;
	ld.local.u64 	%rd5999, [%rd5995+32];
	st.local.u64 	[%rd5995+24], %rd5999;
	ld.local.u64 	%rd6000, [%rd5995+40];
	st.local.u64 	[%rd5995+32], %rd6000;
	ld.local.u64 	%rd6001, [%rd5995+48];
	st.local.u64 	[%rd5995+40], %rd6001;
	ld.local.u64 	%rd6002, [%rd5995+56];
	st.local.u64 	[%rd5995+48], %rd6002;
	add.s32 	%r1206, %r1206, 8;
	ld.local.u64 	%rd6003, [%rd5995+64];
	st.local.u64 	[%rd5995+56], %rd6003;
$L__BB0_577:
	and.b32  	%r885, %r51, 7;
	setp.eq.s32 	%p427, %r885, 0;
	@%p427 bra 	$L__BB0_584;
	setp.lt.u32 	%p428, %r54, 3;
	@%p428 bra 	$L__BB0_580;
	mul.wide.u32 	%rd6004, %r1206, 8;
	add.s64 	%rd6005, %rd1, %rd6004;
	ld.local.u64 	%rd6006, [%rd6005+8];
	st.local.u64 	[%rd6005], %rd6006;
	ld.local.u64 	%rd6007, [%rd6005+16];
	st.local.u64 	[%rd6005+8], %rd6007;
	ld.local.u64 	%rd6008, [%rd6005+24];
	st.local.u64 	[%rd6005+16], %rd6008;
	add.s32 	%r1206, %r1206, 4;
	ld.local.u64 	%rd6009, [%rd6005+32];
	st.local.u64 	[%rd6005+24], %rd6009;
$L__BB0_580:
	setp.eq.s32 	%p429, %r380, 0;
	@%p429 bra 	$L__BB0_584;
	setp.eq.s32 	%p430, %r380, 1;
	mul.wide.u32 	%rd6010, %r1206, 8;
	add.s64 	%rd670, %rd1, %rd6010;
	ld.local.u64 	%rd6011, [%rd670+8];
	st.local.u64 	[%rd670], %rd6011;
	@%p430 bra 	$L__BB0_584;
	setp.eq.s32 	%p431, %r380, 2;
	ld.local.u64 	%rd6012, [%rd670+16];
	st.local.u64 	[%rd670+8], %rd6012;
	@%p431 bra 	$L__BB0_584;
	ld.local.u64 	%rd6013, [%rd670+24];
	st.local.u64 	[%rd670+16], %rd6013;
$L__BB0_584:
	st.local.u64 	[%rd69], %rd669;
	add.s32 	%r1195, %r1195, 1;
	setp.ne.s32 	%p432, %r1195, %r45;
	@%p432 bra 	$L__BB0_548;
$L__BB0_585:
	mov.u64 	%rd6016, d_mod;
	mov.u32 	%r1208, %r1;
$L__BB0_586:
	add.s32 	%r406, %r1208, -1;
	setp.lt.s32 	%p433, %r1208, 1;
	@%p433 bra 	$L__BB0_589;
	mul.wide.u32 	%rd6014, %r406, 8;
	add.s64 	%rd6015, %rd1, %rd6014;
	ld.local.u64 	%rd671, [%rd6015];
	add.s64 	%rd6017, %rd6016, %rd6014;
	ld.const.u64 	%rd672, [%rd6017];
	setp.gt.u64 	%p434, %rd671, %rd672;
	@%p434 bra 	$L__BB0_589;
	setp.lt.u64 	%p435, %rd671, %rd672;
	mov.u32 	%r1208, %r406;
	@%p435 bra 	$L__BB0_601;
	bra.uni 	$L__BB0_586;
$L__BB0_589:
	setp.lt.s32 	%p436, %r1, 1;
	@%p436 bra 	$L__BB0_601;
	setp.lt.u32 	%p437, %r44, 7;
	mov.b64 	%rd9998, 0;
	mov.b32 	%r1211, 0;
	@%p437 bra 	$L__BB0_593;
	and.b32  	%r1211, %r1, 2147483640;
	mov.b64 	%rd9998, 0;
	mov.b32 	%r1209, 0;
$L__BB0_592:
	.pragma "nounroll";
	mul.wide.u32 	%rd6020, %r1209, 8;
	add.s64 	%rd6021, %rd1, %rd6020;
	ld.local.u64 	%rd6022, [%rd6021];
	add.s64 	%rd6024, %rd6016, %rd6020;
	ld.const.u64 	%rd6025, [%rd6024];
	mov.b64 	%rd6026, 0;
	add.cc.s64 	%rd6027, %rd9998, %rd6025;
	addc.cc.s64 	%rd6028, %rd6026, 0;
	sub.cc.s64 	%rd6029, %rd6022, %rd6027;
	subc.cc.s64 	%rd6030, %rd6026, %rd6028;
	st.local.u64 	[%rd6021], %rd6029;
	ld.local.u64 	%rd6031, [%rd6021+8];
	ld.const.u64 	%rd6032, [%rd6024+8];
	and.b64  	%rd6033, %rd6030, 1;
	add.cc.s64 	%rd6034, %rd6033, %rd6032;
	addc.cc.s64 	%rd6035, %rd6026, 0;
	sub.cc.s64 	%rd6036, %rd6031, %rd6034;
	subc.cc.s64 	%rd6037, %rd6026, %rd6035;
	st.local.u64 	[%rd6021+8], %rd6036;
	ld.local.u64 	%rd6038, [%rd6021+16];
	ld.const.u64 	%rd6039, [%rd6024+16];
	and.b64  	%rd6040, %rd6037, 1;
	add.cc.s64 	%rd6041, %rd6040, %rd6039;
	addc.cc.s64 	%rd6042, %rd6026, 0;
	sub.cc.s64 	%rd6043, %rd6038, %rd6041;
	subc.cc.s64 	%rd6044, %rd6026, %rd6042;
	st.local.u64 	[%rd6021+16], %rd6043;
	ld.local.u64 	%rd6045, [%rd6021+24];
	ld.const.u64 	%rd6046, [%rd6024+24];
	and.b64  	%rd6047, %rd6044, 1;
	add.cc.s64 	%rd6048, %rd6047, %rd6046;
	addc.cc.s64 	%rd6049, %rd6026, 0;
	sub.cc.s64 	%rd6050, %rd6045, %rd6048;
	subc.cc.s64 	%rd6051, %rd6026, %rd6049;
	st.local.u64 	[%rd6021+24], %rd6050;
	ld.local.u64 	%rd6052, [%rd6021+32];
	ld.const.u64 	%rd6053, [%rd6024+32];
	and.b64  	%rd6054, %rd6051, 1;
	add.cc.s64 	%rd6055, %rd6054, %rd6053;
	addc.cc.s64 	%rd6056, %rd6026, 0;
	sub.cc.s64 	%rd6057, %rd6052, %rd6055;
	subc.cc.s64 	%rd6058, %rd6026, %rd6056;
	st.local.u64 	[%rd6021+32], %rd6057;
	ld.local.u64 	%rd6059, [%rd6021+40];
	ld.const.u64 	%rd6060, [%rd6024+40];
	and.b64  	%rd6061, %rd6058, 1;
	add.cc.s64 	%rd6062, %rd6061, %rd6060;
	addc.cc.s64 	%rd6063, %rd6026, 0;
	sub.cc.s64 	%rd6064, %rd6059, %rd6062;
	subc.cc.s64 	%rd6065, %rd6026, %rd6063;
	st.local.u64 	[%rd6021+40], %rd6064;
	ld.local.u64 	%rd6066, [%rd6021+48];
	ld.const.u64 	%rd6067, [%rd6024+48];
	and.b64  	%rd6068, %rd6065, 1;
	add.cc.s64 	%rd6069, %rd6068, %rd6067;
	addc.cc.s64 	%rd6070, %rd6026, 0;
	sub.cc.s64 	%rd6071, %rd6066, %rd6069;
	subc.cc.s64 	%rd6072, %rd6026, %rd6070;
	st.local.u64 	[%rd6021+48], %rd6071;
	ld.local.u64 	%rd6073, [%rd6021+56];
	ld.const.u64 	%rd6074, [%rd6024+56];
	and.b64  	%rd6075, %rd6072, 1;
	add.cc.s64 	%rd6076, %rd6075, %rd6074;
	addc.cc.s64 	%rd6077, %rd6026, 0;
	sub.cc.s64 	%rd6078, %rd6073, %rd6076;
	subc.cc.s64 	%rd6079, %rd6026, %rd6077;
	st.local.u64 	[%rd6021+56], %rd6078;
	add.s32 	%r1209, %r1209, 8;
	and.b64  	%rd9998, %rd6079, 1;
	setp.ne.s32 	%p438, %r1209, %r1211;
	@%p438 bra 	$L__BB0_592;
$L__BB0_593:
	setp.eq.s32 	%p439, %r46, 0;
	@%p439 bra 	$L__BB0_601;
	setp.lt.u32 	%p440, %r46, 4;
	@%p440 bra 	$L__BB0_596;
	mul.wide.u32 	%rd6080, %r1211, 8;
	add.s64 	%rd6081, %rd1, %rd6080;
	ld.local.u64 	%rd6082, [%rd6081];
	add.s64 	%rd6084, %rd6016, %rd6080;
	ld.const.u64 	%rd6085, [%rd6084];
	mov.b64 	%rd6086, 0;
	add.cc.s64 	%rd6087, %rd9998, %rd6085;
	addc.cc.s64 	%rd6088, %rd6086, 0;
	sub.cc.s64 	%rd6089, %rd6082, %rd6087;
	subc.cc.s64 	%rd6090, %rd6086, %rd6088;
	st.local.u64 	[%rd6081], %rd6089;
	ld.local.u64 	%rd6091, [%rd6081+8];
	ld.const.u64 	%rd6092, [%rd6084+8];
	and.b64  	%rd6093, %rd6090, 1;
	add.cc.s64 	%rd6094, %rd6093, %rd6092;
	addc.cc.s64 	%rd6095, %rd6086, 0;
	sub.cc.s64 	%rd6096, %rd6091, %rd6094;
	subc.cc.s64 	%rd6097, %rd6086, %rd6095;
	st.local.u64 	[%rd6081+8], %rd6096;
	ld.local.u64 	%rd6098, [%rd6081+16];
	ld.const.u64 	%rd6099, [%rd6084+16];
	and.b64  	%rd6100, %rd6097, 1;
	add.cc.s64 	%rd6101, %rd6100, %rd6099;
	addc.cc.s64 	%rd6102, %rd6086, 0;
	sub.cc.s64 	%rd6103, %rd6098, %rd6101;
	subc.cc.s64 	%rd6104, %rd6086, %rd6102;
	st.local.u64 	[%rd6081+16], %rd6103;
	ld.local.u64 	%rd6105, [%rd6081+24];
	ld.const.u64 	%rd6106, [%rd6084+24];
	and.b64  	%rd6107, %rd6104, 1;
	add.cc.s64 	%rd6108, %rd6107, %rd6106;
	addc.cc.s64 	%rd6109, %rd6086, 0;
	sub.cc.s64 	%rd6110, %rd6105, %rd6108;
	subc.cc.s64 	%rd6111, %rd6086, %rd6109;
	st.local.u64 	[%rd6081+24], %rd6110;
	and.b64  	%rd9998, %rd6111, 1;
	add.s32 	%r1211, %r1211, 4;
$L__BB0_596:
	setp.eq.s32 	%p441, %r48, 0;
	@%p441 bra 	$L__BB0_601;
	setp.eq.s32 	%p442, %r49, 0;
	@%p442 bra 	$L__BB0_599;
	mul.wide.u32 	%rd6112, %r1211, 8;
	add.s64 	%rd6113, %rd1, %rd6112;
	ld.local.u64 	%rd6114, [%rd6113];
	add.s64 	%rd6116, %rd6016, %rd6112;
	ld.const.u64 	%rd6117, [%rd6116];
	mov.b64 	%rd6118, 0;
	add.cc.s64 	%rd6119, %rd9998, %rd6117;
	addc.cc.s64 	%rd6120, %rd6118, 0;
	sub.cc.s64 	%rd6121, %rd6114, %rd6119;
	subc.cc.s64 	%rd6122, %rd6118, %rd6120;
	st.local.u64 	[%rd6113], %rd6121;
	ld.local.u64 	%rd6123, [%rd6113+8];
	ld.const.u64 	%rd6124, [%rd6116+8];
	and.b64  	%rd6125, %rd6122, 1;
	add.cc.s64 	%rd6126, %rd6125, %rd6124;
	addc.cc.s64 	%rd6127, %rd6118, 0;
	sub.cc.s64 	%rd6128, %rd6123, %rd6126;
	subc.cc.s64 	%rd6129, %rd6118, %rd6127;
	st.local.u64 	[%rd6113+8], %rd6128;
	and.b64  	%rd9998, %rd6129, 1;
	add.s32 	%r1211, %r1211, 2;
$L__BB0_599:
	and.b32  	%r888, %r1, 1;
	setp.eq.b32 	%p443, %r888, 1;
	not.pred 	%p444, %p443;
	@%p444 bra 	$L__BB0_601;
	mul.wide.u32 	%rd6130, %r1211, 8;
	add.s64 	%rd6131, %rd1, %rd6130;
	ld.local.u64 	%rd6132, [%rd6131];
	add.s64 	%rd6134, %rd6016, %rd6130;
	ld.const.u64 	%rd6135, [%rd6134];
	add.s64 	%rd6136, %rd9998, %rd6135;
	sub.s64 	%rd6137, %rd6132, %rd6136;
	st.local.u64 	[%rd6131], %rd6137;
$L__BB0_601:
	setp.lt.s32 	%p445, %r1, 1;
	ld.local.u64 	%rd6138, [%rd1];
	st.local.u64 	[%rd5], %rd6138;
	ld.local.u64 	%rd6139, [%rd1+8];
	st.local.u64 	[%rd5+8], %rd6139;
	ld.local.u64 	%rd6140, [%rd1+16];
	st.local.u64 	[%rd5+16], %rd6140;
	ld.local.u64 	%rd6141, [%rd1+24];
	st.local.u64 	[%rd5+24], %rd6141;
	ld.local.u64 	%rd6142, [%rd1+32];
	st.local.u64 	[%rd5+32], %rd6142;
	ld.local.u64 	%rd6143, [%rd1+40];
	st.local.u64 	[%rd5+40], %rd6143;
	ld.local.u64 	%rd6144, [%rd1+48];
	st.local.u64 	[%rd5+48], %rd6144;
	ld.local.u64 	%rd6145, [%rd1+56];
	st.local.u64 	[%rd5+56], %rd6145;
	ld.local.u64 	%rd6146, [%rd1+64];
	st.local.u64 	[%rd5+64], %rd6146;
	mov.b64 	%rd6147, 0;
	st.local.u64 	[%rd1], %rd6147;
	st.local.u64 	[%rd1+8], %rd6147;
	st.local.u64 	[%rd1+16], %rd6147;
	st.local.u64 	[%rd1+24], %rd6147;
	st.local.u64 	[%rd1+32], %rd6147;
	st.local.u64 	[%rd1+40], %rd6147;
	st.local.u64 	[%rd1+48], %rd6147;
	st.local.u64 	[%rd1+56], %rd6147;
	st.local.u64 	[%rd1+64], %rd6147;
	@%p445 bra 	$L__BB0_640;
	and.b32  	%r415, %r1, 2147483640;
	and.b32  	%r416, %r53, 3;
	mov.b32 	%r1213, 0;
$L__BB0_603:
	setp.lt.u32 	%p446, %r44, 7;
	mul.wide.u32 	%rd6152, %r1213, 8;
	add.s64 	%rd6153, %rd5, %rd6152;
	ld.local.u64 	%rd680, [%rd6153];
	mov.b64 	%rd10008, 0;
	mov.b32 	%r1216, 0;
	@%p446 bra 	$L__BB0_606;
	mov.b64 	%rd10008, 0;
	mov.b32 	%r1214, 0;
$L__BB0_605:
	.pragma "nounroll";
	mov.b64 	%rd9718, 0;
	mul.wide.u32 	%rd6156, %r1214, 8;
	add.s64 	%rd6157, %rd5, %rd6156;
	ld.local.u64 	%rd6158, [%rd6157];
	mul.lo.s64 	%rd6159, %rd680, %rd6158;
	mul.hi.u64 	%rd6160, %rd680, %rd6158;
	add.s64 	%rd6161, %rd1, %rd6156;
	ld.local.u64 	%rd6162, [%rd6161];
	add.cc.s64 	%rd6163, %rd10008, %rd6162;
	addc.cc.s64 	%rd6164, %rd9718, 0;
	add.cc.s64 	%rd6165, %rd6163, %rd6159;
	addc.cc.s64 	%rd6166, %rd6164, %rd6160;
	st.local.u64 	[%rd6161], %rd6165;
	ld.local.u64 	%rd6167, [%rd6157+8];
	mul.lo.s64 	%rd6168, %rd680, %rd6167;
	mul.hi.u64 	%rd6169, %rd680, %rd6167;
	ld.local.u64 	%rd6170, [%rd6161+8];
	add.cc.s64 	%rd6171, %rd6166, %rd6170;
	addc.cc.s64 	%rd6172, %rd9718, 0;
	add.cc.s64 	%rd6173, %rd6171, %rd6168;
	addc.cc.s64 	%rd6174, %rd6172, %rd6169;
	st.local.u64 	[%rd6161+8], %rd6173;
	ld.local.u64 	%rd6175, [%rd6157+16];
	mul.lo.s64 	%rd6176, %rd680, %rd6175;
	mul.hi.u64 	%rd6177, %rd680, %rd6175;
	ld.local.u64 	%rd6178, [%rd6161+16];
	add.cc.s64 	%rd6179, %rd6174, %rd6178;
	addc.cc.s64 	%rd6180, %rd9718, 0;
	add.cc.s64 	%rd6181, %rd6179, %rd6176;
	addc.cc.s64 	%rd6182, %rd6180, %rd6177;
	st.local.u64 	[%rd6161+16], %rd6181;
	ld.local.u64 	%rd6183, [%rd6157+24];
	mul.lo.s64 	%rd6184, %rd680, %rd6183;
	mul.hi.u64 	%rd6185, %rd680, %rd6183;
	ld.local.u64 	%rd6186, [%rd6161+24];
	add.cc.s64 	%rd6187, %rd6182, %rd6186;
	addc.cc.s64 	%rd6188, %rd9718, 0;
	add.cc.s64 	%rd6189, %rd6187, %rd6184;
	addc.cc.s64 	%rd6190, %rd6188, %rd6185;
	st.local.u64 	[%rd6161+24], %rd6189;
	ld.local.u64 	%rd6191, [%rd6157+32];
	mul.lo.s64 	%rd6192, %rd680, %rd6191;
	mul.hi.u64 	%rd6193, %rd680, %rd6191;
	ld.local.u64 	%rd6194, [%rd6161+32];
	add.cc.s64 	%rd6195, %rd6190, %rd6194;
	addc.cc.s64 	%rd6196, %rd9718, 0;
	add.cc.s64 	%rd6197, %rd6195, %rd6192;
	addc.cc.s64 	%rd6198, %rd6196, %rd6193;
	st.local.u64 	[%rd6161+32], %rd6197;
	ld.local.u64 	%rd6199, [%rd6157+40];
	mul.lo.s64 	%rd6200, %rd680, %rd6199;
	mul.hi.u64 	%rd6201, %rd680, %rd6199;
	ld.local.u64 	%rd6202, [%rd6161+40];
	add.cc.s64 	%rd6203, %rd6198, %rd6202;
	addc.cc.s64 	%rd6204, %rd9718, 0;
	add.cc.s64 	%rd6205, %rd6203, %rd6200;
	addc.cc.s64 	%rd6206, %rd6204, %rd6201;
	st.local.u64 	[%rd6161+40], %rd6205;
	ld.local.u64 	%rd6207, [%rd6157+48];
	mul.lo.s64 	%rd6208, %rd680, %rd6207;
	mul.hi.u64 	%rd6209, %rd680, %rd6207;
	ld.local.u64 	%rd6210, [%rd6161+48];
	add.cc.s64 	%rd6211, %rd6206, %rd6210;
	addc.cc.s64 	%rd6212, %rd9718, 0;
	add.cc.s64 	%rd6213, %rd6211, %rd6208;
	addc.cc.s64 	%rd6214, %rd6212, %rd6209;
	st.local.u64 	[%rd6161+48], %rd6213;
	ld.local.u64 	%rd6215, [%rd6157+56];
	mul.lo.s64 	%rd6216, %rd680, %rd6215;
	mul.hi.u64 	%rd6217, %rd680, %rd6215;
	ld.local.u64 	%rd6218, [%rd6161+56];
	add.cc.s64 	%rd6219, %rd6214, %rd6218;
	addc.cc.s64 	%rd6220, %rd9718, 0;
	add.cc.s64 	%rd6221, %rd6219, %rd6216;
	addc.cc.s64 	%rd10008, %rd6220, %rd6217;
	st.local.u64 	[%rd6161+56], %rd6221;
	add.s32 	%r1214, %r1214, 8;
	setp.ne.s32 	%p447, %r1214, %r415;
	mov.u32 	%r1216, %r415;
	@%p447 bra 	$L__BB0_605;
$L__BB0_606:
	mov.b64 	%rd9719, 0;
	setp.eq.s32 	%p448, %r46, 0;
	@%p448 bra 	$L__BB0_614;
	setp.lt.u32 	%p449, %r47, 3;
	@%p449 bra 	$L__BB0_609;
	mul.wide.u32 	%rd6224, %r1216, 8;
	add.s64 	%rd6225, %rd5, %rd6224;
	ld.local.u64 	%rd6226, [%rd6225];
	mul.lo.s64 	%rd6227, %rd680, %rd6226;
	mul.hi.u64 	%rd6228, %rd680, %rd6226;
	add.s64 	%rd6229, %rd1, %rd6224;
	ld.local.u64 	%rd6230, [%rd6229];
	add.cc.s64 	%rd6231, %rd10008, %rd6230;
	addc.cc.s64 	%rd6232, %rd9719, 0;
	add.cc.s64 	%rd6233, %rd6231, %rd6227;
	addc.cc.s64 	%rd6234, %rd6232, %rd6228;
	st.local.u64 	[%rd6229], %rd6233;
	ld.local.u64 	%rd6235, [%rd6225+8];
	mul.lo.s64 	%rd6236, %rd680, %rd6235;
	mul.hi.u64 	%rd6237, %rd680, %rd6235;
	ld.local.u64 	%rd6238, [%rd6229+8];
	mov.b64 	%rd690, 0;
	add.cc.s64 	%rd6239, %rd6234, %rd6238;
	addc.cc.s64 	%rd6240, %rd690, 0;
	add.cc.s64 	%rd6241, %rd6239, %rd6236;
	addc.cc.s64 	%rd6242, %rd6240, %rd6237;
	st.local.u64 	[%rd6229+8], %rd6241;
	ld.local.u64 	%rd6243, [%rd6225+16];
	mul.lo.s64 	%rd6244, %rd680, %rd6243;
	mul.hi.u64 	%rd6245, %rd680, %rd6243;
	ld.local.u64 	%rd6246, [%rd6229+16];
	add.cc.s64 	%rd6247, %rd6242, %rd6246;
	addc.cc.s64 	%rd6248, %rd690, 0;
	add.cc.s64 	%rd6249, %rd6247, %rd6244;
	addc.cc.s64 	%rd6250, %rd6248, %rd6245;
	st.local.u64 	[%rd6229+16], %rd6249;
	ld.local.u64 	%rd6251, [%rd6225+24];
	mul.lo.s64 	%rd6252, %rd680, %rd6251;
	mul.hi.u64 	%rd6253, %rd680, %rd6251;
	ld.local.u64 	%rd6254, [%rd6229+24];
	add.cc.s64 	%rd6255, %rd6250, %rd6254;
	addc.cc.s64 	%rd6256, %rd690, 0;
	add.cc.s64 	%rd6257, %rd6255, %rd6252;
	addc.cc.s64 	%rd10008, %rd6256, %rd6253;
	st.local.u64 	[%rd6229+24], %rd6257;
	add.s32 	%r1216, %r1216, 4;
$L__BB0_609:
	mov.b64 	%rd9720, 0;
	setp.eq.s32 	%p450, %r48, 0;
	@%p450 bra 	$L__BB0_614;
	setp.eq.s32 	%p451, %r49, 0;
	@%p451 bra 	$L__BB0_612;
	mul.wide.u32 	%rd6260, %r1216, 8;
	add.s64 	%rd6261, %rd5, %rd6260;
	ld.local.u64 	%rd6262, [%rd6261];
	mul.lo.s64 	%rd6263, %rd680, %rd6262;
	mul.hi.u64 	%rd6264, %rd680, %rd6262;
	add.s64 	%rd6265, %rd1, %rd6260;
	ld.local.u64 	%rd6266, [%rd6265];
	add.cc.s64 	%rd6267, %rd10008, %rd6266;
	addc.cc.s64 	%rd6268, %rd9720, 0;
	add.cc.s64 	%rd6269, %rd6267, %rd6263;
	addc.cc.s64 	%rd6270, %rd6268, %rd6264;
	st.local.u64 	[%rd6265], %rd6269;
	ld.local.u64 	%rd6271, [%rd6261+8];
	mul.lo.s64 	%rd6272, %rd680, %rd6271;
	mul.hi.u64 	%rd6273, %rd680, %rd6271;
	ld.local.u64 	%rd6274, [%rd6265+8];
	mov.b64 	%rd696, 0;
	add.cc.s64 	%rd6275, %rd6270, %rd6274;
	addc.cc.s64 	%rd6276, %rd696, 0;
	add.cc.s64 	%rd6277, %rd6275, %rd6272;
	addc.cc.s64 	%rd10008, %rd6276, %rd6273;
	st.local.u64 	[%rd6265+8], %rd6277;
	add.s32 	%r1216, %r1216, 2;
$L__BB0_612:
	mov.b64 	%rd9721, 0;
	and.b32  	%r892, %r1, 1;
	setp.eq.b32 	%p452, %r892, 1;
	not.pred 	%p453, %p452;
	@%p453 bra 	$L__BB0_614;
	mul.wide.u32 	%rd6278, %r1216, 8;
	add.s64 	%rd6279, %rd5, %rd6278;
	ld.local.u64 	%rd6280, [%rd6279];
	mul.lo.s64 	%rd6281, %rd680, %rd6280;
	mul.hi.u64 	%rd6282, %rd680, %rd6280;
	add.s64 	%rd6283, %rd1, %rd6278;
	ld.local.u64 	%rd6284, [%rd6283];
	add.cc.s64 	%rd6285, %rd10008, %rd6284;
	addc.cc.s64 	%rd6286, %rd9721, 0;
	add.cc.s64 	%rd6287, %rd6285, %rd6281;
	addc.cc.s64 	%rd10008, %rd6286, %rd6282;
	st.local.u64 	[%rd6283], %rd6287;
$L__BB0_614:
	setp.lt.u32 	%p454, %r44, 7;
	ld.local.u64 	%rd6292, [%rd1];
	mul.lo.s64 	%rd705, %rd68, %rd6292;
	mov.b64 	%rd10016, 0;
	mov.b32 	%r1220, 0;
	@%p454 bra 	$L__BB0_617;
	mov.b64 	%rd10016, 0;
	mov.b32 	%r1218, 0;
$L__BB0_616:
	.pragma "nounroll";
	mov.b64 	%rd9722, 0;
	mul.wide.u32 	%rd6295, %r1218, 8;
	add.s64 	%rd6296, %rd1, %rd6295;
	ld.local.u64 	%rd6297, [%rd6296];
	mov.u64 	%rd6298, d_mod;
	add.s64 	%rd6299, %rd6298, %rd6295;
	ld.const.u64 	%rd6300, [%rd6299];
	mul.lo.s64 	%rd6301, %rd6300, %rd705;
	mul.hi.u64 	%rd6302, %rd6300, %rd705;
	add.cc.s64 	%rd6303, %rd10016, %rd6297;
	addc.cc.s64 	%rd6304, %rd9722, 0;
	add.cc.s64 	%rd6305, %rd6303, %rd6301;
	addc.cc.s64 	%rd6306, %rd6304, %rd6302;
	st.local.u64 	[%rd6296], %rd6305;
	ld.local.u64 	%rd6307, [%rd6296+8];
	ld.const.u64 	%rd6308, [%rd6299+8];
	mul.lo.s64 	%rd6309, %rd6308, %rd705;
	mul.hi.u64 	%rd6310, %rd6308, %rd705;
	add.cc.s64 	%rd6311, %rd6306, %rd6307;
	addc.cc.s64 	%rd6312, %rd9722, 0;
	add.cc.s64 	%rd6313, %rd6311, %rd6309;
	addc.cc.s64 	%rd6314, %rd6312, %rd6310;
	st.local.u64 	[%rd6296+8], %rd6313;
	ld.local.u64 	%rd6315, [%rd6296+16];
	ld.const.u64 	%rd6316, [%rd6299+16];
	mul.lo.s64 	%rd6317, %rd6316, %rd705;
	mul.hi.u64 	%rd6318, %rd6316, %rd705;
	add.cc.s64 	%rd6319, %rd6314, %rd6315;
	addc.cc.s64 	%rd6320, %rd9722, 0;
	add.cc.s64 	%rd6321, %rd6319, %rd6317;
	addc.cc.s64 	%rd6322, %rd6320, %rd6318;
	st.local.u64 	[%rd6296+16], %rd6321;
	ld.local.u64 	%rd6323, [%rd6296+24];
	ld.const.u64 	%rd6324, [%rd6299+24];
	mul.lo.s64 	%rd6325, %rd6324, %rd705;
	mul.hi.u64 	%rd6326, %rd6324, %rd705;
	add.cc.s64 	%rd6327, %rd6322, %rd6323;
	addc.cc.s64 	%rd6328, %rd9722, 0;
	add.cc.s64 	%rd6329, %rd6327, %rd6325;
	addc.cc.s64 	%rd6330, %rd6328, %rd6326;
	st.local.u64 	[%rd6296+24], %rd6329;
	ld.local.u64 	%rd6331, [%rd6296+32];
	ld.const.u64 	%rd6332, [%rd6299+32];
	mul.lo.s64 	%rd6333, %rd6332, %rd705;
	mul.hi.u64 	%rd6334, %rd6332, %rd705;
	add.cc.s64 	%rd6335, %rd6330, %rd6331;
	addc.cc.s64 	%rd6336, %rd9722, 0;
	add.cc.s64 	%rd6337, %rd6335, %rd6333;
	addc.cc.s64 	%rd6338, %rd6336, %rd6334;
	st.local.u64 	[%rd6296+32], %rd6337;
	ld.local.u64 	%rd6339, [%rd6296+40];
	ld.const.u64 	%rd6340, [%rd6299+40];
	mul.lo.s64 	%rd6341, %rd6340, %rd705;
	mul.hi.u64 	%rd6342, %rd6340, %rd705;
	add.cc.s64 	%rd6343, %rd6338, %rd6339;
	addc.cc.s64 	%rd6344, %rd9722, 0;
	add.cc.s64 	%rd6345, %rd6343, %rd6341;
	addc.cc.s64 	%rd6346, %rd6344, %rd6342;
	st.local.u64 	[%rd6296+40], %rd6345;
	ld.local.u64 	%rd6347, [%rd6296+48];
	ld.const.u64 	%rd6348, [%rd6299+48];
	mul.lo.s64 	%rd6349, %rd6348, %rd705;
	mul.hi.u64 	%rd6350, %rd6348, %rd705;
	add.cc.s64 	%rd6351, %rd6346, %rd6347;
	addc.cc.s64 	%rd6352, %rd9722, 0;
	add.cc.s64 	%rd6353, %rd6351, %rd6349;
	addc.cc.s64 	%rd6354, %rd6352, %rd6350;
	st.local.u64 	[%rd6296+48], %rd6353;
	ld.local.u64 	%rd6355, [%rd6296+56];
	ld.const.u64 	%rd6356, [%rd6299+56];
	mul.lo.s64 	%rd6357, %rd6356, %rd705;
	mul.hi.u64 	%rd6358, %rd6356, %rd705;
	add.cc.s64 	%rd6359, %rd6354, %rd6355;
	addc.cc.s64 	%rd6360, %rd9722, 0;
	add.cc.s64 	%rd6361, %rd6359, %rd6357;
	addc.cc.s64 	%rd10016, %rd6360, %rd6358;
	st.local.u64 	[%rd6296+56], %rd6361;
	add.s32 	%r1218, %r1218, 8;
	setp.ne.s32 	%p455, %r1218, %r415;
	mov.u32 	%r1220, %r415;
	@%p455 bra 	$L__BB0_616;
$L__BB0_617:
	mov.b64 	%rd9723, 0;
	setp.eq.s32 	%p456, %r46, 0;
	@%p456 bra 	$L__BB0_625;
	setp.lt.u32 	%p457, %r47, 3;
	@%p457 bra 	$L__BB0_620;
	mul.wide.u32 	%rd6364, %r1220, 8;
	add.s64 	%rd6365, %rd1, %rd6364;
	ld.local.u64 	%rd6366, [%rd6365];
	mov.u64 	%rd6367, d_mod;
	add.s64 	%rd6368, %rd6367, %rd6364;
	ld.const.u64 	%rd6369, [%rd6368];
	mul.lo.s64 	%rd6370, %rd6369, %rd705;
	mul.hi.u64 	%rd6371, %rd6369, %rd705;
	add.cc.s64 	%rd6372, %rd10016, %rd6366;
	addc.cc.s64 	%rd6373, %rd9723, 0;
	add.cc.s64 	%rd6374, %rd6372, %rd6370;
	addc.cc.s64 	%rd6375, %rd6373, %rd6371;
	st.local.u64 	[%rd6365], %rd6374;
	ld.local.u64 	%rd6376, [%rd6365+8];
	ld.const.u64 	%rd6377, [%rd6368+8];
	mul.lo.s64 	%rd6378, %rd6377, %rd705;
	mul.hi.u64 	%rd6379, %rd6377, %rd705;
	mov.b64 	%rd715, 0;
	add.cc.s64 	%rd6380, %rd6375, %rd6376;
	addc.cc.s64 	%rd6381, %rd715, 0;
	add.cc.s64 	%rd6382, %rd6380, %rd6378;
	addc.cc.s64 	%rd6383, %rd6381, %rd6379;
	st.local.u64 	[%rd6365+8], %rd6382;
	ld.local.u64 	%rd6384, [%rd6365+16];
	ld.const.u64 	%rd6385, [%rd6368+16];
	mul.lo.s64 	%rd6386, %rd6385, %rd705;
	mul.hi.u64 	%rd6387, %rd6385, %rd705;
	add.cc.s64 	%rd6388, %rd6383, %rd6384;
	addc.cc.s64 	%rd6389, %rd715, 0;
	add.cc.s64 	%rd6390, %rd6388, %rd6386;
	addc.cc.s64 	%rd6391, %rd6389, %rd6387;
	st.local.u64 	[%rd6365+16], %rd6390;
	ld.local.u64 	%rd6392, [%rd6365+24];
	ld.const.u64 	%rd6393, [%rd6368+24];
	mul.lo.s64 	%rd6394, %rd6393, %rd705;
	mul.hi.u64 	%rd6395, %rd6393, %rd705;
	add.cc.s64 	%rd6396, %rd6391, %rd6392;
	addc.cc.s64 	%rd6397, %rd715, 0;
	add.cc.s64 	%rd6398, %rd6396, %rd6394;
	addc.cc.s64 	%rd10016, %rd6397, %rd6395;
	st.local.u64 	[%rd6365+24], %rd6398;
	add.s32 	%r1220, %r1220, 4;
$L__BB0_620:
	mov.b64 	%rd9724, 0;
	setp.eq.s32 	%p458, %r48, 0;
	@%p458 bra 	$L__BB0_625;
	setp.eq.s32 	%p459, %r49, 0;
	@%p459 bra 	$L__BB0_623;
	mul.wide.u32 	%rd6401, %r1220, 8;
	add.s64 	%rd6402, %rd1, %rd6401;
	ld.local.u64 	%rd6403, [%rd6402];
	mov.u64 	%rd6404, d_mod;
	add.s64 	%rd6405, %rd6404, %rd6401;
	ld.const.u64 	%rd6406, [%rd6405];
	mul.lo.s64 	%rd6407, %rd6406, %rd705;
	mul.hi.u64 	%rd6408, %rd6406, %rd705;
	add.cc.s64 	%rd6409, %rd10016, %rd6403;
	addc.cc.s64 	%rd6410, %rd9724, 0;
	add.cc.s64 	%rd6411, %rd6409, %rd6407;
	addc.cc.s64 	%rd6412, %rd6410, %rd6408;
	st.local.u64 	[%rd6402], %rd6411;
	ld.local.u64 	%rd6413, [%rd6402+8];
	ld.const.u64 	%rd6414, [%rd6405+8];
	mul.lo.s64 	%rd6415, %rd6414, %rd705;
	mul.hi.u64 	%rd6416, %rd6414, %rd705;
	mov.b64 	%rd721, 0;
	add.cc.s64 	%rd6417, %rd6412, %rd6413;
	addc.cc.s64 	%rd6418, %rd721, 0;
	add.cc.s64 	%rd6419, %rd6417, %rd6415;
	addc.cc.s64 	%rd10016, %rd6418, %rd6416;
	st.local.u64 	[%rd6402+8], %rd6419;
	add.s32 	%r1220, %r1220, 2;
$L__BB0_623:
	mov.b64 	%rd9725, 0;
	and.b32  	%r895, %r1, 1;
	setp.eq.b32 	%p460, %r895, 1;
	not.pred 	%p461, %p460;
	@%p461 bra 	$L__BB0_625;
	mul.wide.u32 	%rd6420, %r1220, 8;
	add.s64 	%rd6421, %rd1, %rd6420;
	ld.local.u64 	%rd6422, [%rd6421];
	mov.u64 	%rd6423, d_mod;
	add.s64 	%rd6424, %rd6423, %rd6420;
	ld.const.u64 	%rd6425, [%rd6424];
	mul.lo.s64 	%rd6426, %rd6425, %rd705;
	mul.hi.u64 	%rd6427, %rd6425, %rd705;
	add.cc.s64 	%rd6428, %rd10016, %rd6422;
	addc.cc.s64 	%rd6429, %rd9725, 0;
	add.cc.s64 	%rd6430, %rd6428, %rd6426;
	addc.cc.s64 	%rd10016, %rd6429, %rd6427;
	st.local.u64 	[%rd6421], %rd6430;
$L__BB0_625:
	setp.lt.s32 	%p462, %r1, 2;
	add.s64 	%rd730, %rd10016, %rd10008;
	@%p462 bra 	$L__BB0_639;
	setp.lt.u32 	%p463, %r50, 15;
	mov.b32 	%r1224, 0;
	@%p463 bra 	$L__BB0_629;
	mov.b32 	%r1222, 0;
$L__BB0_628:
	.pragma "nounroll";
	mul.wide.u32 	%rd6431, %r1222, 8;
	add.s64 	%rd6432, %rd1, %rd6431;
	ld.local.u64 	%rd6433, [%rd6432+8];
	st.local.u64 	[%rd6432], %rd6433;
	ld.local.u64 	%rd6434, [%rd6432+16];
	st.local.u64 	[%rd6432+8], %rd6434;
	ld.local.u64 	%rd6435, [%rd6432+24];
	st.local.u64 	[%rd6432+16], %rd6435;
	ld.local.u64 	%rd6436, [%rd6432+32];
	st.local.u64 	[%rd6432+24], %rd6436;
	ld.local.u64 	%rd6437, [%rd6432+40];
	st.local.u64 	[%rd6432+32], %rd6437;
	ld.local.u64 	%rd6438, [%rd6432+48];
	st.local.u64 	[%rd6432+40], %rd6438;
	ld.local.u64 	%rd6439, [%rd6432+56];
	st.local.u64 	[%rd6432+48], %rd6439;
	ld.local.u64 	%rd6440, [%rd6432+64];
	st.local.u64 	[%rd6432+56], %rd6440;
	ld.local.u64 	%rd6441, [%rd6432+72];
	st.local.u64 	[%rd6432+64], %rd6441;
	ld.local.u64 	%rd6442, [%rd6432+80];
	st.local.u64 	[%rd6432+72], %rd6442;
	ld.local.u64 	%rd6443, [%rd6432+88];
	st.local.u64 	[%rd6432+80], %rd6443;
	ld.local.u64 	%rd6444, [%rd6432+96];
	st.local.u64 	[%rd6432+88], %rd6444;
	ld.local.u64 	%rd6445, [%rd6432+104];
	st.local.u64 	[%rd6432+96], %rd6445;
	ld.local.u64 	%rd6446, [%rd6432+112];
	st.local.u64 	[%rd6432+104], %rd6446;
	ld.local.u64 	%rd6447, [%rd6432+120];
	st.local.u64 	[%rd6432+112], %rd6447;
	add.s32 	%r1222, %r1222, 16;
	ld.local.u64 	%rd6448, [%rd6432+128];
	st.local.u64 	[%rd6432+120], %rd6448;
	and.b32  	%r1224, %r44, -16;
	setp.ne.s32 	%p464, %r1222, %r1224;
	@%p464 bra 	$L__BB0_628;
$L__BB0_629:
	and.b32  	%r898, %r44, 15;
	setp.eq.s32 	%p465, %r898, 0;
	@%p465 bra 	$L__BB0_639;
	setp.lt.u32 	%p466, %r52, 7;
	@%p466 bra 	$L__BB0_632;
	mul.wide.u32 	%rd6449, %r1224, 8;
	add.s64 	%rd6450, %rd1, %rd6449;
	ld.local.u64 	%rd6451, [%rd6450+8];
	st.local.u64 	[%rd6450], %rd6451;
	ld.local.u64 	%rd6452, [%rd6450+16];
	st.local.u64 	[%rd6450+8], %rd6452;
	ld.local.u64 	%rd6453, [%rd6450+24];
	st.local.u64 	[%rd6450+16], %rd6453;
	ld.local.u64 	%rd6454, [%rd6450+32];
	st.local.u64 	[%rd6450+24], %rd6454;
	ld.local.u64 	%rd6455, [%rd6450+40];
	st.local.u64 	[%rd6450+32], %rd6455;
	ld.local.u64 	%rd6456, [%rd6450+48];
	st.local.u64 	[%rd6450+40], %rd6456;
	ld.local.u64 	%rd6457, [%rd6450+56];
	st.local.u64 	[%rd6450+48], %rd6457;
	add.s32 	%r1224, %r1224, 8;
	ld.local.u64 	%rd6458, [%rd6450+64];
	st.local.u64 	[%rd6450+56], %rd6458;
$L__BB0_632:
	and.b32  	%r899, %r51, 7;
	setp.eq.s32 	%p467, %r899, 0;
	@%p467 bra 	$L__BB0_639;
	setp.lt.u32 	%p468, %r54, 3;
	@%p468 bra 	$L__BB0_635;
	mul.wide.u32 	%rd6459, %r1224, 8;
	add.s64 	%rd6460, %rd1, %rd6459;
	ld.local.u64 	%rd6461, [%rd6460+8];
	st.local.u64 	[%rd6460], %rd6461;
	ld.local.u64 	%rd6462, [%rd6460+16];
	st.local.u64 	[%rd6460+8], %rd6462;
	ld.local.u64 	%rd6463, [%rd6460+24];
	st.local.u64 	[%rd6460+16], %rd6463;
	add.s32 	%r1224, %r1224, 4;
	ld.local.u64 	%rd6464, [%rd6460+32];
	st.local.u64 	[%rd6460+24], %rd6464;
$L__BB0_635:
	setp.eq.s32 	%p469, %r416, 0;
	@%p469 bra 	$L__BB0_639;
	setp.eq.s32 	%p470, %r416, 1;
	mul.wide.u32 	%rd6465, %r1224, 8;
	add.s64 	%rd731, %rd1, %rd6465;
	ld.local.u64 	%rd6466, [%rd731+8];
	st.local.u64 	[%rd731], %rd6466;
	@%p470 bra 	$L__BB0_639;
	setp.eq.s32 	%p471, %r416, 2;
	ld.local.u64 	%rd6467, [%rd731+16];
	st.local.u64 	[%rd731+8], %rd6467;
	@%p471 bra 	$L__BB0_639;
	ld.local.u64 	%rd6468, [%rd731+24];
	st.local.u64 	[%rd731+16], %rd6468;
$L__BB0_639:
	st.local.u64 	[%rd69], %rd730;
	add.s32 	%r1213, %r1213, 1;
	setp.ne.s32 	%p472, %r1213, %r45;
	@%p472 bra 	$L__BB0_603;
$L__BB0_640:
	mov.u64 	%rd6471, d_mod;
	mov.u32 	%r1226, %r1;
$L__BB0_641:
	add.s32 	%r442, %r1226, -1;
	setp.lt.s32 	%p473, %r1226, 1;
	@%p473 bra 	$L__BB0_644;
	mul.wide.u32 	%rd6469, %r442, 8;
	add.s64 	%rd6470, %rd1, %rd6469;
	ld.local.u64 	%rd732, [%rd6470];
	add.s64 	%rd6472, %rd6471, %rd6469;
	ld.const.u64 	%rd733, [%rd6472];
	setp.gt.u64 	%p474, %rd732, %rd733;
	@%p474 bra 	$L__BB0_644;
	setp.lt.u64 	%p475, %rd732, %rd733;
	mov.u32 	%r1226, %r442;
	@%p475 bra 	$L__BB0_656;
	bra.uni 	$L__BB0_641;
$L__BB0_644:
	setp.lt.s32 	%p476, %r1, 1;
	@%p476 bra 	$L__BB0_656;
	setp.lt.u32 	%p477, %r44, 7;
	mov.b64 	%rd10018, 0;
	mov.b32 	%r1229, 0;
	@%p477 bra 	$L__BB0_648;
	and.b32  	%r1229, %r1, 2147483640;
	mov.b64 	%rd10018, 0;
	mov.b32 	%r1227, 0;
$L__BB0_647:
	.pragma "nounroll";
	mul.wide.u32 	%rd6475, %r1227, 8;
	add.s64 	%rd6476, %rd1, %rd6475;
	ld.local.u64 	%rd6477, [%rd6476];
	add.s64 	%rd6479, %rd6471, %rd6475;
	ld.const.u64 	%rd6480, [%rd6479];
	mov.b64 	%rd6481, 0;
	add.cc.s64 	%rd6482, %rd10018, %rd6480;
	addc.cc.s64 	%rd6483, %rd6481, 0;
	sub.cc.s64 	%rd6484, %rd6477, %rd6482;
	subc.cc.s64 	%rd6485, %rd6481, %rd6483;
	st.local.u64 	[%rd6476], %rd6484;
	ld.local.u64 	%rd6486, [%rd6476+8];
	ld.const.u64 	%rd6487, [%rd6479+8];
	and.b64  	%rd6488, %rd6485, 1;
	add.cc.s64 	%rd6489, %rd6488, %rd6487;
	addc.cc.s64 	%rd6490, %rd6481, 0;
	sub.cc.s64 	%rd6491, %rd6486, %rd6489;
	subc.cc.s64 	%rd6492, %rd6481, %rd6490;
	st.local.u64 	[%rd6476+8], %rd6491;
	ld.local.u64 	%rd6493, [%rd6476+16];
	ld.const.u64 	%rd6494, [%rd6479+16];
	and.b64  	%rd6495, %rd6492, 1;
	add.cc.s64 	%rd6496, %rd6495, %rd6494;
	addc.cc.s64 	%rd6497, %rd6481, 0;
	sub.cc.s64 	%rd6498, %rd6493, %rd6496;
	subc.cc.s64 	%rd6499, %rd6481, %rd6497;
	st.local.u64 	[%rd6476+16], %rd6498;
	ld.local.u64 	%rd6500, [%rd6476+24];
	ld.const.u64 	%rd6501, [%rd6479+24];
	and.b64  	%rd6502, %rd6499, 1;
	add.cc.s64 	%rd6503, %rd6502, %rd6501;
	addc.cc.s64 	%rd6504, %rd6481, 0;
	sub.cc.s64 	%rd6505, %rd6500, %rd6503;
	subc.cc.s64 	%rd6506, %rd6481, %rd6504;
	st.local.u64 	[%rd6476+24], %rd6505;
	ld.local.u64 	%rd6507, [%rd6476+32];
	ld.const.u64 	%rd6508, [%rd6479+32];
	and.b64  	%rd6509, %rd6506, 1;
	add.cc.s64 	%rd6510, %rd6509, %rd6508;
	addc.cc.s64 	%rd6511, %rd6481, 0;
	sub.cc.s64 	%rd6512, %rd6507, %rd6510;
	subc.cc.s64 	%rd6513, %rd6481, %rd6511;
	st.local.u64 	[%rd6476+32], %rd6512;
	ld.local.u64 	%rd6514, [%rd6476+40];
	ld.const.u64 	%rd6515, [%rd6479+40];
	and.b64  	%rd6516, %rd6513, 1;
	add.cc.s64 	%rd6517, %rd6516, %rd6515;
	addc.cc.s64 	%rd6518, %rd6481, 0;
	sub.cc.s64 	%rd6519, %rd6514, %rd6517;
	subc.cc.s64 	%rd6520, %rd6481, %rd6518;
	st.local.u64 	[%rd6476+40], %rd6519;
	ld.local.u64 	%rd6521, [%rd6476+48];
	ld.const.u64 	%rd6522, [%rd6479+48];
	and.b64  	%rd6523, %rd6520, 1;
	add.cc.s64 	%rd6524, %rd6523, %rd6522;
	addc.cc.s64 	%rd6525, %rd6481, 0;
	sub.cc.s64 	%rd6526, %rd6521, %rd6524;
	subc.cc.s64 	%rd6527, %rd6481, %rd6525;
	st.local.u64 	[%rd6476+48], %rd6526;
	ld.local.u64 	%rd6528, [%rd6476+56];
	ld.const.u64 	%rd6529, [%rd6479+56];
	and.b64  	%rd6530, %rd6527, 1;
	add.cc.s64 	%rd6531, %rd6530, %rd6529;
	addc.cc.s64 	%rd6532, %rd6481, 0;
	sub.cc.s64 	%rd6533, %rd6528, %rd6531;
	subc.cc.s64 	%rd6534, %rd6481, %rd6532;
	st.local.u64 	[%rd6476+56], %rd6533;
	add.s32 	%r1227, %r1227, 8;
	and.b64  	%rd10018, %rd6534, 1;
	setp.ne.s32 	%p478, %r1227, %r1229;
	@%p478 bra 	$L__BB0_647;
$L__BB0_648:
	setp.eq.s32 	%p479, %r46, 0;
	@%p479 bra 	$L__BB0_656;
	setp.lt.u32 	%p480, %r46, 4;
	@%p480 bra 	$L__BB0_651;
	mul.wide.u32 	%rd6535, %r1229, 8;
	add.s64 	%rd6536, %rd1, %rd6535;
	ld.local.u64 	%rd6537, [%rd6536];
	add.s64 	%rd6539, %rd6471, %rd6535;
	ld.const.u64 	%rd6540, [%rd6539];
	mov.b64 	%rd6541, 0;
	add.cc.s64 	%rd6542, %rd10018, %rd6540;
	addc.cc.s64 	%rd6543, %rd6541, 0;
	sub.cc.s64 	%rd6544, %rd6537, %rd6542;
	subc.cc.s64 	%rd6545, %rd6541, %rd6543;
	st.local.u64 	[%rd6536], %rd6544;
	ld.local.u64 	%rd6546, [%rd6536+8];
	ld.const.u64 	%rd6547, [%rd6539+8];
	and.b64  	%rd6548, %rd6545, 1;
	add.cc.s64 	%rd6549, %rd6548, %rd6547;
	addc.cc.s64 	%rd6550, %rd6541, 0;
	sub.cc.s64 	%rd6551, %rd6546, %rd6549;
	subc.cc.s64 	%rd6552, %rd6541, %rd6550;
	st.local.u64 	[%rd6536+8], %rd6551;
	ld.local.u64 	%rd6553, [%rd6536+16];
	ld.const.u64 	%rd6554, [%rd6539+16];
	and.b64  	%rd6555, %rd6552, 1;
	add.cc.s64 	%rd6556, %rd6555, %rd6554;
	addc.cc.s64 	%rd6557, %rd6541, 0;
	sub.cc.s64 	%rd6558, %rd6553, %rd6556;
	subc.cc.s64 	%rd6559, %rd6541, %rd6557;
	st.local.u64 	[%rd6536+16], %rd6558;
	ld.local.u64 	%rd6560, [%rd6536+24];
	ld.const.u64 	%rd6561, [%rd6539+24];
	and.b64  	%rd6562, %rd6559, 1;
	add.cc.s64 	%rd6563, %rd6562, %rd6561;
	addc.cc.s64 	%rd6564, %rd6541, 0;
	sub.cc.s64 	%rd6565, %rd6560, %rd6563;
	subc.cc.s64 	%rd6566, %rd6541, %rd6564;
	st.local.u64 	[%rd6536+24], %rd6565;
	and.b64  	%rd10018, %rd6566, 1;
	add.s32 	%r1229, %r1229, 4;
$L__BB0_651:
	setp.eq.s32 	%p481, %r48, 0;
	@%p481 bra 	$L__BB0_656;
	setp.eq.s32 	%p482, %r49, 0;
	@%p482 bra 	$L__BB0_654;
	mul.wide.u32 	%rd6567, %r1229, 8;
	add.s64 	%rd6568, %rd1, %rd6567;
	ld.local.u64 	%rd6569, [%rd6568];
	add.s64 	%rd6571, %rd6471, %rd6567;
	ld.const.u64 	%rd6572, [%rd6571];
	mov.b64 	%rd6573, 0;
	add.cc.s64 	%rd6574, %rd10018, %rd6572;
	addc.cc.s64 	%rd6575, %rd6573, 0;
	sub.cc.s64 	%rd6576, %rd6569, %rd6574;
	subc.cc.s64 	%rd6577, %rd6573, %rd6575;
	st.local.u64 	[%rd6568], %rd6576;
	ld.local.u64 	%rd6578, [%rd6568+8];
	ld.const.u64 	%rd6579, [%rd6571+8];
	and.b64  	%rd6580, %rd6577, 1;
	add.cc.s64 	%rd6581, %rd6580, %rd6579;
	addc.cc.s64 	%rd6582, %rd6573, 0;
	sub.cc.s64 	%rd6583, %rd6578, %rd6581;
	subc.cc.s64 	%rd6584, %rd6573, %rd6582;
	st.local.u64 	[%rd6568+8], %rd6583;
	and.b64  	%rd10018, %rd6584, 1;
	add.s32 	%r1229, %r1229, 2;
$L__BB0_654:
	and.b32  	%r902, %r1, 1;
	setp.eq.b32 	%p483, %r902, 1;
	not.pred 	%p484, %p483;
	@%p484 bra 	$L__BB0_656;
	mul.wide.u32 	%rd6585, %r1229, 8;
	add.s64 	%rd6586, %rd1, %rd6585;
	ld.local.u64 	%rd6587, [%rd6586];
	add.s64 	%rd6589, %rd6471, %rd6585;
	ld.const.u64 	%rd6590, [%rd6589];
	add.s64 	%rd6591, %rd10018, %rd6590;
	sub.s64 	%rd6592, %rd6587, %rd6591;
	st.local.u64 	[%rd6586], %rd6592;
$L__BB0_656:
	setp.lt.s32 	%p485, %r1, 1;
	ld.local.u64 	%rd6593, [%rd1];
	st.local.u64 	[%rd5], %rd6593;
	ld.local.u64 	%rd6594, [%rd1+8];
	st.local.u64 	[%rd5+8], %rd6594;
	ld.local.u64 	%rd6595, [%rd1+16];
	st.local.u64 	[%rd5+16], %rd6595;
	ld.local.u64 	%rd6596, [%rd1+24];
	st.local.u64 	[%rd5+24], %rd6596;
	ld.local.u64 	%rd6597, [%rd1+32];
	st.local.u64 	[%rd5+32], %rd6597;
	ld.local.u64 	%rd6598, [%rd1+40];
	st.local.u64 	[%rd5+40], %rd6598;
	ld.local.u64 	%rd6599, [%rd1+48];
	st.local.u64 	[%rd5+48], %rd6599;
	ld.local.u64 	%rd6600, [%rd1+56];
	st.local.u64 	[%rd5+56], %rd6600;
	ld.local.u64 	%rd6601, [%rd1+64];
	st.local.u64 	[%rd5+64], %rd6601;
	mov.b64 	%rd6602, 0;
	st.local.u64 	[%rd1], %rd6602;
	st.local.u64 	[%rd1+8], %rd6602;
	st.local.u64 	[%rd1+16], %rd6602;
	st.local.u64 	[%rd1+24], %rd6602;
	st.local.u64 	[%rd1+32], %rd6602;
	st.local.u64 	[%rd1+40], %rd6602;
	st.local.u64 	[%rd1+48], %rd6602;
	st.local.u64 	[%rd1+56], %rd6602;
	st.local.u64 	[%rd1+64], %rd6602;
	@%p485 bra 	$L__BB0_695;
	and.b32  	%r451, %r1, 2147483640;
	and.b32  	%r452, %r53, 3;
	mov.b32 	%r1231, 0;
$L__BB0_658:
	setp.lt.u32 	%p486, %r44, 7;
	mul.wide.u32 	%rd6607, %r1231, 8;
	add.s64 	%rd6608, %rd5, %rd6607;
	ld.local.u64 	%rd741, [%rd6608];
	mov.b64 	%rd10028, 0;
	mov.b32 	%r1234, 0;
	@%p486 bra 	$L__BB0_661;
	mov.b64 	%rd10028, 0;
	mov.b32 	%r1232, 0;
$L__BB0_660:
	.pragma "nounroll";
	mov.b64 	%rd9726, 0;
	mul.wide.u32 	%rd6611, %r1232, 8;
	add.s64 	%rd6612, %rd5, %rd6611;
	ld.local.u64 	%rd6613, [%rd6612];
	mul.lo.s64 	%rd6614, %rd741, %rd6613;
	mul.hi.u64 	%rd6615, %rd741, %rd6613;
	add.s64 	%rd6616, %rd1, %rd6611;
	ld.local.u64 	%rd6617, [%rd6616];
	add.cc.s64 	%rd6618, %rd10028, %rd6617;
	addc.cc.s64 	%rd6619, %rd9726, 0;
	add.cc.s64 	%rd6620, %rd6618, %rd6614;
	addc.cc.s64 	%rd6621, %rd6619, %rd6615;
	st.local.u64 	[%rd6616], %rd6620;
	ld.local.u64 	%rd6622, [%rd6612+8];
	mul.lo.s64 	%rd6623, %rd741, %rd6622;
	mul.hi.u64 	%rd6624, %rd741, %rd6622;
	ld.local.u64 	%rd6625, [%rd6616+8];
	add.cc.s64 	%rd6626, %rd6621, %rd6625;
	addc.cc.s64 	%rd6627, %rd9726, 0;
	add.cc.s64 	%rd6628, %rd6626, %rd6623;
	addc.cc.s64 	%rd6629, %rd6627, %rd6624;
	st.local.u64 	[%rd6616+8], %rd6628;
	ld.local.u64 	%rd6630, [%rd6612+16];
	mul.lo.s64 	%rd6631, %rd741, %rd6630;
	mul.hi.u64 	%rd6632, %rd741, %rd6630;
	ld.local.u64 	%rd6633, [%rd6616+16];
	add.cc.s64 	%rd6634, %rd6629, %rd6633;
	addc.cc.s64 	%rd6635, %rd9726, 0;
	add.cc.s64 	%rd6636, %rd6634, %rd6631;
	addc.cc.s64 	%rd6637, %rd6635, %rd6632;
	st.local.u64 	[%rd6616+16], %rd6636;
	ld.local.u64 	%rd6638, [%rd6612+24];
	mul.lo.s64 	%rd6639, %rd741, %rd6638;
	mul.hi.u64 	%rd6640, %rd741, %rd6638;
	ld.local.u64 	%rd6641, [%rd6616+24];
	add.cc.s64 	%rd6642, %rd6637, %rd6641;
	addc.cc.s64 	%rd6643, %rd9726, 0;
	add.cc.s64 	%rd6644, %rd6642, %rd6639;
	addc.cc.s64 	%rd6645, %rd6643, %rd6640;
	st.local.u64 	[%rd6616+24], %rd6644;
	ld.local.u64 	%rd6646, [%rd6612+32];
	mul.lo.s64 	%rd6647, %rd741, %rd6646;
	mul.hi.u64 	%rd6648, %rd741, %rd6646;
	ld.local.u64 	%rd6649, [%rd6616+32];
	add.cc.s64 	%rd6650, %rd6645, %rd6649;
	addc.cc.s64 	%rd6651, %rd9726, 0;
	add.cc.s64 	%rd6652, %rd6650, %rd6647;
	addc.cc.s64 	%rd6653, %rd6651, %rd6648;
	st.local.u64 	[%rd6616+32], %rd6652;
	ld.local.u64 	%rd6654, [%rd6612+40];
	mul.lo.s64 	%rd6655, %rd741, %rd6654;
	mul.hi.u64 	%rd6656, %rd741, %rd6654;
	ld.local.u64 	%rd6657, [%rd6616+40];
	add.cc.s64 	%rd6658, %rd6653, %rd6657;
	addc.cc.s64 	%rd6659, %rd9726, 0;
	add.cc.s64 	%rd6660, %rd6658, %rd6655;
	addc.cc.s64 	%rd6661, %rd6659, %rd6656;
	st.local.u64 	[%rd6616+40], %rd6660;
	ld.local.u64 	%rd6662, [%rd6612+48];
	mul.lo.s64 	%rd6663, %rd741, %rd6662;
	mul.hi.u64 	%rd6664, %rd741, %rd6662;
	ld.local.u64 	%rd6665, [%rd6616+48];
	add.cc.s64 	%rd6666, %rd6661, %rd6665;
	addc.cc.s64 	%rd6667, %rd9726, 0;
	add.cc.s64 	%rd6668, %rd6666, %rd6663;
	addc.cc.s64 	%rd6669, %rd6667, %rd6664;
	st.local.u64 	[%rd6616+48], %rd6668;
	ld.local.u64 	%rd6670, [%rd6612+56];
	mul.lo.s64 	%rd6671, %rd741, %rd6670;
	mul.hi.u64 	%rd6672, %rd741, %rd6670;
	ld.local.u64 	%rd6673, [%rd6616+56];
	add.cc.s64 	%rd6674, %rd6669, %rd6673;
	addc.cc.s64 	%rd6675, %rd9726, 0;
	add.cc.s64 	%rd6676, %rd6674, %rd6671;
	addc.cc.s64 	%rd10028, %rd6675, %rd6672;
	st.local.u64 	[%rd6616+56], %rd6676;
	add.s32 	%r1232, %r1232, 8;
	setp.ne.s32 	%p487, %r1232, %r451;
	mov.u32 	%r1234, %r451;
	@%p487 bra 	$L__BB0_660;
$L__BB0_661:
	mov.b64 	%rd9727, 0;
	setp.eq.s32 	%p488, %r46, 0;
	@%p488 bra 	$L__BB0_669;
	setp.lt.u32 	%p489, %r47, 3;
	@%p489 bra 	$L__BB0_664;
	mul.wide.u32 	%rd6679, %r1234, 8;
	add.s64 	%rd6680, %rd5, %rd6679;
	ld.local.u64 	%rd6681, [%rd6680];
	mul.lo.s64 	%rd6682, %rd741, %rd6681;
	mul.hi.u64 	%rd6683, %rd741, %rd6681;
	add.s64 	%rd6684, %rd1, %rd6679;
	ld.local.u64 	%rd6685, [%rd6684];
	add.cc.s64 	%rd6686, %rd10028, %rd6685;
	addc.cc.s64 	%rd6687, %rd9727, 0;
	add.cc.s64 	%rd6688, %rd6686, %rd6682;
	addc.cc.s64 	%rd6689, %rd6687, %rd6683;
	st.local.u64 	[%rd6684], %rd6688;
	ld.local.u64 	%rd6690, [%rd6680+8];
	mul.lo.s64 	%rd6691, %rd741, %rd6690;
	mul.hi.u64 	%rd6692, %rd741, %rd6690;
	ld.local.u64 	%rd6693, [%rd6684+8];
	mov.b64 	%rd751, 0;
	add.cc.s64 	%rd6694, %rd6689, %rd6693;
	addc.cc.s64 	%rd6695, %rd751, 0;
	add.cc.s64 	%rd6696, %rd6694, %rd6691;
	addc.cc.s64 	%rd6697, %rd6695, %rd6692;
	st.local.u64 	[%rd6684+8], %rd6696;
	ld.local.u64 	%rd6698, [%rd6680+16];
	mul.lo.s64 	%rd6699, %rd741, %rd6698;
	mul.hi.u64 	%rd6700, %rd741, %rd6698;
	ld.local.u64 	%rd6701, [%rd6684+16];
	add.cc.s64 	%rd6702, %rd6697, %rd6701;
	addc.cc.s64 	%rd6703, %rd751, 0;
	add.cc.s64 	%rd6704, %rd6702, %rd6699;
	addc.cc.s64 	%rd6705, %rd6703, %rd6700;
	st.local.u64 	[%rd6684+16], %rd6704;
	ld.local.u64 	%rd6706, [%rd6680+24];
	mul.lo.s64 	%rd6707, %rd741, %rd6706;
	mul.hi.u64 	%rd6708, %rd741, %rd6706;
	ld.local.u64 	%rd6709, [%rd6684+24];
	add.cc.s64 	%rd6710, %rd6705, %rd6709;
	addc.cc.s64 	%rd6711, %rd751, 0;
	add.cc.s64 	%rd6712, %rd6710, %rd6707;
	addc.cc.s64 	%rd10028, %rd6711, %rd6708;
	st.local.u64 	[%rd6684+24], %rd6712;
	add.s32 	%r1234, %r1234, 4;
$L__BB0_664:
	mov.b64 	%rd9728, 0;
	setp.eq.s32 	%p490, %r48, 0;
	@%p490 bra 	$L__BB0_669;
	setp.eq.s32 	%p491, %r49, 0;
	@%p491 bra 	$L__BB0_667;
	mul.wide.u32 	%rd6715, %r1234, 8;
	add.s64 	%rd6716, %rd5, %rd6715;
	ld.local.u64 	%rd6717, [%rd6716];
	mul.lo.s64 	%rd6718, %rd741, %rd6717;
	mul.hi.u64 	%rd6719, %rd741, %rd6717;
	add.s64 	%rd6720, %rd1, %rd6715;
	ld.local.u64 	%rd6721, [%rd6720];
	add.cc.s64 	%rd6722, %rd10028, %rd6721;
	addc.cc.s64 	%rd6723, %rd9728, 0;
	add.cc.s64 	%rd6724, %rd6722, %rd6718;
	addc.cc.s64 	%rd6725, %rd6723, %rd6719;
	st.local.u64 	[%rd6720], %rd6724;
	ld.local.u64 	%rd6726, [%rd6716+8];
	mul.lo.s64 	%rd6727, %rd741, %rd6726;
	mul.hi.u64 	%rd6728, %rd741, %rd6726;
	ld.local.u64 	%rd6729, [%rd6720+8];
	mov.b64 	%rd757, 0;
	add.cc.s64 	%rd6730, %rd6725, %rd6729;
	addc.cc.s64 	%rd6731, %rd757, 0;
	add.cc.s64 	%rd6732, %rd6730, %rd6727;
	addc.cc.s64 	%rd10028, %rd6731, %rd6728;
	st.local.u64 	[%rd6720+8], %rd6732;
	add.s32 	%r1234, %r1234, 2;
$L__BB0_667:
	mov.b64 	%rd9729, 0;
	and.b32  	%r906, %r1, 1;
	setp.eq.b32 	%p492, %r906, 1;
	not.pred 	%p493, %p492;
	@%p493 bra 	$L__BB0_669;
	mul.wide.u32 	%rd6733, %r1234, 8;
	add.s64 	%rd6734, %rd5, %rd6733;
	ld.local.u64 	%rd6735, [%rd6734];
	mul.lo.s64 	%rd6736, %rd741, %rd6735;
	mul.hi.u64 	%rd6737, %rd741, %rd6735;
	add.s64 	%rd6738, %rd1, %rd6733;
	ld.local.u64 	%rd6739, [%rd6738];
	add.cc.s64 	%rd6740, %rd10028, %rd6739;
	addc.cc.s64 	%rd6741, %rd9729, 0;
	add.cc.s64 	%rd6742, %rd6740, %rd6736;
	addc.cc.s64 	%rd10028, %rd6741, %rd6737;
	st.local.u64 	[%rd6738], %rd6742;
$L__BB0_669:
	setp.lt.u32 	%p494, %r44, 7;
	ld.local.u64 	%rd6747, [%rd1];
	mul.lo.s64 	%rd766, %rd68, %rd6747;
	mov.b64 	%rd10036, 0;
	mov.b32 	%r1238, 0;
	@%p494 bra 	$L__BB0_672;
	mov.b64 	%rd10036, 0;
	mov.b32 	%r1236, 0;
$L__BB0_671:
	.pragma "nounroll";
	mov.b64 	%rd9730, 0;
	mul.wide.u32 	%rd6750, %r1236, 8;
	add.s64 	%rd6751, %rd1, %rd6750;
	ld.local.u64 	%rd6752, [%rd6751];
	mov.u64 	%rd6753, d_mod;
	add.s64 	%rd6754, %rd6753, %rd6750;
	ld.const.u64 	%rd6755, [%rd6754];
	mul.lo.s64 	%rd6756, %rd6755, %rd766;
	mul.hi.u64 	%rd6757, %rd6755, %rd766;
	add.cc.s64 	%rd6758, %rd10036, %rd6752;
	addc.cc.s64 	%rd6759, %rd9730, 0;
	add.cc.s64 	%rd6760, %rd6758, %rd6756;
	addc.cc.s64 	%rd6761, %rd6759, %rd6757;
	st.local.u64 	[%rd6751], %rd6760;
	ld.local.u64 	%rd6762, [%rd6751+8];
	ld.const.u64 	%rd6763, [%rd6754+8];
	mul.lo.s64 	%rd6764, %rd6763, %rd766;
	mul.hi.u64 	%rd6765, %rd6763, %rd766;
	add.cc.s64 	%rd6766, %rd6761, %rd6762;
	addc.cc.s64 	%rd6767, %rd9730, 0;
	add.cc.s64 	%rd6768, %rd6766, %rd6764;
	addc.cc.s64 	%rd6769, %rd6767, %rd6765;
	st.local.u64 	[%rd6751+8], %rd6768;
	ld.local.u64 	%rd6770, [%rd6751+16];
	ld.const.u64 	%rd6771, [%rd6754+16];
	mul.lo.s64 	%rd6772, %rd6771, %rd766;
	mul.hi.u64 	%rd6773, %rd6771, %rd766;
	add.cc.s64 	%rd6774, %rd6769, %rd6770;
	addc.cc.s64 	%rd6775, %rd9730, 0;
	add.cc.s64 	%rd6776, %rd6774, %rd6772;
	addc.cc.s64 	%rd6777, %rd6775, %rd6773;
	st.local.u64 	[%rd6751+16], %rd6776;
	ld.local.u64 	%rd6778, [%rd6751+24];
	ld.const.u64 	%rd6779, [%rd6754+24];
	mul.lo.s64 	%rd6780, %rd6779, %rd766;
	mul.hi.u64 	%rd6781, %rd6779, %rd766;
	add.cc.s64 	%rd6782, %rd6777, %rd6778;
	addc.cc.s64 	%rd6783, %rd9730, 0;
	add.cc.s64 	%rd6784, %rd6782, %rd6780;
	addc.cc.s64 	%rd6785, %rd6783, %rd6781;
	st.local.u64 	[%rd6751+24], %rd6784;
	ld.local.u64 	%rd6786, [%rd6751+32];
	ld.const.u64 	%rd6787, [%rd6754+32];
	mul.lo.s64 	%rd6788, %rd6787, %rd766;
	mul.hi.u64 	%rd6789, %rd6787, %rd766;
	add.cc.s64 	%rd6790, %rd6785, %rd6786;
	addc.cc.s64 	%rd6791, %rd9730, 0;
	add.cc.s64 	%rd6792, %rd6790, %rd6788;
	addc.cc.s64 	%rd6793, %rd6791, %rd6789;
	st.local.u64 	[%rd6751+32], %rd6792;
	ld.local.u64 	%rd6794, [%rd6751+40];
	ld.const.u64 	%rd6795, [%rd6754+40];
	mul.lo.s64 	%rd6796, %rd6795, %rd766;
	mul.hi.u64 	%rd6797, %rd6795, %rd766;
	add.cc.s64 	%rd6798, %rd6793, %rd6794;
	addc.cc.s64 	%rd6799, %rd9730, 0;
	add.cc.s64 	%rd6800, %rd6798, %rd6796;
	addc.cc.s64 	%rd6801, %rd6799, %rd6797;
	st.local.u64 	[%rd6751+40], %rd6800;
	ld.local.u64 	%rd6802, [%rd6751+48];
	ld.const.u64 	%rd6803, [%rd6754+48];
	mul.lo.s64 	%rd6804, %rd6803, %rd766;
	mul.hi.u64 	%rd6805, %rd6803, %rd766;
	add.cc.s64 	%rd6806, %rd6801, %rd6802;
	addc.cc.s64 	%rd6807, %rd9730, 0;
	add.cc.s64 	%rd6808, %rd6806, %rd6804;
	addc.cc.s64 	%rd6809, %rd6807, %rd6805;
	st.local.u64 	[%rd6751+48], %rd6808;
	ld.local.u64 	%rd6810, [%rd6751+56];
	ld.const.u64 	%rd6811, [%rd6754+56];
	mul.lo.s64 	%rd6812, %rd6811, %rd766;
	mul.hi.u64 	%rd6813, %rd6811, %rd766;
	add.cc.s64 	%rd6814, %rd6809, %rd6810;
	addc.cc.s64 	%rd6815, %rd9730, 0;
	add.cc.s64 	%rd6816, %rd6814, %rd6812;
	addc.cc.s64 	%rd10036, %rd6815, %rd6813;
	st.local.u64 	[%rd6751+56], %rd6816;
	add.s32 	%r1236, %r1236, 8;
	setp.ne.s32 	%p495, %r1236, %r451;
	mov.u32 	%r1238, %r451;
	@%p495 bra 	$L__BB0_671;
$L__BB0_672:
	mov.b64 	%rd9731, 0;
	setp.eq.s32 	%p496, %r46, 0;
	@%p496 bra 	$L__BB0_680;
	setp.lt.u32 	%p497, %r47, 3;
	@%p497 bra 	$L__BB0_675;
	mul.wide.u32 	%rd6819, %r1238, 8;
	add.s64 	%rd6820, %rd1, %rd6819;
	ld.local.u64 	%rd6821, [%rd6820];
	mov.u64 	%rd6822, d_mod;
	add.s64 	%rd6823, %rd6822, %rd6819;
	ld.const.u64 	%rd6824, [%rd6823];
	mul.lo.s64 	%rd6825, %rd6824, %rd766;
	mul.hi.u64 	%rd6826, %rd6824, %rd766;
	add.cc.s64 	%rd6827, %rd10036, %rd6821;
	addc.cc.s64 	%rd6828, %rd9731, 0;
	add.cc.s64 	%rd6829, %rd6827, %rd6825;
	addc.cc.s64 	%rd6830, %rd6828, %rd6826;
	st.local.u64 	[%rd6820], %rd6829;
	ld.local.u64 	%rd6831, [%rd6820+8];
	ld.const.u64 	%rd6832, [%rd6823+8];
	mul.lo.s64 	%rd6833, %rd6832, %rd766;
	mul.hi.u64 	%rd6834, %rd6832, %rd766;
	mov.b64 	%rd776, 0;
	add.cc.s64 	%rd6835, %rd6830, %rd6831;
	addc.cc.s64 	%rd6836, %rd776, 0;
	add.cc.s64 	%rd6837, %rd6835, %rd6833;
	addc.cc.s64 	%rd6838, %rd6836, %rd6834;
	st.local.u64 	[%rd6820+8], %rd6837;
	ld.local.u64 	%rd6839, [%rd6820+16];
	ld.const.u64 	%rd6840, [%rd6823+16];
	mul.lo.s64 	%rd6841, %rd6840, %rd766;
	mul.hi.u64 	%rd6842, %rd6840, %rd766;
	add.cc.s64 	%rd6843, %rd6838, %rd6839;
	addc.cc.s64 	%rd6844, %rd776, 0;
	add.cc.s64 	%rd6845, %rd6843, %rd6841;
	addc.cc.s64 	%rd6846, %rd6844, %rd6842;
	st.local.u64 	[%rd6820+16], %rd6845;
	ld.local.u64 	%rd6847, [%rd6820+24];
	ld.const.u64 	%rd6848, [%rd6823+24];
	mul.lo.s64 	%rd6849, %rd6848, %rd766;
	mul.hi.u64 	%rd6850, %rd6848, %rd766;
	add.cc.s64 	%rd6851, %rd6846, %rd6847;
	addc.cc.s64 	%rd6852, %rd776, 0;
	add.cc.s64 	%rd6853, %rd6851, %rd6849;
	addc.cc.s64 	%rd10036, %rd6852, %rd6850;
	st.local.u64 	[%rd6820+24], %rd6853;
	add.s32 	%r1238, %r1238, 4;
$L__BB0_675:
	mov.b64 	%rd9732, 0;
	setp.eq.s32 	%p498, %r48, 0;
	@%p498 bra 	$L__BB0_680;
	setp.eq.s32 	%p499, %r49, 0;
	@%p499 bra 	$L__BB0_678;
	mul.wide.u32 	%rd6856, %r1238, 8;
	add.s64 	%rd6857, %rd1, %rd6856;
	ld.local.u64 	%rd6858, [%rd6857];
	mov.u64 	%rd6859, d_mod;
	add.s64 	%rd6860, %rd6859, %rd6856;
	ld.const.u64 	%rd6861, [%rd6860];
	mul.lo.s64 	%rd6862, %rd6861, %rd766;
	mul.hi.u64 	%rd6863, %rd6861, %rd766;
	add.cc.s64 	%rd6864, %rd10036, %rd6858;
	addc.cc.s64 	%rd6865, %rd9732, 0;
	add.cc.s64 	%rd6866, %rd6864, %rd6862;
	addc.cc.s64 	%rd6867, %rd6865, %rd6863;
	st.local.u64 	[%rd6857], %rd6866;
	ld.local.u64 	%rd6868, [%rd6857+8];
	ld.const.u64 	%rd6869, [%rd6860+8];
	mul.lo.s64 	%rd6870, %rd6869, %rd766;
	mul.hi.u64 	%rd6871, %rd6869, %rd766;
	mov.b64 	%rd782, 0;
	add.cc.s64 	%rd6872, %rd6867, %rd6868;
	addc.cc.s64 	%rd6873, %rd782, 0;
	add.cc.s64 	%rd6874, %rd6872, %rd6870;
	addc.cc.s64 	%rd10036, %rd6873, %rd6871;
	st.local.u64 	[%rd6857+8], %rd6874;
	add.s32 	%r1238, %r1238, 2;
$L__BB0_678:
	mov.b64 	%rd9733, 0;
	and.b32  	%r909, %r1, 1;
	setp.eq.b32 	%p500, %r909, 1;
	not.pred 	%p501, %p500;
	@%p501 bra 	$L__BB0_680;
	mul.wide.u32 	%rd6875, %r1238, 8;
	add.s64 	%rd6876, %rd1, %rd6875;
	ld.local.u64 	%rd6877, [%rd6876];
	mov.u64 	%rd6878, d_mod;
	add.s64 	%rd6879, %rd6878, %rd6875;
	ld.const.u64 	%rd6880, [%rd6879];
	mul.lo.s64 	%rd6881, %rd6880, %rd766;
	mul.hi.u64 	%rd6882, %rd6880, %rd766;
	add.cc.s64 	%rd6883, %rd10036, %rd6877;
	addc.cc.s64 	%rd6884, %rd9733, 0;
	add.cc.s64 	%rd6885, %rd6883, %rd6881;
	addc.cc.s64 	%rd10036, %rd6884, %rd6882;
	st.local.u64 	[%rd6876], %rd6885;
$L__BB0_680:
	setp.lt.s32 	%p502, %r1, 2;
	add.s64 	%rd791, %rd10036, %rd10028;
	@%p502 bra 	$L__BB0_694;
	setp.lt.u32 	%p503, %r50, 15;
	mov.b32 	%r1242, 0;
	@%p503 bra 	$L__BB0_684;
	mov.b32 	%r1240, 0;
$L__BB0_683:
	.pragma "nounroll";
	mul.wide.u32 	%rd6886, %r1240, 8;
	add.s64 	%rd6887, %rd1, %rd6886;
	ld.local.u64 	%rd6888, [%rd6887+8];
	st.local.u64 	[%rd6887], %rd6888;
	ld.local.u64 	%rd6889, [%rd6887+16];
	st.local.u64 	[%rd6887+8], %rd6889;
	ld.local.u64 	%rd6890, [%rd6887+24];
	st.local.u64 	[%rd6887+16], %rd6890;
	ld.local.u64 	%rd6891, [%rd6887+32];
	st.local.u64 	[%rd6887+24], %rd6891;
	ld.local.u64 	%rd6892, [%rd6887+40];
	st.local.u64 	[%rd6887+32], %rd6892;
	ld.local.u64 	%rd6893, [%rd6887+48];
	st.local.u64 	[%rd6887+40], %rd6893;
	ld.local.u64 	%rd6894, [%rd6887+56];
	st.local.u64 	[%rd6887+48], %rd6894;
	ld.local.u64 	%rd6895, [%rd6887+64];
	st.local.u64 	[%rd6887+56], %rd6895;
	ld.local.u64 	%rd6896, [%rd6887+72];
	st.local.u64 	[%rd6887+64], %rd6896;
	ld.local.u64 	%rd6897, [%rd6887+80];
	st.local.u64 	[%rd6887+72], %rd6897;
	ld.local.u64 	%rd6898, [%rd6887+88];
	st.local.u64 	[%rd6887+80], %rd6898;
	ld.local.u64 	%rd6899, [%rd6887+96];
	st.local.u64 	[%rd6887+88], %rd6899;
	ld.local.u64 	%rd6900, [%rd6887+104];
	st.local.u64 	[%rd6887+96], %rd6900;
	ld.local.u64 	%rd6901, [%rd6887+112];
	st.local.u64 	[%rd6887+104], %rd6901;
	ld.local.u64 	%rd6902, [%rd6887+120];
	st.local.u64 	[%rd6887+112], %rd6902;
	add.s32 	%r1240, %r1240, 16;
	ld.local.u64 	%rd6903, [%rd6887+128];
	st.local.u64 	[%rd6887+120], %rd6903;
	and.b32  	%r1242, %r44, -16;
	setp.ne.s32 	%p504, %r1240, %r1242;
	@%p504 bra 	$L__BB0_683;
$L__BB0_684:
	and.b32  	%r912, %r44, 15;
	setp.eq.s32 	%p505, %r912, 0;
	@%p505 bra 	$L__BB0_694;
	setp.lt.u32 	%p506, %r52, 7;
	@%p506 bra 	$L__BB0_687;
	mul.wide.u32 	%rd6904, %r1242, 8;
	add.s64 	%rd6905, %rd1, %rd6904;
	ld.local.u64 	%rd6906, [%rd6905+8];
	st.local.u64 	[%rd6905], %rd6906;
	ld.local.u64 	%rd6907, [%rd6905+16];
	st.local.u64 	[%rd6905+8], %rd6907;
	ld.local.u64 	%rd6908, [%rd6905+24];
	st.local.u64 	[%rd6905+16], %rd6908;
	ld.local.u64 	%rd6909, [%rd6905+32];
	st.local.u64 	[%rd6905+24], %rd6909;
	ld.local.u64 	%rd6910, [%rd6905+40];
	st.local.u64 	[%rd6905+32], %rd6910;
	ld.local.u64 	%rd6911, [%rd6905+48];
	st.local.u64 	[%rd6905+40], %rd6911;
	ld.local.u64 	%rd6912, [%rd6905+56];
	st.local.u64 	[%rd6905+48], %rd6912;
	add.s32 	%r1242, %r1242, 8;
	ld.local.u64 	%rd6913, [%rd6905+64];
	st.local.u64 	[%rd6905+56], %rd6913;
$L__BB0_687:
	and.b32  	%r913, %r51, 7;
	setp.eq.s32 	%p507, %r913, 0;
	@%p507 bra 	$L__BB0_694;
	setp.lt.u32 	%p508, %r54, 3;
	@%p508 bra 	$L__BB0_690;
	mul.wide.u32 	%rd6914, %r1242, 8;
	add.s64 	%rd6915, %rd1, %rd6914;
	ld.local.u64 	%rd6916, [%rd6915+8];
	st.local.u64 	[%rd6915], %rd6916;
	ld.local.u64 	%rd6917, [%rd6915+16];
	st.local.u64 	[%rd6915+8], %rd6917;
	ld.local.u64 	%rd6918, [%rd6915+24];
	st.local.u64 	[%rd6915+16], %rd6918;
	add.s32 	%r1242, %r1242, 4;
	ld.local.u64 	%rd6919, [%rd6915+32];
	st.local.u64 	[%rd6915+24], %rd6919;
$L__BB0_690:
	setp.eq.s32 	%p509, %r452, 0;
	@%p509 bra 	$L__BB0_694;
	setp.eq.s32 	%p510, %r452, 1;
	mul.wide.u32 	%rd6920, %r1242, 8;
	add.s64 	%rd792, %rd1, %rd6920;
	ld.local.u64 	%rd6921, [%rd792+8];
	st.local.u64 	[%rd792], %rd6921;
	@%p510 bra 	$L__BB0_694;
	setp.eq.s32 	%p511, %r452, 2;
	ld.local.u64 	%rd6922, [%rd792+16];
	st.local.u64 	[%rd792+8], %rd6922;
	@%p511 bra 	$L__BB0_694;
	ld.local.u64 	%rd6923, [%rd792+24];
	st.local.u64 	[%rd792+16], %rd6923;
$L__BB0_694:
	st.local.u64 	[%rd69], %rd791;
	add.s32 	%r1231, %r1231, 1;
	setp.ne.s32 	%p512, %r1231, %r45;
	@%p512 bra 	$L__BB0_658;
$L__BB0_695:
	mov.u64 	%rd6926, d_mod;
	mov.u32 	%r1244, %r1;
$L__BB0_696:
	add.s32 	%r478, %r1244, -1;
	setp.lt.s32 	%p513, %r1244, 1;
	@%p513 bra 	$L__BB0_699;
	mul.wide.u32 	%rd6924, %r478, 8;
	add.s64 	%rd6925, %rd1, %rd6924;
	ld.local.u64 	%rd793, [%rd6925];
	add.s64 	%rd6927, %rd6926, %rd6924;
	ld.const.u64 	%rd794, [%rd6927];
	setp.gt.u64 	%p514, %rd793, %rd794;
	@%p514 bra 	$L__BB0_699;
	setp.lt.u64 	%p515, %rd793, %rd794;
	mov.u32 	%r1244, %r478;
	@%p515 bra 	$L__BB0_711;
	bra.uni 	$L__BB0_696;
$L__BB0_699:
	setp.lt.s32 	%p516, %r1, 1;
	@%p516 bra 	$L__BB0_711;
	setp.lt.u32 	%p517, %r44, 7;
	mov.b64 	%rd10038, 0;
	mov.b32 	%r1247, 0;
	@%p517 bra 	$L__BB0_703;
	and.b32  	%r1247, %r1, 2147483640;
	mov.b64 	%rd10038, 0;
	mov.b32 	%r1245, 0;
$L__BB0_702:
	.pragma "nounroll";
	mul.wide.u32 	%rd6930, %r1245, 8;
	add.s64 	%rd6931, %rd1, %rd6930;
	ld.local.u64 	%rd6932, [%rd6931];
	add.s64 	%rd6934, %rd6926, %rd6930;
	ld.const.u64 	%rd6935, [%rd6934];
	mov.b64 	%rd6936, 0;
	add.cc.s64 	%rd6937, %rd10038, %rd6935;
	addc.cc.s64 	%rd6938, %rd6936, 0;
	sub.cc.s64 	%rd6939, %rd6932, %rd6937;
	subc.cc.s64 	%rd6940, %rd6936, %rd6938;
	st.local.u64 	[%rd6931], %rd6939;
	ld.local.u64 	%rd6941, [%rd6931+8];
	ld.const.u64 	%rd6942, [%rd6934+8];
	and.b64  	%rd6943, %rd6940, 1;
	add.cc.s64 	%rd6944, %rd6943, %rd6942;
	addc.cc.s64 	%rd6945, %rd6936, 0;
	sub.cc.s64 	%rd6946, %rd6941, %rd6944;
	subc.cc.s64 	%rd6947, %rd6936, %rd6945;
	st.local.u64 	[%rd6931+8], %rd6946;
	ld.local.u64 	%rd6948, [%rd6931+16];
	ld.const.u64 	%rd6949, [%rd6934+16];
	and.b64  	%rd6950, %rd6947, 1;
	add.cc.s64 	%rd6951, %rd6950, %rd6949;
	addc.cc.s64 	%rd6952, %rd6936, 0;
	sub.cc.s64 	%rd6953, %rd6948, %rd6951;
	subc.cc.s64 	%rd6954, %rd6936, %rd6952;
	st.local.u64 	[%rd6931+16], %rd6953;
	ld.local.u64 	%rd6955, [%rd6931+24];
	ld.const.u64 	%rd6956, [%rd6934+24];
	and.b64  	%rd6957, %rd6954, 1;
	add.cc.s64 	%rd6958, %rd6957, %rd6956;
	addc.cc.s64 	%rd6959, %rd6936, 0;
	sub.cc.s64 	%rd6960, %rd6955, %rd6958;
	subc.cc.s64 	%rd6961, %rd6936, %rd6959;
	st.local.u64 	[%rd6931+24], %rd6960;
	ld.local.u64 	%rd6962, [%rd6931+32];
	ld.const.u64 	%rd6963, [%rd6934+32];
	and.b64  	%rd6964, %rd6961, 1;
	add.cc.s64 	%rd6965, %rd6964, %rd6963;
	addc.cc.s64 	%rd6966, %rd6936, 0;
	sub.cc.s64 	%rd6967, %rd6962, %rd6965;
	subc.cc.s64 	%rd6968, %rd6936, %rd6966;
	st.local.u64 	[%rd6931+32], %rd6967;
	ld.local.u64 	%rd6969, [%rd6931+40];
	ld.const.u64 	%rd6970, [%rd6934+40];
	and.b64  	%rd6971, %rd6968, 1;
	add.cc.s64 	%rd6972, %rd6971, %rd6970;
	addc.cc.s64 	%rd6973, %rd6936, 0;
	sub.cc.s64 	%rd6974, %rd6969, %rd6972;
	subc.cc.s64 	%rd6975, %rd6936, %rd6973;
	st.local.u64 	[%rd6931+40], %rd6974;
	ld.local.u64 	%rd6976, [%rd6931+48];
	ld.const.u64 	%rd6977, [%rd6934+48];
	and.b64  	%rd6978, %rd6975, 1;
	add.cc.s64 	%rd6979, %rd6978, %rd6977;
	addc.cc.s64 	%rd6980, %rd6936, 0;
	sub.cc.s64 	%rd6981, %rd6976, %rd6979;
	subc.cc.s64 	%rd6982, %rd6936, %rd6980;
	st.local.u64 	[%rd6931+48], %rd6981;
	ld.local.u64 	%rd6983, [%rd6931+56];
	ld.const.u64 	%rd6984, [%rd6934+56];
	and.b64  	%rd6985, %rd6982, 1;
	add.cc.s64 	%rd6986, %rd6985, %rd6984;
	addc.cc.s64 	%rd6987, %rd6936, 0;
	sub.cc.s64 	%rd6988, %rd6983, %rd6986;
	subc.cc.s64 	%rd6989, %rd6936, %rd6987;
	st.local.u64 	[%rd6931+56], %rd6988;
	add.s32 	%r1245, %r1245, 8;
	and.b64  	%rd10038, %rd6989, 1;
	setp.ne.s32 	%p518, %r1245, %r1247;
	@%p518 bra 	$L__BB0_702;
$L__BB0_703:
	setp.eq.s32 	%p519, %r46, 0;
	@%p519 bra 	$L__BB0_711;
	setp.lt.u32 	%p520, %r46, 4;
	@%p520 bra 	$L__BB0_706;
	mul.wide.u32 	%rd6990, %r1247, 8;
	add.s64 	%rd6991, %rd1, %rd6990;
	ld.local.u64 	%rd6992, [%rd6991];
	add.s64 	%rd6994, %rd6926, %rd6990;
	ld.const.u64 	%rd6995, [%rd6994];
	mov.b64 	%rd6996, 0;
	add.cc.s64 	%rd6997, %rd10038, %rd6995;
	addc.cc.s64 	%rd6998, %rd6996, 0;
	sub.cc.s64 	%rd6999, %rd6992, %rd6997;
	subc.cc.s64 	%rd7000, %rd6996, %rd6998;
	st.local.u64 	[%rd6991], %rd6999;
	ld.local.u64 	%rd7001, [%rd6991+8];
	ld.const.u64 	%rd7002, [%rd6994+8];
	and.b64  	%rd7003, %rd7000, 1;
	add.cc.s64 	%rd7004, %rd7003, %rd7002;
	addc.cc.s64 	%rd7005, %rd6996, 0;
	sub.cc.s64 	%rd7006, %rd7001, %rd7004;
	subc.cc.s64 	%rd7007, %rd6996, %rd7005;
	st.local.u64 	[%rd6991+8], %rd7006;
	ld.local.u64 	%rd7008, [%rd6991+16];
	ld.const.u64 	%rd7009, [%rd6994+16];
	and.b64  	%rd7010, %rd7007, 1;
	add.cc.s64 	%rd7011, %rd7010, %rd7009;
	addc.cc.s64 	%rd7012, %rd6996, 0;
	sub.cc.s64 	%rd7013, %rd7008, %rd7011;
	subc.cc.s64 	%rd7014, %rd6996, %rd7012;
	st.local.u64 	[%rd6991+16], %rd7013;
	ld.local.u64 	%rd7015, [%rd6991+24];
	ld.const.u64 	%rd7016, [%rd6994+24];
	and.b64  	%rd7017, %rd7014, 1;
	add.cc.s64 	%rd7018, %rd7017, %rd7016;
	addc.cc.s64 	%rd7019, %rd6996, 0;
	sub.cc.s64 	%rd7020, %rd7015, %rd7018;
	subc.cc.s64 	%rd7021, %rd6996, %rd7019;
	st.local.u64 	[%rd6991+24], %rd7020;
	and.b64  	%rd10038, %rd7021, 1;
	add.s32 	%r1247, %r1247, 4;
$L__BB0_706:
	setp.eq.s32 	%p521, %r48, 0;
	@%p521 bra 	$L__BB0_711;
	setp.eq.s32 	%p522, %r49, 0;
	@%p522 bra 	$L__BB0_709;
	mul.wide.u32 	%rd7022, %r1247, 8;
	add.s64 	%rd7023, %rd1, %rd7022;
	ld.local.u64 	%rd7024, [%rd7023];
	add.s64 	%rd7026, %rd6926, %rd7022;
	ld.const.u64 	%rd7027, [%rd7026];
	mov.b64 	%rd7028, 0;
	add.cc.s64 	%rd7029, %rd10038, %rd7027;
	addc.cc.s64 	%rd7030, %rd7028, 0;
	sub.cc.s64 	%rd7031, %rd7024, %rd7029;
	subc.cc.s64 	%rd7032, %rd7028, %rd7030;
	st.local.u64 	[%rd7023], %rd7031;
	ld.local.u64 	%rd7033, [%rd7023+8];
	ld.const.u64 	%rd7034, [%rd7026+8];
	and.b64  	%rd7035, %rd7032, 1;
	add.cc.s64 	%rd7036, %rd7035, %rd7034;
	addc.cc.s64 	%rd7037, %rd7028, 0;
	sub.cc.s64 	%rd7038, %rd7033, %rd7036;
	subc.cc.s64 	%rd7039, %rd7028, %rd7037;
	st.local.u64 	[%rd7023+8], %rd7038;
	and.b64  	%rd10038, %rd7039, 1;
	add.s32 	%r1247, %r1247, 2;
$L__BB0_709:
	and.b32  	%r916, %r1, 1;
	setp.eq.b32 	%p523, %r916, 1;
	not.pred 	%p524, %p523;
	@%p524 bra 	$L__BB0_711;
	mul.wide.u32 	%rd7040, %r1247, 8;
	add.s64 	%rd7041, %rd1, %rd7040;
	ld.local.u64 	%rd7042, [%rd7041];
	add.s64 	%rd7044, %rd6926, %rd7040;
	ld.const.u64 	%rd7045, [%rd7044];
	add.s64 	%rd7046, %rd10038, %rd7045;
	sub.s64 	%rd7047, %rd7042, %rd7046;
	st.local.u64 	[%rd7041], %rd7047;
$L__BB0_711:
	setp.lt.s32 	%p525, %r1, 1;
	ld.local.u64 	%rd7048, [%rd1];
	st.local.u64 	[%rd5], %rd7048;
	ld.local.u64 	%rd7049, [%rd1+8];
	st.local.u64 	[%rd5+8], %rd7049;
	ld.local.u64 	%rd7050, [%rd1+16];
	st.local.u64 	[%rd5+16], %rd7050;
	ld.local.u64 	%rd7051, [%rd1+24];
	st.local.u64 	[%rd5+24], %rd7051;
	ld.local.u64 	%rd7052, [%rd1+32];
	st.local.u64 	[%rd5+32], %rd7052;
	ld.local.u64 	%rd7053, [%rd1+40];
	st.local.u64 	[%rd5+40], %rd7053;
	ld.local.u64 	%rd7054, [%rd1+48];
	st.local.u64 	[%rd5+48], %rd7054;
	ld.local.u64 	%rd7055, [%rd1+56];
	st.local.u64 	[%rd5+56], %rd7055;
	ld.local.u64 	%rd7056, [%rd1+64];
	st.local.u64 	[%rd5+64], %rd7056;
	mov.b64 	%rd7057, 0;
	st.local.u64 	[%rd1], %rd7057;
	st.local.u64 	[%rd1+8], %rd7057;
	st.local.u64 	[%rd1+16], %rd7057;
	st.local.u64 	[%rd1+24], %rd7057;
	st.local.u64 	[%rd1+32], %rd7057;
	st.local.u64 	[%rd1+40], %rd7057;
	st.local.u64 	[%rd1+48], %rd7057;
	st.local.u64 	[%rd1+56], %rd7057;
	st.local.u64 	[%rd1+64], %rd7057;
	@%p525 bra 	$L__BB0_750;
	and.b32  	%r487, %r1, 2147483640;
	and.b32  	%r488, %r53, 3;
	mov.b32 	%r1249, 0;
$L__BB0_713:
	setp.lt.u32 	%p526, %r44, 7;
	mul.wide.u32 	%rd7062, %r1249, 8;
	add.s64 	%rd7063, %rd5, %rd7062;
	ld.local.u64 	%rd802, [%rd7063];
	mov.b64 	%rd10048, 0;
	mov.b32 	%r1252, 0;
	@%p526 bra 	$L__BB0_716;
	mov.b64 	%rd10048, 0;
	mov.b32 	%r1250, 0;
$L__BB0_715:
	.pragma "nounroll";
	mov.b64 	%rd9734, 0;
	mul.wide.u32 	%rd7066, %r1250, 8;
	add.s64 	%rd7067, %rd5, %rd7066;
	ld.local.u64 	%rd7068, [%rd7067];
	mul.lo.s64 	%rd7069, %rd802, %rd7068;
	mul.hi.u64 	%rd7070, %rd802, %rd7068;
	add.s64 	%rd7071, %rd1, %rd7066;
	ld.local.u64 	%rd7072, [%rd7071];
	add.cc.s64 	%rd7073, %rd10048, %rd7072;
	addc.cc.s64 	%rd7074, %rd9734, 0;
	add.cc.s64 	%rd7075, %rd7073, %rd7069;
	addc.cc.s64 	%rd7076, %rd7074, %rd7070;
	st.local.u64 	[%rd7071], %rd7075;
	ld.local.u64 	%rd7077, [%rd7067+8];
	mul.lo.s64 	%rd7078, %rd802, %rd7077;
	mul.hi.u64 	%rd7079, %rd802, %rd7077;
	ld.local.u64 	%rd7080, [%rd7071+8];
	add.cc.s64 	%rd7081, %rd7076, %rd7080;
	addc.cc.s64 	%rd7082, %rd9734, 0;
	add.cc.s64 	%rd7083, %rd7081, %rd7078;
	addc.cc.s64 	%rd7084, %rd7082, %rd7079;
	st.local.u64 	[%rd7071+8], %rd7083;
	ld.local.u64 	%rd7085, [%rd7067+16];
	mul.lo.s64 	%rd7086, %rd802, %rd7085;
	mul.hi.u64 	%rd7087, %rd802, %rd7085;
	ld.local.u64 	%rd7088, [%rd7071+16];
	add.cc.s64 	%rd7089, %rd7084, %rd7088;
	addc.cc.s64 	%rd7090, %rd9734, 0;
	add.cc.s64 	%rd7091, %rd7089, %rd7086;
	addc.cc.s64 	%rd7092, %rd7090, %rd7087;
	st.local.u64 	[%rd7071+16], %rd7091;
	ld.local.u64 	%rd7093, [%rd7067+24];
	mul.lo.s64 	%rd7094, %rd802, %rd7093;
	mul.hi.u64 	%rd7095, %rd802, %rd7093;
	ld.local.u64 	%rd7096, [%rd7071+24];
	add.cc.s64 	%rd7097, %rd7092, %rd7096;
	addc.cc.s64 	%rd7098, %rd9734, 0;
	add.cc.s64 	%rd7099, %rd7097, %rd7094;
	addc.cc.s64 	%rd7100, %rd7098, %rd7095;
	st.local.u64 	[%rd7071+24], %rd7099;
	ld.local.u64 	%rd7101, [%rd7067+32];
	mul.lo.s64 	%rd7102, %rd802, %rd7101;
	mul.hi.u64 	%rd7103, %rd802, %rd7101;
	ld.local.u64 	%rd7104, [%rd7071+32];
	add.cc.s64 	%rd7105, %rd7100, %rd7104;
	addc.cc.s64 	%rd7106, %rd9734, 0;
	add.cc.s64 	%rd7107, %rd7105, %rd7102;
	addc.cc.s64 	%rd7108, %rd7106, %rd7103;
	st.local.u64 	[%rd7071+32], %rd7107;
	ld.local.u64 	%rd7109, [%rd7067+40];
	mul.lo.s64 	%rd7110, %rd802, %rd7109;
	mul.hi.u64 	%rd7111, %rd802, %rd7109;
	ld.local.u64 	%rd7112, [%rd7071+40];
	add.cc.s64 	%rd7113, %rd7108, %rd7112;
	addc.cc.s64 	%rd7114, %rd9734, 0;
	add.cc.s64 	%rd7115, %rd7113, %rd7110;
	addc.cc.s64 	%rd7116, %rd7114, %rd7111;
	st.local.u64 	[%rd7071+40], %rd7115;
	ld.local.u64 	%rd7117, [%rd7067+48];
	mul.lo.s64 	%rd7118, %rd802, %rd7117;
	mul.hi.u64 	%rd7119, %rd802, %rd7117;
	ld.local.u64 	%rd7120, [%rd7071+48];
	add.cc.s64 	%rd7121, %rd7116, %rd7120;
	addc.cc.s64 	%rd7122, %rd9734, 0;
	add.cc.s64 	%rd7123, %rd7121, %rd7118;
	addc.cc.s64 	%rd7124, %rd7122, %rd7119;
	st.local.u64 	[%rd7071+48], %rd7123;
	ld.local.u64 	%rd7125, [%rd7067+56];
	mul.lo.s64 	%rd7126, %rd802, %rd7125;
	mul.hi.u64 	%rd7127, %rd802, %rd7125;
	ld.local.u64 	%rd7128, [%rd7071+56];
	add.cc.s64 	%rd7129, %rd7124, %rd7128;
	addc.cc.s64 	%rd7130, %rd9734, 0;
	add.cc.s64 	%rd7131, %rd7129, %rd7126;
	addc.cc.s64 	%rd10048, %rd7130, %rd7127;
	st.local.u64 	[%rd7071+56], %rd7131;
	add.s32 	%r1250, %r1250, 8;
	setp.ne.s32 	%p527, %r1250, %r487;
	mov.u32 	%r1252, %r487;
	@%p527 bra 	$L__BB0_715;
$L__BB0_716:
	mov.b64 	%rd9735, 0;
	setp.eq.s32 	%p528, %r46, 0;
	@%p528 bra 	$L__BB0_724;
	setp.lt.u32 	%p529, %r47, 3;
	@%p529 bra 	$L__BB0_719;
	mul.wide.u32 	%rd7134, %r1252, 8;
	add.s64 	%rd7135, %rd5, %rd7134;
	ld.local.u64 	%rd7136, [%rd7135];
	mul.lo.s64 	%rd7137, %rd802, %rd7136;
	mul.hi.u64 	%rd7138, %rd802, %rd7136;
	add.s64 	%rd7139, %rd1, %rd7134;
	ld.local.u64 	%rd7140, [%rd7139];
	add.cc.s64 	%rd7141, %rd10048, %rd7140;
	addc.cc.s64 	%rd7142, %rd9735, 0;
	add.cc.s64 	%rd7143, %rd7141, %rd7137;
	addc.cc.s64 	%rd7144, %rd7142, %rd7138;
	st.local.u64 	[%rd7139], %rd7143;
	ld.local.u64 	%rd7145, [%rd7135+8];
	mul.lo.s64 	%rd7146, %rd802, %rd7145;
	mul.hi.u64 	%rd7147, %rd802, %rd7145;
	ld.local.u64 	%rd7148, [%rd7139+8];
	mov.b64 	%rd812, 0;
	add.cc.s64 	%rd7149, %rd7144, %rd7148;
	addc.cc.s64 	%rd7150, %rd812, 0;
	add.cc.s64 	%rd7151, %rd7149, %rd7146;
	addc.cc.s64 	%rd7152, %rd7150, %rd7147;
	st.local.u64 	[%rd7139+8], %rd7151;
	ld.local.u64 	%rd7153, [%rd7135+16];
	mul.lo.s64 	%rd7154, %rd802, %rd7153;
	mul.hi.u64 	%rd7155, %rd802, %rd7153;
	ld.local.u64 	%rd7156, [%rd7139+16];
	add.cc.s64 	%rd7157, %rd7152, %rd7156;
	addc.cc.s64 	%rd7158, %rd812, 0;
	add.cc.s64 	%rd7159, %rd7157, %rd7154;
	addc.cc.s64 	%rd7160, %rd7158, %rd7155;
	st.local.u64 	[%rd7139+16], %rd7159;
	ld.local.u64 	%rd7161, [%rd7135+24];
	mul.lo.s64 	%rd7162, %rd802, %rd7161;
	mul.hi.u64 	%rd7163, %rd802, %rd7161;
	ld.local.u64 	%rd7164, [%rd7139+24];
	add.cc.s64 	%rd7165, %rd7160, %rd7164;
	addc.cc.s64 	%rd7166, %rd812, 0;
	add.cc.s64 	%rd7167, %rd7165, %rd7162;
	addc.cc.s64 	%rd10048, %rd7166, %rd7163;
	st.local.u64 	[%rd7139+24], %rd7167;
	add.s32 	%r1252, %r1252, 4;
$L__BB0_719:
	mov.b64 	%rd9736, 0;
	setp.eq.s32 	%p530, %r48, 0;
	@%p530 bra 	$L__BB0_724;
	setp.eq.s32 	%p531, %r49, 0;
	@%p531 bra 	$L__BB0_722;
	mul.wide.u32 	%rd7170, %r1252, 8;
	add.s64 	%rd7171, %rd5, %rd7170;
	ld.local.u64 	%rd7172, [%rd7171];
	mul.lo.s64 	%rd7173, %rd802, %rd7172;
	mul.hi.u64 	%rd7174, %rd802, %rd7172;
	add.s64 	%rd7175, %rd1, %rd7170;
	ld.local.u64 	%rd7176, [%rd7175];
	add.cc.s64 	%rd7177, %rd10048, %rd7176;
	addc.cc.s64 	%rd7178, %rd9736, 0;
	add.cc.s64 	%rd7179, %rd7177, %rd7173;
	addc.cc.s64 	%rd7180, %rd7178, %rd7174;
	st.local.u64 	[%rd7175], %rd7179;
	ld.local.u64 	%rd7181, [%rd7171+8];
	mul.lo.s64 	%rd7182, %rd802, %rd7181;
	mul.hi.u64 	%rd7183, %rd802, %rd7181;
	ld.local.u64 	%rd7184, [%rd7175+8];
	mov.b64 	%rd818, 0;
	add.cc.s64 	%rd7185, %rd7180, %rd7184;
	addc.cc.s64 	%rd7186, %rd818, 0;
	add.cc.s64 	%rd7187, %rd7185, %rd7182;
	addc.cc.s64 	%rd10048, %rd7186, %rd7183;
	st.local.u64 	[%rd7175+8], %rd7187;
	add.s32 	%r1252, %r1252, 2;
$L__BB0_722:
	mov.b64 	%rd9737, 0;
	and.b32  	%r920, %r1, 1;
	setp.eq.b32 	%p532, %r920, 1;
	not.pred 	%p533, %p532;
	@%p533 bra 	$L__BB0_724;
	mul.wide.u32 	%rd7188, %r1252, 8;
	add.s64 	%rd7189, %rd5, %rd7188;
	ld.local.u64 	%rd7190, [%rd7189];
	mul.lo.s64 	%rd7191, %rd802, %rd7190;
	mul.hi.u64 	%rd7192, %rd802, %rd7190;
	add.s64 	%rd7193, %rd1, %rd7188;
	ld.local.u64 	%rd7194, [%rd7193];
	add.cc.s64 	%rd7195, %rd10048, %rd7194;
	addc.cc.s64 	%rd7196, %rd9737, 0;
	add.cc.s64 	%rd7197, %rd7195, %rd7191;
	addc.cc.s64 	%rd10048, %rd7196, %rd7192;
	st.local.u64 	[%rd7193], %rd7197;
$L__BB0_724:
	setp.lt.u32 	%p534, %r44, 7;
	ld.local.u64 	%rd7202, [%rd1];
	mul.lo.s64 	%rd827, %rd68, %rd7202;
	mov.b64 	%rd10056, 0;
	mov.b32 	%r1256, 0;
	@%p534 bra 	$L__BB0_727;
	mov.b64 	%rd10056, 0;
	mov.b32 	%r1254, 0;
$L__BB0_726:
	.pragma "nounroll";
	mov.b64 	%rd9738, 0;
	mul.wide.u32 	%rd7205, %r1254, 8;
	add.s64 	%rd7206, %rd1, %rd7205;
	ld.local.u64 	%rd7207, [%rd7206];
	mov.u64 	%rd7208, d_mod;
	add.s64 	%rd7209, %rd7208, %rd7205;
	ld.const.u64 	%rd7210, [%rd7209];
	mul.lo.s64 	%rd7211, %rd7210, %rd827;
	mul.hi.u64 	%rd7212, %rd7210, %rd827;
	add.cc.s64 	%rd7213, %rd10056, %rd7207;
	addc.cc.s64 	%rd7214, %rd9738, 0;
	add.cc.s64 	%rd7215, %rd7213, %rd7211;
	addc.cc.s64 	%rd7216, %rd7214, %rd7212;
	st.local.u64 	[%rd7206], %rd7215;
	ld.local.u64 	%rd7217, [%rd7206+8];
	ld.const.u64 	%rd7218, [%rd7209+8];
	mul.lo.s64 	%rd7219, %rd7218, %rd827;
	mul.hi.u64 	%rd7220, %rd7218, %rd827;
	add.cc.s64 	%rd7221, %rd7216, %rd7217;
	addc.cc.s64 	%rd7222, %rd9738, 0;
	add.cc.s64 	%rd7223, %rd7221, %rd7219;
	addc.cc.s64 	%rd7224, %rd7222, %rd7220;
	st.local.u64 	[%rd7206+8], %rd7223;
	ld.local.u64 	%rd7225, [%rd7206+16];
	ld.const.u64 	%rd7226, [%rd7209+16];
	mul.lo.s64 	%rd7227, %rd7226, %rd827;
	mul.hi.u64 	%rd7228, %rd7226, %rd827;
	add.cc.s64 	%rd7229, %rd7224, %rd7225;
	addc.cc.s64 	%rd7230, %rd9738, 0;
	add.cc.s64 	%rd7231, %rd7229, %rd7227;
	addc.cc.s64 	%rd7232, %rd7230, %rd7228;
	st.local.u64 	[%rd7206+16], %rd7231;
	ld.local.u64 	%rd7233, [%rd7206+24];
	ld.const.u64 	%rd7234, [%rd7209+24];
	mul.lo.s64 	%rd7235, %rd7234, %rd827;
	mul.hi.u64 	%rd7236, %rd7234, %rd827;
	add.cc.s64 	%rd7237, %rd7232, %rd7233;
	addc.cc.s64 	%rd7238, %rd9738, 0;
	add.cc.s64 	%rd7239, %rd7237, %rd7235;
	addc.cc.s64 	%rd7240, %rd7238, %rd7236;
	st.local.u64 	[%rd7206+24], %rd7239;
	ld.local.u64 	%rd7241, [%rd7206+32];
	ld.const.u64 	%rd7242, [%rd7209+32];
	mul.lo.s64 	%rd7243, %rd7242, %rd827;
	mul.hi.u64 	%rd7244, %rd7242, %rd827;
	add.cc.s64 	%rd7245, %rd7240, %rd7241;
	addc.cc.s64 	%rd7246, %rd9738, 0;
	add.cc.s64 	%rd7247, %rd7245, %rd7243;
	addc.cc.s64 	%rd7248, %rd7246, %rd7244;
	st.local.u64 	[%rd7206+32], %rd7247;
	ld.local.u64 	%rd7249, [%rd7206+40];
	ld.const.u64 	%rd7250, [%rd7209+40];
	mul.lo.s64 	%rd7251, %rd7250, %rd827;
	mul.hi.u64 	%rd7252, %rd7250, %rd827;
	add.cc.s64 	%rd7253, %rd7248, %rd7249;
	addc.cc.s64 	%rd7254, %rd9738, 0;
	add.cc.s64 	%rd7255, %rd7253, %rd7251;
	addc.cc.s64 	%rd7256, %rd7254, %rd7252;
	st.local.u64 	[%rd7206+40], %rd7255;
	ld.local.u64 	%rd7257, [%rd7206+48];
	ld.const.u64 	%rd7258, [%rd7209+48];
	mul.lo.s64 	%rd7259, %rd7258, %rd827;
	mul.hi.u64 	%rd7260, %rd7258, %rd827;
	add.cc.s64 	%rd7261, %rd7256, %rd7257;
	addc.cc.s64 	%rd7262, %rd9738, 0;
	add.cc.s64 	%rd7263, %rd7261, %rd7259;
	addc.cc.s64 	%rd7264, %rd7262, %rd7260;
	st.local.u64 	[%rd7206+48], %rd7263;
	ld.local.u64 	%rd7265, [%rd7206+56];
	ld.const.u64 	%rd7266, [%rd7209+56];
	mul.lo.s64 	%rd7267, %rd7266, %rd827;
	mul.hi.u64 	%rd7268, %rd7266, %rd827;
	add.cc.s64 	%rd7269, %rd7264, %rd7265;
	addc.cc.s64 	%rd7270, %rd9738, 0;
	add.cc.s64 	%rd7271, %rd7269, %rd7267;
	addc.cc.s64 	%rd10056, %rd7270, %rd7268;
	st.local.u64 	[%rd7206+56], %rd7271;
	add.s32 	%r1254, %r1254, 8;
	setp.ne.s32 	%p535, %r1254, %r487;
	mov.u32 	%r1256, %r487;
	@%p535 bra 	$L__BB0_726;
$L__BB0_727:
	mov.b64 	%rd9739, 0;
	setp.eq.s32 	%p536, %r46, 0;
	@%p536 bra 	$L__BB0_735;
	setp.lt.u32 	%p537, %r47, 3;
	@%p537 bra 	$L__BB0_730;
	mul.wide.u32 	%rd7274, %r1256, 8;
	add.s64 	%rd7275, %rd1, %rd7274;
	ld.local.u64 	%rd7276, [%rd7275];
	mov.u64 	%rd7277, d_mod;
	add.s64 	%rd7278, %rd7277, %rd7274;
	ld.const.u64 	%rd7279, [%rd7278];
	mul.lo.s64 	%rd7280, %rd7279, %rd827;
	mul.hi.u64 	%rd7281, %rd7279, %rd827;
	add.cc.s64 	%rd7282, %rd10056, %rd7276;
	addc.cc.s64 	%rd7283, %rd9739, 0;
	add.cc.s64 	%rd7284, %rd7282, %rd7280;
	addc.cc.s64 	%rd7285, %rd7283, %rd7281;
	st.local.u64 	[%rd7275], %rd7284;
	ld.local.u64 	%rd7286, [%rd7275+8];
	ld.const.u64 	%rd7287, [%rd7278+8];
	mul.lo.s64 	%rd7288, %rd7287, %rd827;
	mul.hi.u64 	%rd7289, %rd7287, %rd827;
	mov.b64 	%rd837, 0;
	add.cc.s64 	%rd7290, %rd7285, %rd7286;
	addc.cc.s64 	%rd7291, %rd837, 0;
	add.cc.s64 	%rd7292, %rd7290, %rd7288;
	addc.cc.s64 	%rd7293, %rd7291, %rd7289;
	st.local.u64 	[%rd7275+8], %rd7292;
	ld.local.u64 	%rd7294, [%rd7275+16];
	ld.const.u64 	%rd7295, [%rd7278+16];
	mul.lo.s64 	%rd7296, %rd7295, %rd827;
	mul.hi.u64 	%rd7297, %rd7295, %rd827;
	add.cc.s64 	%rd7298, %rd7293, %rd7294;
	addc.cc.s64 	%rd7299, %rd837, 0;
	add.cc.s64 	%rd7300, %rd7298, %rd7296;
	addc.cc.s64 	%rd7301, %rd7299, %rd7297;
	st.local.u64 	[%rd7275+16], %rd7300;
	ld.local.u64 	%rd7302, [%rd7275+24];
	ld.const.u64 	%rd7303, [%rd7278+24];
	mul.lo.s64 	%rd7304, %rd7303, %rd827;
	mul.hi.u64 	%rd7305, %rd7303, %rd827;
	add.cc.s64 	%rd7306, %rd7301, %rd7302;
	addc.cc.s64 	%rd7307, %rd837, 0;
	add.cc.s64 	%rd7308, %rd7306, %rd7304;
	addc.cc.s64 	%rd10056, %rd7307, %rd7305;
	st.local.u64 	[%rd7275+24], %rd7308;
	add.s32 	%r1256, %r1256, 4;
$L__BB0_730:
	mov.b64 	%rd9740, 0;
	setp.eq.s32 	%p538, %r48, 0;
	@%p538 bra 	$L__BB0_735;
	setp.eq.s32 	%p539, %r49, 0;
	@%p539 bra 	$L__BB0_733;
	mul.wide.u32 	%rd7311, %r1256, 8;
	add.s64 	%rd7312, %rd1, %rd7311;
	ld.local.u64 	%rd7313, [%rd7312];
	mov.u64 	%rd7314, d_mod;
	add.s64 	%rd7315, %rd7314, %rd7311;
	ld.const.u64 	%rd7316, [%rd7315];
	mul.lo.s64 	%rd7317, %rd7316, %rd827;
	mul.hi.u64 	%rd7318, %rd7316, %rd827;
	add.cc.s64 	%rd7319, %rd10056, %rd7313;
	addc.cc.s64 	%rd7320, %rd9740, 0;
	add.cc.s64 	%rd7321, %rd7319, %rd7317;
	addc.cc.s64 	%rd7322, %rd7320, %rd7318;
	st.local.u64 	[%rd7312], %rd7321;
	ld.local.u64 	%rd7323, [%rd7312+8];
	ld.const.u64 	%rd7324, [%rd7315+8];
	mul.lo.s64 	%rd7325, %rd7324, %rd827;
	mul.hi.u64 	%rd7326, %rd7324, %rd827;
	mov.b64 	%rd843, 0;
	add.cc.s64 	%rd7327, %rd7322, %rd7323;
	addc.cc.s64 	%rd7328, %rd843, 0;
	add.cc.s64 	%rd7329, %rd7327, %rd7325;
	addc.cc.s64 	%rd10056, %rd7328, %rd7326;
	st.local.u64 	[%rd7312+8], %rd7329;
	add.s32 	%r1256, %r1256, 2;
$L__BB0_733:
	mov.b64 	%rd9741, 0;
	and.b32  	%r923, %r1, 1;
	setp.eq.b32 	%p540, %r923, 1;
	not.pred 	%p541, %p540;
	@%p541 bra 	$L__BB0_735;
	mul.wide.u32 	%rd7330, %r1256, 8;
	add.s64 	%rd7331, %rd1, %rd7330;
	ld.local.u64 	%rd7332, [%rd7331];
	mov.u64 	%rd7333, d_mod;
	add.s64 	%rd7334, %rd7333, %rd7330;
	ld.const.u64 	%rd7335, [%rd7334];
	mul.lo.s64 	%rd7336, %rd7335, %rd827;
	mul.hi.u64 	%rd7337, %rd7335, %rd827;
	add.cc.s64 	%rd7338, %rd10056, %rd7332;
	addc.cc.s64 	%rd7339, %rd9741, 0;
	add.cc.s64 	%rd7340, %rd7338, %rd7336;
	addc.cc.s64 	%rd10056, %rd7339, %rd7337;
	st.local.u64 	[%rd7331], %rd7340;
$L__BB0_735:
	setp.lt.s32 	%p542, %r1, 2;
	add.s64 	%rd852, %rd10056, %rd10048;
	@%p542 bra 	$L__BB0_749;
	setp.lt.u32 	%p543, %r50, 15;
	mov.b32 	%r1260, 0;
	@%p543 bra 	$L__BB0_739;
	mov.b32 	%r1258, 0;
$L__BB0_738:
	.pragma "nounroll";
	mul.wide.u32 	%rd7341, %r1258, 8;
	add.s64 	%rd7342, %rd1, %rd7341;
	ld.local.u64 	%rd7343, [%rd7342+8];
	st.local.u64 	[%rd7342], %rd7343;
	ld.local.u64 	%rd7344, [%rd7342+16];
	st.local.u64 	[%rd7342+8], %rd7344;
	ld.local.u64 	%rd7345, [%rd7342+24];
	st.local.u64 	[%rd7342+16], %rd7345;
	ld.local.u64 	%rd7346, [%rd7342+32];
	st.local.u64 	[%rd7342+24], %rd7346;
	ld.local.u64 	%rd7347, [%rd7342+40];
	st.local.u64 	[%rd7342+32], %rd7347;
	ld.local.u64 	%rd7348, [%rd7342+48];
	st.local.u64 	[%rd7342+40], %rd7348;
	ld.local.u64 	%rd7349, [%rd7342+56];
	st.local.u64 	[%rd7342+48], %rd7349;
	ld.local.u64 	%rd7350, [%rd7342+64];
	st.local.u64 	[%rd7342+56], %rd7350;
	ld.local.u64 	%rd7351, [%rd7342+72];
	st.local.u64 	[%rd7342+64], %rd7351;
	ld.local.u64 	%rd7352, [%rd7342+80];
	st.local.u64 	[%rd7342+72], %rd7352;
	ld.local.u64 	%rd7353, [%rd7342+88];
	st.local.u64 	[%rd7342+80], %rd7353;
	ld.local.u64 	%rd7354, [%rd7342+96];
	st.local.u64 	[%rd7342+88], %rd7354;
	ld.local.u64 	%rd7355, [%rd7342+104];
	st.local.u64 	[%rd7342+96], %rd7355;
	ld.local.u64 	%rd7356, [%rd7342+112];
	st.local.u64 	[%rd7342+104], %rd7356;
	ld.local.u64 	%rd7357, [%rd7342+120];
	st.local.u64 	[%rd7342+112], %rd7357;
	add.s32 	%r1258, %r1258, 16;
	ld.local.u64 	%rd7358, [%rd7342+128];
	st.local.u64 	[%rd7342+120], %rd7358;
	and.b32  	%r1260, %r44, -16;
	setp.ne.s32 	%p544, %r1258, %r1260;
	@%p544 bra 	$L__BB0_738;
$L__BB0_739:
	and.b32  	%r926, %r44, 15;
	setp.eq.s32 	%p545, %r926, 0;
	@%p545 bra 	$L__BB0_749;
	setp.lt.u32 	%p546, %r52, 7;
	@%p546 bra 	$L__BB0_742;
	mul.wide.u32 	%rd7359, %r1260, 8;
	add.s64 	%rd7360, %rd1, %rd7359;
	ld.local.u64 	%rd7361, [%rd7360+8];
	st.local.u64 	[%rd7360], %rd7361;
	ld.local.u64 	%rd7362, [%rd7360+16];
	st.local.u64 	[%rd7360+8], %rd7362;
	ld.local.u64 	%rd7363, [%rd7360+24];
	st.local.u64 	[%rd7360+16], %rd7363;
	ld.local.u64 	%rd7364, [%rd7360+32];
	st.local.u64 	[%rd7360+24], %rd7364;
	ld.local.u64 	%rd7365, [%rd7360+40];
	st.local.u64 	[%rd7360+32], %rd7365;
	ld.local.u64 	%rd7366, [%rd7360+48];
	st.local.u64 	[%rd7360+40], %rd7366;
	ld.local.u64 	%rd7367, [%rd7360+56];
	st.local.u64 	[%rd7360+48], %rd7367;
	add.s32 	%r1260, %r1260, 8;
	ld.local.u64 	%rd7368, [%rd7360+64];
	st.local.u64 	[%rd7360+56], %rd7368;
$L__BB0_742:
	and.b32  	%r927, %r51, 7;
	setp.eq.s32 	%p547, %r927, 0;
	@%p547 bra 	$L__BB0_749;
	setp.lt.u32 	%p548, %r54, 3;
	@%p548 bra 	$L__BB0_745;
	mul.wide.u32 	%rd7369, %r1260, 8;
	add.s64 	%rd7370, %rd1, %rd7369;
	ld.local.u64 	%rd7371, [%rd7370+8];
	st.local.u64 	[%rd7370], %rd7371;
	ld.local.u64 	%rd7372, [%rd7370+16];
	st.local.u64 	[%rd7370+8], %rd7372;
	ld.local.u64 	%rd7373, [%rd7370+24];
	st.local.u64 	[%rd7370+16], %rd7373;
	add.s32 	%r1260, %r1260, 4;
	ld.local.u64 	%rd7374, [%rd7370+32];
	st.local.u64 	[%rd7370+24], %rd7374;
$L__BB0_745:
	setp.eq.s32 	%p549, %r488, 0;
	@%p549 bra 	$L__BB0_749;
	setp.eq.s32 	%p550, %r488, 1;
	mul.wide.u32 	%rd7375, %r1260, 8;
	add.s64 	%rd853, %rd1, %rd7375;
	ld.local.u64 	%rd7376, [%rd853+8];
	st.local.u64 	[%rd853], %rd7376;
	@%p550 bra 	$L__BB0_749;
	setp.eq.s32 	%p551, %r488, 2;
	ld.local.u64 	%rd7377, [%rd853+16];
	st.local.u64 	[%rd853+8], %rd7377;
	@%p551 bra 	$L__BB0_749;
	ld.local.u64 	%rd7378, [%rd853+24];
	st.local.u64 	[%rd853+16], %rd7378;
$L__BB0_749:
	st.local.u64 	[%rd69], %rd852;
	add.s32 	%r1249, %r1249, 1;
	setp.ne.s32 	%p552, %r1249, %r45;
	@%p552 bra 	$L__BB0_713;
$L__BB0_750:
	mov.u64 	%rd7381, d_mod;
	mov.u32 	%r1262, %r1;
$L__BB0_751:
	add.s32 	%r514, %r1262, -1;
	setp.lt.s32 	%p553, %r1262, 1;
	@%p553 bra 	$L__BB0_754;
	mul.wide.u32 	%rd7379, %r514, 8;
	add.s64 	%rd7380, %rd1, %rd7379;
	ld.local.u64 	%rd854, [%rd7380];
	add.s64 	%rd7382, %rd7381, %rd7379;
	ld.const.u64 	%rd855, [%rd7382];
	setp.gt.u64 	%p554, %rd854, %rd855;
	@%p554 bra 	$L__BB0_754;
	setp.lt.u64 	%p555, %rd854, %rd855;
	mov.u32 	%r1262, %r514;
	@%p555 bra 	$L__BB0_766;
	bra.uni 	$L__BB0_751;
$L__BB0_754:
	setp.lt.s32 	%p556, %r1, 1;
	@%p556 bra 	$L__BB0_766;
	setp.lt.u32 	%p557, %r44, 7;
	mov.b64 	%rd10058, 0;
	mov.b32 	%r1265, 0;
	@%p557 bra 	$L__BB0_758;
	and.b32  	%r1265, %r1, 2147483640;
	mov.b64 	%rd10058, 0;
	mov.b32 	%r1263, 0;
$L__BB0_757:
	.pragma "nounroll";
	mul.wide.u32 	%rd7385, %r1263, 8;
	add.s64 	%rd7386, %rd1, %rd7385;
	ld.local.u64 	%rd7387, [%rd7386];
	add.s64 	%rd7389, %rd7381, %rd7385;
	ld.const.u64 	%rd7390, [%rd7389];
	mov.b64 	%rd7391, 0;
	add.cc.s64 	%rd7392, %rd10058, %rd7390;
	addc.cc.s64 	%rd7393, %rd7391, 0;
	sub.cc.s64 	%rd7394, %rd7387, %rd7392;
	subc.cc.s64 	%rd7395, %rd7391, %rd7393;
	st.local.u64 	[%rd7386], %rd7394;
	ld.local.u64 	%rd7396, [%rd7386+8];
	ld.const.u64 	%rd7397, [%rd7389+8];
	and.b64  	%rd7398, %rd7395, 1;
	add.cc.s64 	%rd7399, %rd7398, %rd7397;
	addc.cc.s64 	%rd7400, %rd7391, 0;
	sub.cc.s64 	%rd7401, %rd7396, %rd7399;
	subc.cc.s64 	%rd7402, %rd7391, %rd7400;
	st.local.u64 	[%rd7386+8], %rd7401;
	ld.local.u64 	%rd7403, [%rd7386+16];
	ld.const.u64 	%rd7404, [%rd7389+16];
	and.b64  	%rd7405, %rd7402, 1;
	add.cc.s64 	%rd7406, %rd7405, %rd7404;
	addc.cc.s64 	%rd7407, %rd7391, 0;
	sub.cc.s64 	%rd7408, %rd7403, %rd7406;
	subc.cc.s64 	%rd7409, %rd7391, %rd7407;
	st.local.u64 	[%rd7386+16], %rd7408;
	ld.local.u64 	%rd7410, [%rd7386+24];
	ld.const.u64 	%rd7411, [%rd7389+24];
	and.b64  	%rd7412, %rd7409, 1;
	add.cc.s64 	%rd7413, %rd7412, %rd7411;
	addc.cc.s64 	%rd7414, %rd7391, 0;
	sub.cc.s64 	%rd7415, %rd7410, %rd7413;
	subc.cc.s64 	%rd7416, %rd7391, %rd7414;
	st.local.u64 	[%rd7386+24], %rd7415;
	ld.local.u64 	%rd7417, [%rd7386+32];
	ld.const.u64 	%rd7418, [%rd7389+32];
	and.b64  	%rd7419, %rd7416, 1;
	add.cc.s64 	%rd7420, %rd7419, %rd7418;
	addc.cc.s64 	%rd7421, %rd7391, 0;
	sub.cc.s64 	%rd7422, %rd7417, %rd7420;
	subc.cc.s64 	%rd7423, %rd7391, %rd7421;
	st.local.u64 	[%rd7386+32], %rd7422;
	ld.local.u64 	%rd7424, [%rd7386+40];
	ld.const.u64 	%rd7425, [%rd7389+40];
	and.b64  	%rd7426, %rd7423, 1;
	add.cc.s64 	%rd7427, %rd7426, %rd7425;
	addc.cc.s64 	%rd7428, %rd7391, 0;
	sub.cc.s64 	%rd7429, %rd7424, %rd7427;
	subc.cc.s64 	%rd7430, %rd7391, %rd7428;
	st.local.u64 	[%rd7386+40], %rd7429;
	ld.local.u64 	%rd7431, [%rd7386+48];
	ld.const.u64 	%rd7432, [%rd7389+48];
	and.b64  	%rd7433, %rd7430, 1;
	add.cc.s64 	%rd7434, %rd7433, %rd7432;
	addc.cc.s64 	%rd7435, %rd7391, 0;
	sub.cc.s64 	%rd7436, %rd7431, %rd7434;
	subc.cc.s64 	%rd7437, %rd7391, %rd7435;
	st.local.u64 	[%rd7386+48], %rd7436;
	ld.local.u64 	%rd7438, [%rd7386+56];
	ld.const.u64 	%rd7439, [%rd7389+56];
	and.b64  	%rd7440, %rd7437, 1;
	add.cc.s64 	%rd7441, %rd7440, %rd7439;
	addc.cc.s64 	%rd7442, %rd7391, 0;
	sub.cc.s64 	%rd7443, %rd7438, %rd7441;
	subc.cc.s64 	%rd7444, %rd7391, %rd7442;
	st.local.u64 	[%rd7386+56], %rd7443;
	add.s32 	%r1263, %r1263, 8;
	and.b64  	%rd10058, %rd7444, 1;
	setp.ne.s32 	%p558, %r1263, %r1265;
	@%p558 bra 	$L__BB0_757;
$L__BB0_758:
	setp.eq.s32 	%p559, %r46, 0;
	@%p559 bra 	$L__BB0_766;
	setp.lt.u32 	%p560, %r46, 4;
	@%p560 bra 	$L__BB0_761;
	mul.wide.u32 	%rd7445, %r1265, 8;
	add.s64 	%rd7446, %rd1, %rd7445;
	ld.local.u64 	%rd7447, [%rd7446];
	add.s64 	%rd7449, %rd7381, %rd7445;
	ld.const.u64 	%rd7450, [%rd7449];
	mov.b64 	%rd7451, 0;
	add.cc.s64 	%rd7452, %rd10058, %rd7450;
	addc.cc.s64 	%rd7453, %rd7451, 0;
	sub.cc.s64 	%rd7454, %rd7447, %rd7452;
	subc.cc.s64 	%rd7455, %rd7451, %rd7453;
	st.local.u64 	[%rd7446], %rd7454;
	ld.local.u64 	%rd7456, [%rd7446+8];
	ld.const.u64 	%rd7457, [%rd7449+8];
	and.b64  	%rd7458, %rd7455, 1;
	add.cc.s64 	%rd7459, %rd7458, %rd7457;
	addc.cc.s64 	%rd7460, %rd7451, 0;
	sub.cc.s64 	%rd7461, %rd7456, %rd7459;
	subc.cc.s64 	%rd7462, %rd7451, %rd7460;
	st.local.u64 	[%rd7446+8], %rd7461;
	ld.local.u64 	%rd7463, [%rd7446+16];
	ld.const.u64 	%rd7464, [%rd7449+16];
	and.b64  	%rd7465, %rd7462, 1;
	add.cc.s64 	%rd7466, %rd7465, %rd7464;
	addc.cc.s64 	%rd7467, %rd7451, 0;
	sub.cc.s64 	%rd7468, %rd7463, %rd7466;
	subc.cc.s64 	%rd7469, %rd7451, %rd7467;
	st.local.u64 	[%rd7446+16], %rd7468;
	ld.local.u64 	%rd7470, [%rd7446+24];
	ld.const.u64 	%rd7471, [%rd7449+24];
	and.b64  	%rd7472, %rd7469, 1;
	add.cc.s64 	%rd7473, %rd7472, %rd7471;
	addc.cc.s64 	%rd7474, %rd7451, 0;
	sub.cc.s64 	%rd7475, %rd7470, %rd7473;
	subc.cc.s64 	%rd7476, %rd7451, %rd7474;
	st.local.u64 	[%rd7446+24], %rd7475;
	and.b64  	%rd10058, %rd7476, 1;
	add.s32 	%r1265, %r1265, 4;
$L__BB0_761:
	setp.eq.s32 	%p561, %r48, 0;
	@%p561 bra 	$L__BB0_766;
	setp.eq.s32 	%p562, %r49, 0;
	@%p562 bra 	$L__BB0_764;
	mul.wide.u32 	%rd7477, %r1265, 8;
	add.s64 	%rd7478, %rd1, %rd7477;
	ld.local.u64 	%rd7479, [%rd7478];
	add.s64 	%rd7481, %rd7381, %rd7477;
	ld.const.u64 	%rd7482, [%rd7481];
	mov.b64 	%rd7483, 0;
	add.cc.s64 	%rd7484, %rd10058, %rd7482;
	addc.cc.s64 	%rd7485, %rd7483, 0;
	sub.cc.s64 	%rd7486, %rd7479, %rd7484;
	subc.cc.s64 	%rd7487, %rd7483, %rd7485;
	st.local.u64 	[%rd7478], %rd7486;
	ld.local.u64 	%rd7488, [%rd7478+8];
	ld.const.u64 	%rd7489, [%rd7481+8];
	and.b64  	%rd7490, %rd7487, 1;
	add.cc.s64 	%rd7491, %rd7490, %rd7489;
	addc.cc.s64 	%rd7492, %rd7483, 0;
	sub.cc.s64 	%rd7493, %rd7488, %rd7491;
	subc.cc.s64 	%rd7494, %rd7483, %rd7492;
	st.local.u64 	[%rd7478+8], %rd7493;
	and.b64  	%rd10058, %rd7494, 1;
	add.s32 	%r1265, %r1265, 2;
$L__BB0_764:
	and.b32  	%r930, %r1, 1;
	setp.eq.b32 	%p563, %r930, 1;
	not.pred 	%p564, %p563;
	@%p564 bra 	$L__BB0_766;
	mul.wide.u32 	%rd7495, %r1265, 8;
	add.s64 	%rd7496, %rd1, %rd7495;
	ld.local.u64 	%rd7497, [%rd7496];
	add.s64 	%rd7499, %rd7381, %rd7495;
	ld.const.u64 	%rd7500, [%rd7499];
	add.s64 	%rd7501, %rd10058, %rd7500;
	sub.s64 	%rd7502, %rd7497, %rd7501;
	st.local.u64 	[%rd7496], %rd7502;
$L__BB0_766:
	setp.lt.s32 	%p565, %r1, 1;
	ld.local.u64 	%rd7503, [%rd1];
	st.local.u64 	[%rd5], %rd7503;
	ld.local.u64 	%rd7504, [%rd1+8];
	st.local.u64 	[%rd5+8], %rd7504;
	ld.local.u64 	%rd7505, [%rd1+16];
	st.local.u64 	[%rd5+16], %rd7505;
	ld.local.u64 	%rd7506, [%rd1+24];
	st.local.u64 	[%rd5+24], %rd7506;
	ld.local.u64 	%rd7507, [%rd1+32];
	st.local.u64 	[%rd5+32], %rd7507;
	ld.local.u64 	%rd7508, [%rd1+40];
	st.local.u64 	[%rd5+40], %rd7508;
	ld.local.u64 	%rd7509, [%rd1+48];
	st.local.u64 	[%rd5+48], %rd7509;
	ld.local.u64 	%rd7510, [%rd1+56];
	st.local.u64 	[%rd5+56], %rd7510;
	ld.local.u64 	%rd7511, [%rd1+64];
	st.local.u64 	[%rd5+64], %rd7511;
	mov.b64 	%rd7512, 0;
	st.local.u64 	[%rd1], %rd7512;
	st.local.u64 	[%rd1+8], %rd7512;
	st.local.u64 	[%rd1+16], %rd7512;
	st.local.u64 	[%rd1+24], %rd7512;
	st.local.u64 	[%rd1+32], %rd7512;
	st.local.u64 	[%rd1+40], %rd7512;
	st.local.u64 	[%rd1+48], %rd7512;
	st.local.u64 	[%rd1+56], %rd7512;
	st.local.u64 	[%rd1+64], %rd7512;
	@%p565 bra 	$L__BB0_805;
	and.b32  	%r523, %r1, 2147483640;
	and.b32  	%r524, %r53, 3;
	mov.b32 	%r1267, 0;
$L__BB0_768:
	setp.lt.u32 	%p566, %r44, 7;
	mul.wide.u32 	%rd7517, %r1267, 8;
	add.s64 	%rd7518, %rd5, %rd7517;
	ld.local.u64 	%rd863, [%rd7518];
	mov.b64 	%rd10068, 0;
	mov.b32 	%r1270, 0;
	@%p566 bra 	$L__BB0_771;
	mov.b64 	%rd10068, 0;
	mov.b32 	%r1268, 0;
$L__BB0_770:
	.pragma "nounroll";
	mov.b64 	%rd9742, 0;
	mul.wide.u32 	%rd7521, %r1268, 8;
	add.s64 	%rd7522, %rd5, %rd7521;
	ld.local.u64 	%rd7523, [%rd7522];
	mul.lo.s64 	%rd7524, %rd863, %rd7523;
	mul.hi.u64 	%rd7525, %rd863, %rd7523;
	add.s64 	%rd7526, %rd1, %rd7521;
	ld.local.u64 	%rd7527, [%rd7526];
	add.cc.s64 	%rd7528, %rd10068, %rd7527;
	addc.cc.s64 	%rd7529, %rd9742, 0;
	add.cc.s64 	%rd7530, %rd7528, %rd7524;
	addc.cc.s64 	%rd7531, %rd7529, %rd7525;
	st.local.u64 	[%rd7526], %rd7530;
	ld.local.u64 	%rd7532, [%rd7522+8];
	mul.lo.s64 	%rd7533, %rd863, %rd7532;
	mul.hi.u64 	%rd7534, %rd863, %rd7532;
	ld.local.u64 	%rd7535, [%rd7526+8];
	add.cc.s64 	%rd7536, %rd7531, %rd7535;
	addc.cc.s64 	%rd7537, %rd9742, 0;
	add.cc.s64 	%rd7538, %rd7536, %rd7533;
	addc.cc.s64 	%rd7539, %rd7537, %rd7534;
	st.local.u64 	[%rd7526+8], %rd7538;
	ld.local.u64 	%rd7540, [%rd7522+16];
	mul.lo.s64 	%rd7541, %rd863, %rd7540;
	mul.hi.u64 	%rd7542, %rd863, %rd7540;
	ld.local.u64 	%rd7543, [%rd7526+16];
	add.cc.s64 	%rd7544, %rd7539, %rd7543;
	addc.cc.s64 	%rd7545, %rd9742, 0;
	add.cc.s64 	%rd7546, %rd7544, %rd7541;
	addc.cc.s64 	%rd7547, %rd7545, %rd7542;
	st.local.u64 	[%rd7526+16], %rd7546;
	ld.local.u64 	%rd7548, [%rd7522+24];
	mul.lo.s64 	%rd7549, %rd863, %rd7548;
	mul.hi.u64 	%rd7550, %rd863, %rd7548;
	ld.local.u64 	%rd7551, [%rd7526+24];
	add.cc.s64 	%rd7552, %rd7547, %rd7551;
	addc.cc.s64 	%rd7553, %rd9742, 0;
	add.cc.s64 	%rd7554, %rd7552, %rd7549;
	addc.cc.s64 	%rd7555, %rd7553, %rd7550;
	st.local.u64 	[%rd7526+24], %rd7554;
	ld.local.u64 	%rd7556, [%rd7522+32];
	mul.lo.s64 	%rd7557, %rd863, %rd7556;
	mul.hi.u64 	%rd7558, %rd863, %rd7556;
	ld.local.u64 	%rd7559, [%rd7526+32];
	add.cc.s64 	%rd7560, %rd7555, %rd7559;
	addc.cc.s64 	%rd7561, %rd9742, 0;
	add.cc.s64 	%rd7562, %rd7560, %rd7557;
	addc.cc.s64 	%rd7563, %rd7561, %rd7558;
	st.local.u64 	[%rd7526+32], %rd7562;
	ld.local.u64 	%rd7564, [%rd7522+40];
	mul.lo.s64 	%rd7565, %rd863, %rd7564;
	mul.hi.u64 	%rd7566, %rd863, %rd7564;
	ld.local.u64 	%rd7567, [%rd7526+40];
	add.cc.s64 	%rd7568, %rd7563, %rd7567;
	addc.cc.s64 	%rd7569, %rd9742, 0;
	add.cc.s64 	%rd7570, %rd7568, %rd7565;
	addc.cc.s64 	%rd7571, %rd7569, %rd7566;
	st.local.u64 	[%rd7526+40], %rd7570;
	ld.local.u64 	%rd7572, [%rd7522+48];
	mul.lo.s64 	%rd7573, %rd863, %rd7572;
	mul.hi.u64 	%rd7574, %rd863, %rd7572;
	ld.local.u64 	%rd7575, [%rd7526+48];
	add.cc.s64 	%rd7576, %rd7571, %rd7575;
	addc.cc.s64 	%rd7577, %rd9742, 0;
	add.cc.s64 	%rd7578, %rd7576, %rd7573;
	addc.cc.s64 	%rd7579, %rd7577, %rd7574;
	st.local.u64 	[%rd7526+48], %rd7578;
	ld.local.u64 	%rd7580, [%rd7522+56];
	mul.lo.s64 	%rd7581, %rd863, %rd7580;
	mul.hi.u64 	%rd7582, %rd863, %rd7580;
	ld.local.u64 	%rd7583, [%rd7526+56];
	add.cc.s64 	%rd7584, %rd7579, %rd7583;
	addc.cc.s64 	%rd7585, %rd9742, 0;
	add.cc.s64 	%rd7586, %rd7584, %rd7581;
	addc.cc.s64 	%rd10068, %rd7585, %rd7582;
	st.local.u64 	[%rd7526+56], %rd7586;
	add.s32 	%r1268, %r1268, 8;
	setp.ne.s32 	%p567, %r1268, %r523;
	mov.u32 	%r1270, %r523;
	@%p567 bra 	$L__BB0_770;
$L__BB0_771:
	mov.b64 	%rd9743, 0;
	setp.eq.s32 	%p568, %r46, 0;
	@%p568 bra 	$L__BB0_779;
	setp.lt.u32 	%p569, %r47, 3;
	@%p569 bra 	$L__BB0_774;
	mul.wide.u32 	%rd7589, %r1270, 8;
	add.s64 	%rd7590, %rd5, %rd7589;
	ld.local.u64 	%rd7591, [%rd7590];
	mul.lo.s64 	%rd7592, %rd863, %rd7591;
	mul.hi.u64 	%rd7593, %rd863, %rd7591;
	add.s64 	%rd7594, %rd1, %rd7589;
	ld.local.u64 	%rd7595, [%rd7594];
	add.cc.s64 	%rd7596, %rd10068, %rd7595;
	addc.cc.s64 	%rd7597, %rd9743, 0;
	add.cc.s64 	%rd7598, %rd7596, %rd7592;
	addc.cc.s64 	%rd7599, %rd7597, %rd7593;
	st.local.u64 	[%rd7594], %rd7598;
	ld.local.u64 	%rd7600, [%rd7590+8];
	mul.lo.s64 	%rd7601, %rd863, %rd7600;
	mul.hi.u64 	%rd7602, %rd863, %rd7600;
	ld.local.u64 	%rd7603, [%rd7594+8];
	mov.b64 	%rd873, 0;
	add.cc.s64 	%rd7604, %rd7599, %rd7603;
	addc.cc.s64 	%rd7605, %rd873, 0;
	add.cc.s64 	%rd7606, %rd7604, %rd7601;
	addc.cc.s64 	%rd7607, %rd7605, %rd7602;
	st.local.u64 	[%rd7594+8], %rd7606;
	ld.local.u64 	%rd7608, [%rd7590+16];
	mul.lo.s64 	%rd7609, %rd863, %rd7608;
	mul.hi.u64 	%rd7610, %rd863, %rd7608;
	ld.local.u64 	%rd7611, [%rd7594+16];
	add.cc.s64 	%rd7612, %rd7607, %rd7611;
	addc.cc.s64 	%rd7613, %rd873, 0;
	add.cc.s64 	%rd7614, %rd7612, %rd7609;
	addc.cc.s64 	%rd7615, %rd7613, %rd7610;
	st.local.u64 	[%rd7594+16], %rd7614;
	ld.local.u64 	%rd7616, [%rd7590+24];
	mul.lo.s64 	%rd7617, %rd863, %rd7616;
	mul.hi.u64 	%rd7618, %rd863, %rd7616;
	ld.local.u64 	%rd7619, [%rd7594+24];
	add.cc.s64 	%rd7620, %rd7615, %rd7619;
	addc.cc.s64 	%rd7621, %rd873, 0;
	add.cc.s64 	%rd7622, %rd7620, %rd7617;
	addc.cc.s64 	%rd10068, %rd7621, %rd7618;
	st.local.u64 	[%rd7594+24], %rd7622;
	add.s32 	%r1270, %r1270, 4;
$L__BB0_774:
	mov.b64 	%rd9744, 0;
	setp.eq.s32 	%p570, %r48, 0;
	@%p570 bra 	$L__BB0_779;
	setp.eq.s32 	%p571, %r49, 0;
	@%p571 bra 	$L__BB0_777;
	mul.wide.u32 	%rd7625, %r1270, 8;
	add.s64 	%rd7626, %rd5, %rd7625;
	ld.local.u64 	%rd7627, [%rd7626];
	mul.lo.s64 	%rd7628, %rd863, %rd7627;
	mul.hi.u64 	%rd7629, %rd863, %rd7627;
	add.s64 	%rd7630, %rd1, %rd7625;
	ld.local.u64 	%rd7631, [%rd7630];
	add.cc.s64 	%rd7632, %rd10068, %rd7631;
	addc.cc.s64 	%rd7633, %rd9744, 0;
	add.cc.s64 	%rd7634, %rd7632, %rd7628;
	addc.cc.s64 	%rd7635, %rd7633, %rd7629;
	st.local.u64 	[%rd7630], %rd7634;
	ld.local.u64 	%rd7636, [%rd7626+8];
	mul.lo.s64 	%rd7637, %rd863, %rd7636;
	mul.hi.u64 	%rd7638, %rd863, %rd7636;
	ld.local.u64 	%rd7639, [%rd7630+8];
	mov.b64 	%rd879, 0;
	add.cc.s64 	%rd7640, %rd7635, %rd7639;
	addc.cc.s64 	%rd7641, %rd879, 0;
	add.cc.s64 	%rd7642, %rd7640, %rd7637;
	addc.cc.s64 	%rd10068, %rd7641, %rd7638;
	st.local.u64 	[%rd7630+8], %rd7642;
	add.s32 	%r1270, %r1270, 2;
$L__BB0_777:
	mov.b64 	%rd9745, 0;
	and.b32  	%r934, %r1, 1;
	setp.eq.b32 	%p572, %r934, 1;
	not.pred 	%p573, %p572;
	@%p573 bra 	$L__BB0_779;
	mul.wide.u32 	%rd7643, %r1270, 8;
	add.s64 	%rd7644, %rd5, %rd7643;
	ld.local.u64 	%rd7645, [%rd7644];
	mul.lo.s64 	%rd7646, %rd863, %rd7645;
	mul.hi.u64 	%rd7647, %rd863, %rd7645;
	add.s64 	%rd7648, %rd1, %rd7643;
	ld.local.u64 	%rd7649, [%rd7648];
	add.cc.s64 	%rd7650, %rd10068, %rd7649;
	addc.cc.s64 	%rd7651, %rd9745, 0;
	add.cc.s64 	%rd7652, %rd7650, %rd7646;
	addc.cc.s64 	%rd10068, %rd7651, %rd7647;
	st.local.u64 	[%rd7648], %rd7652;
$L__BB0_779:
	setp.lt.u32 	%p574, %r44, 7;
	ld.local.u64 	%rd7657, [%rd1];
	mul.lo.s64 	%rd888, %rd68, %rd7657;
	mov.b64 	%rd10076, 0;
	mov.b32 	%r1274, 0;
	@%p574 bra 	$L__BB0_782;
	mov.b64 	%rd10076, 0;
	mov.b32 	%r1272, 0;
$L__BB0_781:
	.pragma "nounroll";
	mov.b64 	%rd9746, 0;
	mul.wide.u32 	%rd7660, %r1272, 8;
	add.s64 	%rd7661, %rd1, %rd7660;
	ld.local.u64 	%rd7662, [%rd7661];
	mov.u64 	%rd7663, d_mod;
	add.s64 	%rd7664, %rd7663, %rd7660;
	ld.const.u64 	%rd7665, [%rd7664];
	mul.lo.s64 	%rd7666, %rd7665, %rd888;
	mul.hi.u64 	%rd7667, %rd7665, %rd888;
	add.cc.s64 	%rd7668, %rd10076, %rd7662;
	addc.cc.s64 	%rd7669, %rd9746, 0;
	add.cc.s64 	%rd7670, %rd7668, %rd7666;
	addc.cc.s64 	%rd7671, %rd7669, %rd7667;
	st.local.u64 	[%rd7661], %rd7670;
	ld.local.u64 	%rd7672, [%rd7661+8];
	ld.const.u64 	%rd7673, [%rd7664+8];
	mul.lo.s64 	%rd7674, %rd7673, %rd888;
	mul.hi.u64 	%rd7675, %rd7673, %rd888;
	add.cc.s64 	%rd7676, %rd7671, %rd7672;
	addc.cc.s64 	%rd7677, %rd9746, 0;
	add.cc.s64 	%rd7678, %rd7676, %rd7674;
	addc.cc.s64 	%rd7679, %rd7677, %rd7675;
	st.local.u64 	[%rd7661+8], %rd7678;
	ld.local.u64 	%rd7680, [%rd7661+16];
	ld.const.u64 	%rd7681, [%rd7664+16];
	mul.lo.s64 	%rd7682, %rd7681, %rd888;
	mul.hi.u64 	%rd7683, %rd7681, %rd888;
	add.cc.s64 	%rd7684, %rd7679, %rd7680;
	addc.cc.s64 	%rd7685, %rd9746, 0;
	add.cc.s64 	%rd7686, %rd7684, %rd7682;
	addc.cc.s64 	%rd7687, %rd7685, %rd7683;
	st.local.u64 	[%rd7661+16], %rd7686;
	ld.local.u64 	%rd7688, [%rd7661+24];
	ld.const.u64 	%rd7689, [%rd7664+24];
	mul.lo.s64 	%rd7690, %rd7689, %rd888;
	mul.hi.u64 	%rd7691, %rd7689, %rd888;
	add.cc.s64 	%rd7692, %rd7687, %rd7688;
	addc.cc.s64 	%rd7693, %rd9746, 0;
	add.cc.s64 	%rd7694, %rd7692, %rd7690;
	addc.cc.s64 	%rd7695, %rd7693, %rd7691;
	st.local.u64 	[%rd7661+24], %rd7694;
	ld.local.u64 	%rd7696, [%rd7661+32];
	ld.const.u64 	%rd7697, [%rd7664+32];
	mul.lo.s64 	%rd7698, %rd7697, %rd888;
	mul.hi.u64 	%rd7699, %rd7697, %rd888;
	add.cc.s64 	%rd7700, %rd7695, %rd7696;
	addc.cc.s64 	%rd7701, %rd9746, 0;
	add.cc.s64 	%rd7702, %rd7700, %rd7698;
	addc.cc.s64 	%rd7703, %rd7701, %rd7699;
	st.local.u64 	[%rd7661+32], %rd7702;
	ld.local.u64 	%rd7704, [%rd7661+40];
	ld.const.u64 	%rd7705, [%rd7664+40];
	mul.lo.s64 	%rd7706, %rd7705, %rd888;
	mul.hi.u64 	%rd7707, %rd7705, %rd888;
	add.cc.s64 	%rd7708, %rd7703, %rd7704;
	addc.cc.s64 	%rd7709, %rd9746, 0;
	add.cc.s64 	%rd7710, %rd7708, %rd7706;
	addc.cc.s64 	%rd7711, %rd7709, %rd7707;
	st.local.u64 	[%rd7661+40], %rd7710;
	ld.local.u64 	%rd7712, [%rd7661+48];
	ld.const.u64 	%rd7713, [%rd7664+48];
	mul.lo.s64 	%rd7714, %rd7713, %rd888;
	mul.hi.u64 	%rd7715, %rd7713, %rd888;
	add.cc.s64 	%rd7716, %rd7711, %rd7712;
	addc.cc.s64 	%rd7717, %rd9746, 0;
	add.cc.s64 	%rd7718, %rd7716, %rd7714;
	addc.cc.s64 	%rd7719, %rd7717, %rd7715;
	st.local.u64 	[%rd7661+48], %rd7718;
	ld.local.u64 	%rd7720, [%rd7661+56];
	ld.const.u64 	%rd7721, [%rd7664+56];
	mul.lo.s64 	%rd7722, %rd7721, %rd888;
	mul.hi.u64 	%rd7723, %rd7721, %rd888;
	add.cc.s64 	%rd7724, %rd7719, %rd7720;
	addc.cc.s64 	%rd7725, %rd9746, 0;
	add.cc.s64 	%rd7726, %rd7724, %rd7722;
	addc.cc.s64 	%rd10076, %rd7725, %rd7723;
	st.local.u64 	[%rd7661+56], %rd7726;
	add.s32 	%r1272, %r1272, 8;
	setp.ne.s32 	%p575, %r1272, %r523;
	mov.u32 	%r1274, %r523;
	@%p575 bra 	$L__BB0_781;
$L__BB0_782:
	mov.b64 	%rd9747, 0;
	setp.eq.s32 	%p576, %r46, 0;
	@%p576 bra 	$L__BB0_790;
	setp.lt.u32 	%p577, %r47, 3;
	@%p577 bra 	$L__BB0_785;
	mul.wide.u32 	%rd7729, %r1274, 8;
	add.s64 	%rd7730, %rd1, %rd7729;
	ld.local.u64 	%rd7731, [%rd7730];
	mov.u64 	%rd7732, d_mod;
	add.s64 	%rd7733, %rd7732, %rd7729;
	ld.const.u64 	%rd7734, [%rd7733];
	mul.lo.s64 	%rd7735, %rd7734, %rd888;
	mul.hi.u64 	%rd7736, %rd7734, %rd888;
	add.cc.s64 	%rd7737, %rd10076, %rd7731;
	addc.cc.s64 	%rd7738, %rd9747, 0;
	add.cc.s64 	%rd7739, %rd7737, %rd7735;
	addc.cc.s64 	%rd7740, %rd7738, %rd7736;
	st.local.u64 	[%rd7730], %rd7739;
	ld.local.u64 	%rd7741, [%rd7730+8];
	ld.const.u64 	%rd7742, [%rd7733+8];
	mul.lo.s64 	%rd7743, %rd7742, %rd888;
	mul.hi.u64 	%rd7744, %rd7742, %rd888;
	mov.b64 	%rd898, 0;
	add.cc.s64 	%rd7745, %rd7740, %rd7741;
	addc.cc.s64 	%rd7746, %rd898, 0;
	add.cc.s64 	%rd7747, %rd7745, %rd7743;
	addc.cc.s64 	%rd7748, %rd7746, %rd7744;
	st.local.u64 	[%rd7730+8], %rd7747;
	ld.local.u64 	%rd7749, [%rd7730+16];
	ld.const.u64 	%rd7750, [%rd7733+16];
	mul.lo.s64 	%rd7751, %rd7750, %rd888;
	mul.hi.u64 	%rd7752, %rd7750, %rd888;
	add.cc.s64 	%rd7753, %rd7748, %rd7749;
	addc.cc.s64 	%rd7754, %rd898, 0;
	add.cc.s64 	%rd7755, %rd7753, %rd7751;
	addc.cc.s64 	%rd7756, %rd7754, %rd7752;
	st.local.u64 	[%rd7730+16], %rd7755;
	ld.local.u64 	%rd7757, [%rd7730+24];
	ld.const.u64 	%rd7758, [%rd7733+24];
	mul.lo.s64 	%rd7759, %rd7758, %rd888;
	mul.hi.u64 	%rd7760, %rd7758, %rd888;
	add.cc.s64 	%rd7761, %rd7756, %rd7757;
	addc.cc.s64 	%rd7762, %rd898, 0;
	add.cc.s64 	%rd7763, %rd7761, %rd7759;
	addc.cc.s64 	%rd10076, %rd7762, %rd7760;
	st.local.u64 	[%rd7730+24], %rd7763;
	add.s32 	%r1274, %r1274, 4;
$L__BB0_785:
	mov.b64 	%rd9748, 0;
	setp.eq.s32 	%p578, %r48, 0;
	@%p578 bra 	$L__BB0_790;
	setp.eq.s32 	%p579, %r49, 0;
	@%p579 bra 	$L__BB0_788;
	mul.wide.u32 	%rd7766, %r1274, 8;
	add.s64 	%rd7767, %rd1, %rd7766;
	ld.local.u64 	%rd7768, [%rd7767];
	mov.u64 	%rd7769, d_mod;
	add.s64 	%rd7770, %rd7769, %rd7766;
	ld.const.u64 	%rd7771, [%rd7770];
	mul.lo.s64 	%rd7772, %rd7771, %rd888;
	mul.hi.u64 	%rd7773, %rd7771, %rd888;
	add.cc.s64 	%rd7774, %rd10076, %rd7768;
	addc.cc.s64 	%rd7775, %rd9748, 0;
	add.cc.s64 	%rd7776, %rd7774, %rd7772;
	addc.cc.s64 	%rd7777, %rd7775, %rd7773;
	st.local.u64 	[%rd7767], %rd7776;
	ld.local.u64 	%rd7778, [%rd7767+8];
	ld.const.u64 	%rd7779, [%rd7770+8];
	mul.lo.s64 	%rd7780, %rd7779, %rd888;
	mul.hi.u64 	%rd7781, %rd7779, %rd888;
	mov.b64 	%rd904, 0;
	add.cc.s64 	%rd7782, %rd7777, %rd7778;
	addc.cc.s64 	%rd7783, %rd904, 0;
	add.cc.s64 	%rd7784, %rd7782, %rd7780;
	addc.cc.s64 	%rd10076, %rd7783, %rd7781;
	st.local.u64 	[%rd7767+8], %rd7784;
	add.s32 	%r1274, %r1274, 2;
$L__BB0_788:
	mov.b64 	%rd9749, 0;
	and.b32  	%r937, %r1, 1;
	setp.eq.b32 	%p580, %r937, 1;
	not.pred 	%p581, %p580;
	@%p581 bra 	$L__BB0_790;
	mul.wide.u32 	%rd7785, %r1274, 8;
	add.s64 	%rd7786, %rd1, %rd7785;
	ld.local.u64 	%rd7787, [%rd7786];
	mov.u64 	%rd7788, d_mod;
	add.s64 	%rd7789, %rd7788, %rd7785;
	ld.const.u64 	%rd7790, [%rd7789];
	mul.lo.s64 	%rd7791, %rd7790, %rd888;
	mul.hi.u64 	%rd7792, %rd7790, %rd888;
	add.cc.s64 	%rd7793, %rd10076, %rd7787;
	addc.cc.s64 	%rd7794, %rd9749, 0;
	add.cc.s64 	%rd7795, %rd7793, %rd7791;
	addc.cc.s64 	%rd10076, %rd7794, %rd7792;
	st.local.u64 	[%rd7786], %rd7795;
$L__BB0_790:
	setp.lt.s32 	%p582, %r1, 2;
	add.s64 	%rd913, %rd10076, %rd10068;
	@%p582 bra 	$L__BB0_804;
	setp.lt.u32 	%p583, %r50, 15;
	mov.b32 	%r1278, 0;
	@%p583 bra 	$L__BB0_794;
	mov.b32 	%r1276, 0;
$L__BB0_793:
	.pragma "nounroll";
	mul.wide.u32 	%rd7796, %r1276, 8;
	add.s64 	%rd7797, %rd1, %rd7796;
	ld.local.u64 	%rd7798, [%rd7797+8];
	st.local.u64 	[%rd7797], %rd7798;
	ld.local.u64 	%rd7799, [%rd7797+16];
	st.local.u64 	[%rd7797+8], %rd7799;
	ld.local.u64 	%rd7800, [%rd7797+24];
	st.local.u64 	[%rd7797+16], %rd7800;
	ld.local.u64 	%rd7801, [%rd7797+32];
	st.local.u64 	[%rd7797+24], %rd7801;
	ld.local.u64 	%rd7802, [%rd7797+40];
	st.local.u64 	[%rd7797+32], %rd7802;
	ld.local.u64 	%rd7803, [%rd7797+48];
	st.local.u64 	[%rd7797+40], %rd7803;
	ld.local.u64 	%rd7804, [%rd7797+56];
	st.local.u64 	[%rd7797+48], %rd7804;
	ld.local.u64 	%rd7805, [%rd7797+64];
	st.local.u64 	[%rd7797+56], %rd7805;
	ld.local.u64 	%rd7806, [%rd7797+72];
	st.local.u64 	[%rd7797+64], %rd7806;
	ld.local.u64 	%rd7807, [%rd7797+80];
	st.local.u64 	[%rd7797+72], %rd7807;
	ld.local.u64 	%rd7808, [%rd7797+88];
	st.local.u64 	[%rd7797+80], %rd7808;
	ld.local.u64 	%rd7809, [%rd7797+96];
	st.local.u64 	[%rd7797+88], %rd7809;
	ld.local.u64 	%rd7810, [%rd7797+104];
	st.local.u64 	[%rd7797+96], %rd7810;
	ld.local.u64 	%rd7811, [%rd7797+112];
	st.local.u64 	[%rd7797+104], %rd7811;
	ld.local.u64 	%rd7812, [%rd7797+120];
	st.local.u64 	[%rd7797+112], %rd7812;
	add.s32 	%r1276, %r1276, 16;
	ld.local.u64 	%rd7813, [%rd7797+128];
	st.local.u64 	[%rd7797+120], %rd7813;
	and.b32  	%r1278, %r44, -16;
	setp.ne.s32 	%p584, %r1276, %r1278;
	@%p584 bra 	$L__BB0_793;
$L__BB0_794:
	and.b32  	%r940, %r44, 15;
	setp.eq.s32 	%p585, %r940, 0;
	@%p585 bra 	$L__BB0_804;
	setp.lt.u32 	%p586, %r52, 7;
	@%p586 bra 	$L__BB0_797;
	mul.wide.u32 	%rd7814, %r1278, 8;
	add.s64 	%rd7815, %rd1, %rd7814;
	ld.local.u64 	%rd7816, [%rd7815+8];
	st.local.u64 	[%rd7815], %rd7816;
	ld.local.u64 	%rd7817, [%rd7815+16];
	st.local.u64 	[%rd7815+8], %rd7817;
	ld.local.u64 	%rd7818, [%rd7815+24];
	st.local.u64 	[%rd7815+16], %rd7818;
	ld.local.u64 	%rd7819, [%rd7815+32];
	st.local.u64 	[%rd7815+24], %rd7819;
	ld.local.u64 	%rd7820, [%rd7815+40];
	st.local.u64 	[%rd7815+32], %rd7820;
	ld.local.u64 	%rd7821, [%rd7815+48];
	st.local.u64 	[%rd7815+40], %rd7821;
	ld.local.u64 	%rd7822, [%rd7815+56];
	st.local.u64 	[%rd7815+48], %rd7822;
	add.s32 	%r1278, %r1278, 8;
	ld.local.u64 	%rd7823, [%rd7815+64];
	st.local.u64 	[%rd7815+56], %rd7823;
$L__BB0_797:
	and.b32  	%r941, %r51, 7;
	setp.eq.s32 	%p587, %r941, 0;
	@%p587 bra 	$L__BB0_804;
	setp.lt.u32 	%p588, %r54, 3;
	@%p588 bra 	$L__BB0_800;
	mul.wide.u32 	%rd7824, %r1278, 8;
	add.s64 	%rd7825, %rd1, %rd7824;
	ld.local.u64 	%rd7826, [%rd7825+8];
	st.local.u64 	[%rd7825], %rd7826;
	ld.local.u64 	%rd7827, [%rd7825+16];
	st.local.u64 	[%rd7825+8], %rd7827;
	ld.local.u64 	%rd7828, [%rd7825+24];
	st.local.u64 	[%rd7825+16], %rd7828;
	add.s32 	%r1278, %r1278, 4;
	ld.local.u64 	%rd7829, [%rd7825+32];
	st.local.u64 	[%rd7825+24], %rd7829;
$L__BB0_800:
	setp.eq.s32 	%p589, %r524, 0;
	@%p589 bra 	$L__BB0_804;
	setp.eq.s32 	%p590, %r524, 1;
	mul.wide.u32 	%rd7830, %r1278, 8;
	add.s64 	%rd914, %rd1, %rd7830;
	ld.local.u64 	%rd7831, [%rd914+8];
	st.local.u64 	[%rd914], %rd7831;
	@%p590 bra 	$L__BB0_804;
	setp.eq.s32 	%p591, %r524, 2;
	ld.local.u64 	%rd7832, [%rd914+16];
	st.local.u64 	[%rd914+8], %rd7832;
	@%p591 bra 	$L__BB0_804;
	ld.local.u64 	%rd7833, [%rd914+24];
	st.local.u64 	[%rd914+16], %rd7833;
$L__BB0_804:
	st.local.u64 	[%rd69], %rd913;
	add.s32 	%r1267, %r1267, 1;
	setp.ne.s32 	%p592, %r1267, %r45;
	@%p592 bra 	$L__BB0_768;
$L__BB0_805:
	mov.u64 	%rd7836, d_mod;
	mov.u32 	%r1280, %r1;
$L__BB0_806:
	add.s32 	%r550, %r1280, -1;
	setp.lt.s32 	%p593, %r1280, 1;
	@%p593 bra 	$L__BB0_809;
	mul.wide.u32 	%rd7834, %r550, 8;
	add.s64 	%rd7835, %rd1, %rd7834;
	ld.local.u64 	%rd915, [%rd7835];
	add.s64 	%rd7837, %rd7836, %rd7834;
	ld.const.u64 	%rd916, [%rd7837];
	setp.gt.u64 	%p594, %rd915, %rd916;
	@%p594 bra 	$L__BB0_809;
	setp.lt.u64 	%p595, %rd915, %rd916;
	mov.u32 	%r1280, %r550;
	@%p595 bra 	$L__BB0_821;
	bra.uni 	$L__BB0_806;
$L__BB0_809:
	setp.lt.s32 	%p596, %r1, 1;
	@%p596 bra 	$L__BB0_821;
	setp.lt.u32 	%p597, %r44, 7;
	mov.b64 	%rd10078, 0;
	mov.b32 	%r1283, 0;
	@%p597 bra 	$L__BB0_813;
	and.b32  	%r1283, %r1, 2147483640;
	mov.b64 	%rd10078, 0;
	mov.b32 	%r1281, 0;
$L__BB0_812:
	.pragma "nounroll";
	mul.wide.u32 	%rd7840, %r1281, 8;
	add.s64 	%rd7841, %rd1, %rd7840;
	ld.local.u64 	%rd7842, [%rd7841];
	add.s64 	%rd7844, %rd7836, %rd7840;
	ld.const.u64 	%rd7845, [%rd7844];
	mov.b64 	%rd7846, 0;
	add.cc.s64 	%rd7847, %rd10078, %rd7845;
	addc.cc.s64 	%rd7848, %rd7846, 0;
	sub.cc.s64 	%rd7849, %rd7842, %rd7847;
	subc.cc.s64 	%rd7850, %rd7846, %rd7848;
	st.local.u64 	[%rd7841], %rd7849;
	ld.local.u64 	%rd7851, [%rd7841+8];
	ld.const.u64 	%rd7852, [%rd7844+8];
	and.b64  	%rd7853, %rd7850, 1;
	add.cc.s64 	%rd7854, %rd7853, %rd7852;
	addc.cc.s64 	%rd7855, %rd7846, 0;
	sub.cc.s64 	%rd7856, %rd7851, %rd7854;
	subc.cc.s64 	%rd7857, %rd7846, %rd7855;
	st.local.u64 	[%rd7841+8], %rd7856;
	ld.local.u64 	%rd7858, [%rd7841+16];
	ld.const.u64 	%rd7859, [%rd7844+16];
	and.b64  	%rd7860, %rd7857, 1;
	add.cc.s64 	%rd7861, %rd7860, %rd7859;
	addc.cc.s64 	%rd7862, %rd7846, 0;
	sub.cc.s64 	%rd7863, %rd7858, %rd7861;
	subc.cc.s64 	%rd7864, %rd7846, %rd7862;
	st.local.u64 	[%rd7841+16], %rd7863;
	ld.local.u64 	%rd7865, [%rd7841+24];
	ld.const.u64 	%rd7866, [%rd7844+24];
	and.b64  	%rd7867, %rd7864, 1;
	add.cc.s64 	%rd7868, %rd7867, %rd7866;
	addc.cc.s64 	%rd7869, %rd7846, 0;
	sub.cc.s64 	%rd7870, %rd7865, %rd7868;
	subc.cc.s64 	%rd7871, %rd7846, %rd7869;
	st.local.u64 	[%rd7841+24], %rd7870;
	ld.local.u64 	%rd7872, [%rd7841+32];
	ld.const.u64 	%rd7873, [%rd7844+32];
	and.b64  	%rd7874, %rd7871, 1;
	add.cc.s64 	%rd7875, %rd7874, %rd7873;
	addc.cc.s64 	%rd7876, %rd7846, 0;
	sub.cc.s64 	%rd7877, %rd7872, %rd7875;
	subc.cc.s64 	%rd7878, %rd7846, %rd7876;
	st.local.u64 	[%rd7841+32], %rd7877;
	ld.local.u64 	%rd7879, [%rd7841+40];
	ld.const.u64 	%rd7880, [%rd7844+40];
	and.b64  	%rd7881, %rd7878, 1;
	add.cc.s64 	%rd7882, %rd7881, %rd7880;
	addc.cc.s64 	%rd7883, %rd7846, 0;
	sub.cc.s64 	%rd7884, %rd7879, %rd7882;
	subc.cc.s64 	%rd7885, %rd7846, %rd7883;
	st.local.u64 	[%rd7841+40], %rd7884;
	ld.local.u64 	%rd7886, [%rd7841+48];
	ld.const.u64 	%rd7887, [%rd7844+48];
	and.b64  	%rd7888, %rd7885, 1;
	add.cc.s64 	%rd7889, %rd7888, %rd7887;
	addc.cc.s64 	%rd7890, %rd7846, 0;
	sub.cc.s64 	%rd7891, %rd7886, %rd7889;
	subc.cc.s64 	%rd7892, %rd7846, %rd7890;
	st.local.u64 	[%rd7841+48], %rd7891;
	ld.local.u64 	%rd7893, [%rd7841+56];
	ld.const.u64 	%rd7894, [%rd7844+56];
	and.b64  	%rd7895, %rd7892, 1;
	add.cc.s64 	%rd7896, %rd7895, %rd7894;
	addc.cc.s64 	%rd7897, %rd7846, 0;
	sub.cc.s64 	%rd7898, %rd7893, %rd7896;
	subc.cc.s64 	%rd7899, %rd7846, %rd7897;
	st.local.u64 	[%rd7841+56], %rd7898;
	add.s32 	%r1281, %r1281, 8;
	and.b64  	%rd10078, %rd7899, 1;
	setp.ne.s32 	%p598, %r1281, %r1283;
	@%p598 bra 	$L__BB0_812;
$L__BB0_813:
	setp.eq.s32 	%p599, %r46, 0;
	@%p599 bra 	$L__BB0_821;
	setp.lt.u32 	%p600, %r46, 4;
	@%p600 bra 	$L__BB0_816;
	mul.wide.u32 	%rd7900, %r1283, 8;
	add.s64 	%rd7901, %rd1, %rd7900;
	ld.local.u64 	%rd7902, [%rd7901];
	add.s64 	%rd7904, %rd7836, %rd7900;
	ld.const.u64 	%rd7905, [%rd7904];
	mov.b64 	%rd7906, 0;
	add.cc.s64 	%rd7907, %rd10078, %rd7905;
	addc.cc.s64 	%rd7908, %rd7906, 0;
	sub.cc.s64 	%rd7909, %rd7902, %rd7907;
	subc.cc.s64 	%rd7910, %rd7906, %rd7908;
	st.local.u64 	[%rd7901], %rd7909;
	ld.local.u64 	%rd7911, [%rd7901+8];
	ld.const.u64 	%rd7912, [%rd7904+8];
	and.b64  	%rd7913, %rd7910, 1;
	add.cc.s64 	%rd7914, %rd7913, %rd7912;
	addc.cc.s64 	%rd7915, %rd7906, 0;
	sub.cc.s64 	%rd7916, %rd7911, %rd7914;
	subc.cc.s64 	%rd7917, %rd7906, %rd7915;
	st.local.u64 	[%rd7901+8], %rd7916;
	ld.local.u64 	%rd7918, [%rd7901+16];
	ld.const.u64 	%rd7919, [%rd7904+16];
	and.b64  	%rd7920, %rd7917, 1;
	add.cc.s64 	%rd7921, %rd7920, %rd7919;
	addc.cc.s64 	%rd7922, %rd7906, 0;
	sub.cc.s64 	%rd7923, %rd7918, %rd7921;
	subc.cc.s64 	%rd7924, %rd7906, %rd7922;
	st.local.u64 	[%rd7901+16], %rd7923;
	ld.local.u64 	%rd7925, [%rd7901+24];
	ld.const.u64 	%rd7926, [%rd7904+24];
	and.b64  	%rd7927, %rd7924, 1;
	add.cc.s64 	%rd7928, %rd7927, %rd7926;
	addc.cc.s64 	%rd7929, %rd7906, 0;
	sub.cc.s64 	%rd7930, %rd7925, %rd7928;
	subc.cc.s64 	%rd7931, %rd7906, %rd7929;
	st.local.u64 	[%rd7901+24], %rd7930;
	and.b64  	%rd10078, %rd7931, 1;
	add.s32 	%r1283, %r1283, 4;
$L__BB0_816:
	setp.eq.s32 	%p601, %r48, 0;
	@%p601 bra 	$L__BB0_821;
	setp.eq.s32 	%p602, %r49, 0;
	@%p602 bra 	$L__BB0_819;
	mul.wide.u32 	%rd7932, %r1283, 8;
	add.s64 	%rd7933, %rd1, %rd7932;
	ld.local.u64 	%rd7934, [%rd7933];
	add.s64 	%rd7936, %rd7836, %rd7932;
	ld.const.u64 	%rd7937, [%rd7936];
	mov.b64 	%rd7938, 0;
	add.cc.s64 	%rd7939, %rd10078, %rd7937;
	addc.cc.s64 	%rd7940, %rd7938, 0;
	sub.cc.s64 	%rd7941, %rd7934, %rd7939;
	subc.cc.s64 	%rd7942, %rd7938, %rd7940;
	st.local.u64 	[%rd7933], %rd7941;
	ld.local.u64 	%rd7943, [%rd7933+8];
	ld.const.u64 	%rd7944, [%rd7936+8];
	and.b64  	%rd7945, %rd7942, 1;
	add.cc.s64 	%rd7946, %rd7945, %rd7944;
	addc.cc.s64 	%rd7947, %rd7938, 0;
	sub.cc.s64 	%rd7948, %rd7943, %rd7946;
	subc.cc.s64 	%rd7949, %rd7938, %rd7947;
	st.local.u64 	[%rd7933+8], %rd7948;
	and.b64  	%rd10078, %rd7949, 1;
	add.s32 	%r1283, %r1283, 2;
$L__BB0_819:
	and.b32  	%r944, %r1, 1;
	setp.eq.b32 	%p603, %r944, 1;
	not.pred 	%p604, %p603;
	@%p604 bra 	$L__BB0_821;
	mul.wide.u32 	%rd7950, %r1283, 8;
	add.s64 	%rd7951, %rd1, %rd7950;
	ld.local.u64 	%rd7952, [%rd7951];
	add.s64 	%rd7954, %rd7836, %rd7950;
	ld.const.u64 	%rd7955, [%rd7954];
	add.s64 	%rd7956, %rd10078, %rd7955;
	sub.s64 	%rd7957, %rd7952, %rd7956;
	st.local.u64 	[%rd7951], %rd7957;
$L__BB0_821:
	setp.lt.s32 	%p605, %r1, 1;
	ld.local.u64 	%rd7958, [%rd1];
	st.local.u64 	[%rd5], %rd7958;
	ld.local.u64 	%rd7959, [%rd1+8];
	st.local.u64 	[%rd5+8], %rd7959;
	ld.local.u64 	%rd7960, [%rd1+16];
	st.local.u64 	[%rd5+16], %rd7960;
	ld.local.u64 	%rd7961, [%rd1+24];
	st.local.u64 	[%rd5+24], %rd7961;
	ld.local.u64 	%rd7962, [%rd1+32];
	st.local.u64 	[%rd5+32], %rd7962;
	ld.local.u64 	%rd7963, [%rd1+40];
	st.local.u64 	[%rd5+40], %rd7963;
	ld.local.u64 	%rd7964, [%rd1+48];
	st.local.u64 	[%rd5+48], %rd7964;
	ld.local.u64 	%rd7965, [%rd1+56];
	st.local.u64 	[%rd5+56], %rd7965;
	ld.local.u64 	%rd7966, [%rd1+64];
	st.local.u64 	[%rd5+64], %rd7966;
	mov.b64 	%rd7967, 0;
	st.local.u64 	[%rd1], %rd7967;
	st.local.u64 	[%rd1+8], %rd7967;
	st.local.u64 	[%rd1+16], %rd7967;
	st.local.u64 	[%rd1+24], %rd7967;
	st.local.u64 	[%rd1+32], %rd7967;
	st.local.u64 	[%rd1+40], %rd7967;
	st.local.u64 	[%rd1+48], %rd7967;
	st.local.u64 	[%rd1+56], %rd7967;
	st.local.u64 	[%rd1+64], %rd7967;
	@%p605 bra 	$L__BB0_860;
	and.b32  	%r559, %r1, 2147483640;
	and.b32  	%r560, %r53, 3;
	mov.b32 	%r1285, 0;
$L__BB0_823:
	setp.lt.u32 	%p606, %r44, 7;
	mul.wide.u32 	%rd7972, %r1285, 8;
	add.s64 	%rd7973, %rd5, %rd7972;
	ld.local.u64 	%rd924, [%rd7973];
	mov.b64 	%rd10088, 0;
	mov.b32 	%r1288, 0;
	@%p606 bra 	$L__BB0_826;
	mov.b64 	%rd10088, 0;
	mov.b32 	%r1286, 0;
$L__BB0_825:
	.pragma "nounroll";
	mov.b64 	%rd9750, 0;
	mul.wide.u32 	%rd7976, %r1286, 8;
	add.s64 	%rd7977, %rd5, %rd7976;
	ld.local.u64 	%rd7978, [%rd7977];
	mul.lo.s64 	%rd7979, %rd924, %rd7978;
	mul.hi.u64 	%rd7980, %rd924, %rd7978;
	add.s64 	%rd7981, %rd1, %rd7976;
	ld.local.u64 	%rd7982, [%rd7981];
	add.cc.s64 	%rd7983, %rd10088, %rd7982;
	addc.cc.s64 	%rd7984, %rd9750, 0;
	add.cc.s64 	%rd7985, %rd7983, %rd7979;
	addc.cc.s64 	%rd7986, %rd7984, %rd7980;
	st.local.u64 	[%rd7981], %rd7985;
	ld.local.u64 	%rd7987, [%rd7977+8];
	mul.lo.s64 	%rd7988, %rd924, %rd7987;
	mul.hi.u64 	%rd7989, %rd924, %rd7987;
	ld.local.u64 	%rd7990, [%rd7981+8];
	add.cc.s64 	%rd7991, %rd7986, %rd7990;
	addc.cc.s64 	%rd7992, %rd9750, 0;
	add.cc.s64 	%rd7993, %rd7991, %rd7988;
	addc.cc.s64 	%rd7994, %rd7992, %rd7989;
	st.local.u64 	[%rd7981+8], %rd7993;
	ld.local.u64 	%rd7995, [%rd7977+16];
	mul.lo.s64 	%rd7996, %rd924, %rd7995;
	mul.hi.u64 	%rd7997, %rd924, %rd7995;
	ld.local.u64 	%rd7998, [%rd7981+16];
	add.cc.s64 	%rd7999, %rd7994, %rd7998;
	addc.cc.s64 	%rd8000, %rd9750, 0;
	add.cc.s64 	%rd8001, %rd7999, %rd7996;
	addc.cc.s64 	%rd8002, %rd8000, %rd7997;
	st.local.u64 	[%rd7981+16], %rd8001;
	ld.local.u64 	%rd8003, [%rd7977+24];
	mul.lo.s64 	%rd8004, %rd924, %rd8003;
	mul.hi.u64 	%rd8005, %rd924, %rd8003;
	ld.local.u64 	%rd8006, [%rd7981+24];
	add.cc.s64 	%rd8007, %rd8002, %rd8006;
	addc.cc.s64 	%rd8008, %rd9750, 0;
	add.cc.s64 	%rd8009, %rd8007, %rd8004;
	addc.cc.s64 	%rd8010, %rd8008, %rd8005;
	st.local.u64 	[%rd7981+24], %rd8009;
	ld.local.u64 	%rd8011, [%rd7977+32];
	mul.lo.s64 	%rd8012, %rd924, %rd8011;
	mul.hi.u64 	%rd8013, %rd924, %rd8011;
	ld.local.u64 	%rd8014, [%rd7981+32];
	add.cc.s64 	%rd8015, %rd8010, %rd8014;
	addc.cc.s64 	%rd8016, %rd9750, 0;
	add.cc.s64 	%rd8017, %rd8015, %rd8012;
	addc.cc.s64 	%rd8018, %rd8016, %rd8013;
	st.local.u64 	[%rd7981+32], %rd8017;
	ld.local.u64 	%rd8019, [%rd7977+40];
	mul.lo.s64 	%rd8020, %rd924, %rd8019;
	mul.hi.u64 	%rd8021, %rd924, %rd8019;
	ld.local.u64 	%rd8022, [%rd7981+40];
	add.cc.s64 	%rd8023, %rd8018, %rd8022;
	addc.cc.s64 	%rd8024, %rd9750, 0;
	add.cc.s64 	%rd8025, %rd8023, %rd8020;
	addc.cc.s64 	%rd8026, %rd8024, %rd8021;
	st.local.u64 	[%rd7981+40], %rd8025;
	ld.local.u64 	%rd8027, [%rd7977+48];
	mul.lo.s64 	%rd8028, %rd924, %rd8027;
	mul.hi.u64 	%rd8029, %rd924, %rd8027;
	ld.local.u64 	%rd8030, [%rd7981+48];
	add.cc.s64 	%rd8031, %rd8026, %rd8030;
	addc.cc.s64 	%rd8032, %rd9750, 0;
	add.cc.s64 	%rd8033, %rd8031, %rd8028;
	addc.cc.s64 	%rd8034, %rd8032, %rd8029;
	st.local.u64 	[%rd7981+48], %rd8033;
	ld.local.u64 	%rd8035, [%rd7977+56];
	mul.lo.s64 	%rd8036, %rd924, %rd8035;
	mul.hi.u64 	%rd8037, %rd924, %rd8035;
	ld.local.u64 	%rd8038, [%rd7981+56];
	add.cc.s64 	%rd8039, %rd8034, %rd8038;
	addc.cc.s64 	%rd8040, %rd9750, 0;
	add.cc.s64 	%rd8041, %rd8039, %rd8036;
	addc.cc.s64 	%rd10088, %rd8040, %rd8037;
	st.local.u64 	[%rd7981+56], %rd8041;
	add.s32 	%r1286, %r1286, 8;
	setp.ne.s32 	%p607, %r1286, %r559;
	mov.u32 	%r1288, %r559;
	@%p607 bra 	$L__BB0_825;
$L__BB0_826:
	mov.b64 	%rd9751, 0;
	setp.eq.s32 	%p608, %r46, 0;
	@%p608 bra 	$L__BB0_834;
	setp.lt.u32 	%p609, %r47, 3;
	@%p609 bra 	$L__BB0_829;
	mul.wide.u32 	%rd8044, %r1288, 8;
	add.s64 	%rd8045, %rd5, %rd8044;
	ld.local.u64 	%rd8046, [%rd8045];
	mul.lo.s64 	%rd8047, %rd924, %rd8046;
	mul.hi.u64 	%rd8048, %rd924, %rd8046;
	add.s64 	%rd8049, %rd1, %rd8044;
	ld.local.u64 	%rd8050, [%rd8049];
	add.cc.s64 	%rd8051, %rd10088, %rd8050;
	addc.cc.s64 	%rd8052, %rd9751, 0;
	add.cc.s64 	%rd8053, %rd8051, %rd8047;
	addc.cc.s64 	%rd8054, %rd8052, %rd8048;
	st.local.u64 	[%rd8049], %rd8053;
	ld.local.u64 	%rd8055, [%rd8045+8];
	mul.lo.s64 	%rd8056, %rd924, %rd8055;
	mul.hi.u64 	%rd8057, %rd924, %rd8055;
	ld.local.u64 	%rd8058, [%rd8049+8];
	mov.b64 	%rd934, 0;
	add.cc.s64 	%rd8059, %rd8054, %rd8058;
	addc.cc.s64 	%rd8060, %rd934, 0;
	add.cc.s64 	%rd8061, %rd8059, %rd8056;
	addc.cc.s64 	%rd8062, %rd8060, %rd8057;
	st.local.u64 	[%rd8049+8], %rd8061;
	ld.local.u64 	%rd8063, [%rd8045+16];
	mul.lo.s64 	%rd8064, %rd924, %rd8063;
	mul.hi.u64 	%rd8065, %rd924, %rd8063;
	ld.local.u64 	%rd8066, [%rd8049+16];
	add.cc.s64 	%rd8067, %rd8062, %rd8066;
	addc.cc.s64 	%rd8068, %rd934, 0;
	add.cc.s64 	%rd8069, %rd8067, %rd8064;
	addc.cc.s64 	%rd8070, %rd8068, %rd8065;
	st.local.u64 	[%rd8049+16], %rd8069;
	ld.local.u64 	%rd8071, [%rd8045+24];
	mul.lo.s64 	%rd8072, %rd924, %rd8071;
	mul.hi.u64 	%rd8073, %rd924, %rd8071;
	ld.local.u64 	%rd8074, [%rd8049+24];
	add.cc.s64 	%rd8075, %rd8070, %rd8074;
	addc.cc.s64 	%rd8076, %rd934, 0;
	add.cc.s64 	%rd8077, %rd8075, %rd8072;
	addc.cc.s64 	%rd10088, %rd8076, %rd8073;
	st.local.u64 	[%rd8049+24], %rd8077;
	add.s32 	%r1288, %r1288, 4;
$L__BB0_829:
	mov.b64 	%rd9752, 0;
	setp.eq.s32 	%p610, %r48, 0;
	@%p610 bra 	$L__BB0_834;
	setp.eq.s32 	%p611, %r49, 0;
	@%p611 bra 	$L__BB0_832;
	mul.wide.u32 	%rd8080, %r1288, 8;
	add.s64 	%rd8081, %rd5, %rd8080;
	ld.local.u64 	%rd8082, [%rd8081];
	mul.lo.s64 	%rd8083, %rd924, %rd8082;
	mul.hi.u64 	%rd8084, %rd924, %rd8082;
	add.s64 	%rd8085, %rd1, %rd8080;
	ld.local.u64 	%rd8086, [%rd8085];
	add.cc.s64 	%rd8087, %rd10088, %rd8086;
	addc.cc.s64 	%rd8088, %rd9752, 0;
	add.cc.s64 	%rd8089, %rd8087, %rd8083;
	addc.cc.s64 	%rd8090, %rd8088, %rd8084;
	st.local.u64 	[%rd8085], %rd8089;
	ld.local.u64 	%rd8091, [%rd8081+8];
	mul.lo.s64 	%rd8092, %rd924, %rd8091;
	mul.hi.u64 	%rd8093, %rd924, %rd8091;
	ld.local.u64 	%rd8094, [%rd8085+8];
	mov.b64 	%rd940, 0;
	add.cc.s64 	%rd8095, %rd8090, %rd8094;
	addc.cc.s64 	%rd8096, %rd940, 0;
	add.cc.s64 	%rd8097, %rd8095, %rd8092;
	addc.cc.s64 	%rd10088, %rd8096, %rd8093;
	st.local.u64 	[%rd8085+8], %rd8097;
	add.s32 	%r1288, %r1288, 2;
$L__BB0_832:
	mov.b64 	%rd9753, 0;
	and.b32  	%r948, %r1, 1;
	setp.eq.b32 	%p612, %r948, 1;
	not.pred 	%p613, %p612;
	@%p613 bra 	$L__BB0_834;
	mul.wide.u32 	%rd8098, %r1288, 8;
	add.s64 	%rd8099, %rd5, %rd8098;
	ld.local.u64 	%rd8100, [%rd8099];
	mul.lo.s64 	%rd8101, %rd924, %rd8100;
	mul.hi.u64 	%rd8102, %rd924, %rd8100;
	add.s64 	%rd8103, %rd1, %rd8098;
	ld.local.u64 	%rd8104, [%rd8103];
	add.cc.s64 	%rd8105, %rd10088, %rd8104;
	addc.cc.s64 	%rd8106, %rd9753, 0;
	add.cc.s64 	%rd8107, %rd8105, %rd8101;
	addc.cc.s64 	%rd10088, %rd8106, %rd8102;
	st.local.u64 	[%rd8103], %rd8107;
$L__BB0_834:
	setp.lt.u32 	%p614, %r44, 7;
	ld.local.u64 	%rd8112, [%rd1];
	mul.lo.s64 	%rd949, %rd68, %rd8112;
	mov.b64 	%rd10096, 0;
	mov.b32 	%r1292, 0;
	@%p614 bra 	$L__BB0_837;
	mov.b64 	%rd10096, 0;
	mov.b32 	%r1290, 0;
$L__BB0_836:
	.pragma "nounroll";
	mov.b64 	%rd9754, 0;
	mul.wide.u32 	%rd8115, %r1290, 8;
	add.s64 	%rd8116, %rd1, %rd8115;
	ld.local.u64 	%rd8117, [%rd8116];
	mov.u64 	%rd8118, d_mod;
	add.s64 	%rd8119, %rd8118, %rd8115;
	ld.const.u64 	%rd8120, [%rd8119];
	mul.lo.s64 	%rd8121, %rd8120, %rd949;
	mul.hi.u64 	%rd8122, %rd8120, %rd949;
	add.cc.s64 	%rd8123, %rd10096, %rd8117;
	addc.cc.s64 	%rd8124, %rd9754, 0;
	add.cc.s64 	%rd8125, %rd8123, %rd8121;
	addc.cc.s64 	%rd8126, %rd8124, %rd8122;
	st.local.u64 	[%rd8116], %rd8125;
	ld.local.u64 	%rd8127, [%rd8116+8];
	ld.const.u64 	%rd8128, [%rd8119+8];
	mul.lo.s64 	%rd8129, %rd8128, %rd949;
	mul.hi.u64 	%rd8130, %rd8128, %rd949;
	add.cc.s64 	%rd8131, %rd8126, %rd8127;
	addc.cc.s64 	%rd8132, %rd9754, 0;
	add.cc.s64 	%rd8133, %rd8131, %rd8129;
	addc.cc.s64 	%rd8134, %rd8132, %rd8130;
	st.local.u64 	[%rd8116+8], %rd8133;
	ld.local.u64 	%rd8135, [%rd8116+16];
	ld.const.u64 	%rd8136, [%rd8119+16];
	mul.lo.s64 	%rd8137, %rd8136, %rd949;
	mul.hi.u64 	%rd8138, %rd8136, %rd949;
	add.cc.s64 	%rd8139, %rd8134, %rd8135;
	addc.cc.s64 	%rd8140, %rd9754, 0;
	add.cc.s64 	%rd8141, %rd8139, %rd8137;
	addc.cc.s64 	%rd8142, %rd8140, %rd8138;
	st.local.u64 	[%rd8116+16], %rd8141;
	ld.local.u64 	%rd8143, [%rd8116+24];
	ld.const.u64 	%rd8144, [%rd8119+24];
	mul.lo.s64 	%rd8145, %rd8144, %rd949;
	mul.hi.u64 	%rd8146, %rd8144, %rd949;
	add.cc.s64 	%rd8147, %rd8142, %rd8143;
	addc.cc.s64 	%rd8148, %rd9754, 0;
	add.cc.s64 	%rd8149, %rd8147, %rd8145;
	addc.cc.s64 	%rd8150, %rd8148, %rd8146;
	st.local.u64 	[%rd8116+24], %rd8149;
	ld.local.u64 	%rd8151, [%rd8116+32];
	ld.const.u64 	%rd8152, [%rd8119+32];
	mul.lo.s64 	%rd8153, %rd8152, %rd949;
	mul.hi.u64 	%rd8154, %rd8152, %rd949;
	add.cc.s64 	%rd8155, %rd8150, %rd8151;
	addc.cc.s64 	%rd8156, %rd9754, 0;
	add.cc.s64 	%rd8157, %rd8155, %rd8153;
	addc.cc.s64 	%rd8158, %rd8156, %rd8154;
	st.local.u64 	[%rd8116+32], %rd8157;
	ld.local.u64 	%rd8159, [%rd8116+40];
	ld.const.u64 	%rd8160, [%rd8119+40];
	mul.lo.s64 	%rd8161, %rd8160, %rd949;
	mul.hi.u64 	%rd8162, %rd8160, %rd949;
	add.cc.s64 	%rd8163, %rd8158, %rd8159;
	addc.cc.s64 	%rd8164, %rd9754, 0;
	add.cc.s64 	%rd8165, %rd8163, %rd8161;
	addc.cc.s64 	%rd8166, %rd8164, %rd8162;
	st.local.u64 	[%rd8116+40], %rd8165;
	ld.local.u64 	%rd8167, [%rd8116+48];
	ld.const.u64 	%rd8168, [%rd8119+48];
	mul.lo.s64 	%rd8169, %rd8168, %rd949;
	mul.hi.u64 	%rd8170, %rd8168, %rd949;
	add.cc.s64 	%rd8171, %rd8166, %rd8167;
	addc.cc.s64 	%rd8172, %rd9754, 0;
	add.cc.s64 	%rd8173, %rd8171, %rd8169;
	addc.cc.s64 	%rd8174, %rd8172, %rd8170;
	st.local.u64 	[%rd8116+48], %rd8173;
	ld.local.u64 	%rd8175, [%rd8116+56];
	ld.const.u64 	%rd8176, [%rd8119+56];
	mul.lo.s64 	%rd8177, %rd8176, %rd949;
	mul.hi.u64 	%rd8178, %rd8176, %rd949;
	add.cc.s64 	%rd8179, %rd8174, %rd8175;
	addc.cc.s64 	%rd8180, %rd9754, 0;
	add.cc.s64 	%rd8181, %rd8179, %rd8177;
	addc.cc.s64 	%rd10096, %rd8180, %rd8178;
	st.local.u64 	[%rd8116+56], %rd8181;
	add.s32 	%r1290, %r1290, 8;
	setp.ne.s32 	%p615, %r1290, %r559;
	mov.u32 	%r1292, %r559;
	@%p615 bra 	$L__BB0_836;
$L__BB0_837:
	mov.b64 	%rd9755, 0;
	setp.eq.s32 	%p616, %r46, 0;
	@%p616 bra 	$L__BB0_845;
	setp.lt.u32 	%p617, %r47, 3;
	@%p617 bra 	$L__BB0_840;
	mul.wide.u32 	%rd8184, %r1292, 8;
	add.s64 	%rd8185, %rd1, %rd8184;
	ld.local.u64 	%rd8186, [%rd8185];
	mov.u64 	%rd8187, d_mod;
	add.s64 	%rd8188, %rd8187, %rd8184;
	ld.const.u64 	%rd8189, [%rd8188];
	mul.lo.s64 	%rd8190, %rd8189, %rd949;
	mul.hi.u64 	%rd8191, %rd8189, %rd949;
	add.cc.s64 	%rd8192, %rd10096, %rd8186;
	addc.cc.s64 	%rd8193, %rd9755, 0;
	add.cc.s64 	%rd8194, %rd8192, %rd8190;
	addc.cc.s64 	%rd8195, %rd8193, %rd8191;
	st.local.u64 	[%rd8185], %rd8194;
	ld.local.u64 	%rd8196, [%rd8185+8];
	ld.const.u64 	%rd8197, [%rd8188+8];
	mul.lo.s64 	%rd8198, %rd8197, %rd949;
	mul.hi.u64 	%rd8199, %rd8197, %rd949;
	mov.b64 	%rd959, 0;
	add.cc.s64 	%rd8200, %rd8195, %rd8196;
	addc.cc.s64 	%rd8201, %rd959, 0;
	add.cc.s64 	%rd8202, %rd8200, %rd8198;
	addc.cc.s64 	%rd8203, %rd8201, %rd8199;
	st.local.u64 	[%rd8185+8], %rd8202;
	ld.local.u64 	%rd8204, [%rd8185+16];
	ld.const.u64 	%rd8205, [%rd8188+16];
	mul.lo.s64 	%rd8206, %rd8205, %rd949;
	mul.hi.u64 	%rd8207, %rd8205, %rd949;
	add.cc.s64 	%rd8208, %rd8203, %rd8204;
	addc.cc.s64 	%rd8209, %rd959, 0;
	add.cc.s64 	%rd8210, %rd8208, %rd8206;
	addc.cc.s64 	%rd8211, %rd8209, %rd8207;
	st.local.u64 	[%rd8185+16], %rd8210;
	ld.local.u64 	%rd8212, [%rd8185+24];
	ld.const.u64 	%rd8213, [%rd8188+24];
	mul.lo.s64 	%rd8214, %rd8213, %rd949;
	mul.hi.u64 	%rd8215, %rd8213, %rd949;
	add.cc.s64 	%rd8216, %rd8211, %rd8212;
	addc.cc.s64 	%rd8217, %rd959, 0;
	add.cc.s64 	%rd8218, %rd8216, %rd8214;
	addc.cc.s64 	%rd10096, %rd8217, %rd8215;
	st.local.u64 	[%rd8185+24], %rd8218;
	add.s32 	%r1292, %r1292, 4;
$L__BB0_840:
	mov.b64 	%rd9756, 0;
	setp.eq.s32 	%p618, %r48, 0;
	@%p618 bra 	$L__BB0_845;
	setp.eq.s32 	%p619, %r49, 0;
	@%p619 bra 	$L__BB0_843;
	mul.wide.u32 	%rd8221, %r1292, 8;
	add.s64 	%rd8222, %rd1, %rd8221;
	ld.local.u64 	%rd8223, [%rd8222];
	mov.u64 	%rd8224, d_mod;
	add.s64 	%rd8225, %rd8224, %rd8221;
	ld.const.u64 	%rd8226, [%rd8225];
	mul.lo.s64 	%rd8227, %rd8226, %rd949;
	mul.hi.u64 	%rd8228, %rd8226, %rd949;
	add.cc.s64 	%rd8229, %rd10096, %rd8223;
	addc.cc.s64 	%rd8230, %rd9756, 0;
	add.cc.s64 	%rd8231, %rd8229, %rd8227;
	addc.cc.s64 	%rd8232, %rd8230, %rd8228;
	st.local.u64 	[%rd8222], %rd8231;
	ld.local.u64 	%rd8233, [%rd8222+8];
	ld.const.u64 	%rd8234, [%rd8225+8];
	mul.lo.s64 	%rd8235, %rd8234, %rd949;
	mul.hi.u64 	%rd8236, %rd8234, %rd949;
	mov.b64 	%rd965, 0;
	add.cc.s64 	%rd8237, %rd8232, %rd8233;
	addc.cc.s64 	%rd8238, %rd965, 0;
	add.cc.s64 	%rd8239, %rd8237, %rd8235;
	addc.cc.s64 	%rd10096, %rd8238, %rd8236;
	st.local.u64 	[%rd8222+8], %rd8239;
	add.s32 	%r1292, %r1292, 2;
$L__BB0_843:
	mov.b64 	%rd9757, 0;
	and.b32  	%r951, %r1, 1;
	setp.eq.b32 	%p620, %r951, 1;
	not.pred 	%p621, %p620;
	@%p621 bra 	$L__BB0_845;
	mul.wide.u32 	%rd8240, %r1292, 8;
	add.s64 	%rd8241, %rd1, %rd8240;
	ld.local.u64 	%rd8242, [%rd8241];
	mov.u64 	%rd8243, d_mod;
	add.s64 	%rd8244, %rd8243, %rd8240;
	ld.const.u64 	%rd8245, [%rd8244];
	mul.lo.s64 	%rd8246, %rd8245, %rd949;
	mul.hi.u64 	%rd8247, %rd8245, %rd949;
	add.cc.s64 	%rd8248, %rd10096, %rd8242;
	addc.cc.s64 	%rd8249, %rd9757, 0;
	add.cc.s64 	%rd8250, %rd8248, %rd8246;
	addc.cc.s64 	%rd10096, %rd8249, %rd8247;
	st.local.u64 	[%rd8241], %rd8250;
$L__BB0_845:
	setp.lt.s32 	%p622, %r1, 2;
	add.s64 	%rd974, %rd10096, %rd10088;
	@%p622 bra 	$L__BB0_859;
	setp.lt.u32 	%p623, %r50, 15;
	mov.b32 	%r1296, 0;
	@%p623 bra 	$L__BB0_849;
	mov.b32 	%r1294, 0;
$L__BB0_848:
	.pragma "nounroll";
	mul.wide.u32 	%rd8251, %r1294, 8;
	add.s64 	%rd8252, %rd1, %rd8251;
	ld.local.u64 	%rd8253, [%rd8252+8];
	st.local.u64 	[%rd8252], %rd8253;
	ld.local.u64 	%rd8254, [%rd8252+16];
	st.local.u64 	[%rd8252+8], %rd8254;
	ld.local.u64 	%rd8255, [%rd8252+24];
	st.local.u64 	[%rd8252+16], %rd8255;
	ld.local.u64 	%rd8256, [%rd8252+32];
	st.local.u64 	[%rd8252+24], %rd8256;
	ld.local.u64 	%rd8257, [%rd8252+40];
	st.local.u64 	[%rd8252+32], %rd8257;
	ld.local.u64 	%rd8258, [%rd8252+48];
	st.local.u64 	[%rd8252+40], %rd8258;
	ld.local.u64 	%rd8259, [%rd8252+56];
	st.local.u64 	[%rd8252+48], %rd8259;
	ld.local.u64 	%rd8260, [%rd8252+64];
	st.local.u64 	[%rd8252+56], %rd8260;
	ld.local.u64 	%rd8261, [%rd8252+72];
	st.local.u64 	[%rd8252+64], %rd8261;
	ld.local.u64 	%rd8262, [%rd8252+80];
	st.local.u64 	[%rd8252+72], %rd8262;
	ld.local.u64 	%rd8263, [%rd8252+88];
	st.local.u64 	[%rd8252+80], %rd8263;
	ld.local.u64 	%rd8264, [%rd8252+96];
	st.local.u64 	[%rd8252+88], %rd8264;
	ld.local.u64 	%rd8265, [%rd8252+104];
	st.local.u64 	[%rd8252+96], %rd8265;
	ld.local.u64 	%rd8266, [%rd8252+112];
	st.local.u64 	[%rd8252+104], %rd8266;
	ld.local.u64 	%rd8267, [%rd8252+120];
	st.local.u64 	[%rd8252+112], %rd8267;
	add.s32 	%r1294, %r1294, 16;
	ld.local.u64 	%rd8268, [%rd8252+128];
	st.local.u64 	[%rd8252+120], %rd8268;
	and.b32  	%r1296, %r44, -16;
	setp.ne.s32 	%p624, %r1294, %r1296;
	@%p624 bra 	$L__BB0_848;
$L__BB0_849:
	and.b32  	%r954, %r44, 15;
	setp.eq.s32 	%p625, %r954, 0;
	@%p625 bra 	$L__BB0_859;
	setp.lt.u32 	%p626, %r52, 7;
	@%p626 bra 	$L__BB0_852;
	mul.wide.u32 	%rd8269, %r1296, 8;
	add.s64 	%rd8270, %rd1, %rd8269;
	ld.local.u64 	%rd8271, [%rd8270+8];
	st.local.u64 	[%rd8270], %rd8271;
	ld.local.u64 	%rd8272, [%rd8270+16];
	st.local.u64 	[%rd8270+8], %rd8272;
	ld.local.u64 	%rd8273, [%rd8270+24];
	st.local.u64 	[%rd8270+16], %rd8273;
	ld.local.u64 	%rd8274, [%rd8270+32];
	st.local.u64 	[%rd8270+24], %rd8274;
	ld.local.u64 	%rd8275, [%rd8270+40];
	st.local.u64 	[%rd8270+32], %rd8275;
	ld.local.u64 	%rd8276, [%rd8270+48];
	st.local.u64 	[%rd8270+40], %rd8276;
	ld.local.u64 	%rd8277, [%rd8270+56];
	st.local.u64 	[%rd8270+48], %rd8277;
	add.s32 	%r1296, %r1296, 8;
	ld.local.u64 	%rd8278, [%rd8270+64];
	st.local.u64 	[%rd8270+56], %rd8278;
$L__BB0_852:
	and.b32  	%r955, %r51, 7;
	setp.eq.s32 	%p627, %r955, 0;
	@%p627 bra 	$L__BB0_859;
	setp.lt.u32 	%p628, %r54, 3;
	@%p628 bra 	$L__BB0_855;
	mul.wide.u32 	%rd8279, %r1296, 8;
	add.s64 	%rd8280, %rd1, %rd8279;
	ld.local.u64 	%rd8281, [%rd8280+8];
	st.local.u64 	[%rd8280], %rd8281;
	ld.local.u64 	%rd8282, [%rd8280+16];
	st.local.u64 	[%rd8280+8], %rd8282;
	ld.local.u64 	%rd8283, [%rd8280+24];
	st.local.u64 	[%rd8280+16], %rd8283;
	add.s32 	%r1296, %r1296, 4;
	ld.local.u64 	%rd8284, [%rd8280+32];
	st.local.u64 	[%rd8280+24], %rd8284;
$L__BB0_855:
	setp.eq.s32 	%p629, %r560, 0;
	@%p629 bra 	$L__BB0_859;
	setp.eq.s32 	%p630, %r560, 1;
	mul.wide.u32 	%rd8285, %r1296, 8;
	add.s64 	%rd975, %rd1, %rd8285;
	ld.local.u64 	%rd8286, [%rd975+8];
	st.local.u64 	[%rd975], %rd8286;
	@%p630 bra 	$L__BB0_859;
	setp.eq.s32 	%p631, %r560, 2;
	ld.local.u64 	%rd8287, [%rd975+16];
	st.local.u64 	[%rd975+8], %rd8287;
	@%p631 bra 	$L__BB0_859;
	ld.local.u64 	%rd8288, [%rd975+24];
	st.local.u64 	[%rd975+16], %rd8288;
$L__BB0_859:
	st.local.u64 	[%rd69], %rd974;
	add.s32 	%r1285, %r1285, 1;
	setp.ne.s32 	%p632, %r1285, %r45;
	@%p632 bra 	$L__BB0_823;
$L__BB0_860:
	mov.u64 	%rd8291, d_mod;
	mov.u32 	%r1298, %r1;
$L__BB0_861:
	add.s32 	%r586, %r1298, -1;
	setp.lt.s32 	%p633, %r1298, 1;
	@%p633 bra 	$L__BB0_864;
	mul.wide.u32 	%rd8289, %r586, 8;
	add.s64 	%rd8290, %rd1, %rd8289;
	ld.local.u64 	%rd976, [%rd8290];
	add.s64 	%rd8292, %rd8291, %rd8289;
	ld.const.u64 	%rd977, [%rd8292];
	setp.gt.u64 	%p634, %rd976, %rd977;
	@%p634 bra 	$L__BB0_864;
	setp.lt.u64 	%p635, %rd976, %rd977;
	mov.u32 	%r1298, %r586;
	@%p635 bra 	$L__BB0_876;
	bra.uni 	$L__BB0_861;
$L__BB0_864:
	setp.lt.s32 	%p636, %r1, 1;
	@%p636 bra 	$L__BB0_876;
	setp.lt.u32 	%p637, %r44, 7;
	mov.b64 	%rd10098, 0;
	mov.b32 	%r1301, 0;
	@%p637 bra 	$L__BB0_868;
	and.b32  	%r1301, %r1, 2147483640;
	mov.b64 	%rd10098, 0;
	mov.b32 	%r1299, 0;
$L__BB0_867:
	.pragma "nounroll";
	mul.wide.u32 	%rd8295, %r1299, 8;
	add.s64 	%rd8296, %rd1, %rd8295;
	ld.local.u64 	%rd8297, [%rd8296];
	add.s64 	%rd8299, %rd8291, %rd8295;
	ld.const.u64 	%rd8300, [%rd8299];
	mov.b64 	%rd8301, 0;
	add.cc.s64 	%rd8302, %rd10098, %rd8300;
	addc.cc.s64 	%rd8303, %rd8301, 0;
	sub.cc.s64 	%rd8304, %rd8297, %rd8302;
	subc.cc.s64 	%rd8305, %rd8301, %rd8303;
	st.local.u64 	[%rd8296], %rd8304;
	ld.local.u64 	%rd8306, [%rd8296+8];
	ld.const.u64 	%rd8307, [%rd8299+8];
	and.b64  	%rd8308, %rd8305, 1;
	add.cc.s64 	%rd8309, %rd8308, %rd8307;
	addc.cc.s64 	%rd8310, %rd8301, 0;
	sub.cc.s64 	%rd8311, %rd8306, %rd8309;
	subc.cc.s64 	%rd8312, %rd8301, %rd8310;
	st.local.u64 	[%rd8296+8], %rd8311;
	ld.local.u64 	%rd8313, [%rd8296+16];
	ld.const.u64 	%rd8314, [%rd8299+16];
	and.b64  	%rd8315, %rd8312, 1;
	add.cc.s64 	%rd8316, %rd8315, %rd8314;
	addc.cc.s64 	%rd8317, %rd8301, 0;
	sub.cc.s64 	%rd8318, %rd8313, %rd8316;
	subc.cc.s64 	%rd8319, %rd8301, %rd8317;
	st.local.u64 	[%rd8296+16], %rd8318;
	ld.local.u64 	%rd8320, [%rd8296+24];
	ld.const.u64 	%rd8321, [%rd8299+24];
	and.b64  	%rd8322, %rd8319, 1;
	add.cc.s64 	%rd8323, %rd8322, %rd8321;
	addc.cc.s64 	%rd8324, %rd8301, 0;
	sub.cc.s64 	%rd8325, %rd8320, %rd8323;
	subc.cc.s64 	%rd8326, %rd8301, %rd8324;
	st.local.u64 	[%rd8296+24], %rd8325;
	ld.local.u64 	%rd8327, [%rd8296+32];
	ld.const.u64 	%rd8328, [%rd8299+32];
	and.b64  	%rd8329, %rd8326, 1;
	add.cc.s64 	%rd8330, %rd8329, %rd8328;
	addc.cc.s64 	%rd8331, %rd8301, 0;
	sub.cc.s64 	%rd8332, %rd8327, %rd8330;
	subc.cc.s64 	%rd8333, %rd8301, %rd8331;
	st.local.u64 	[%rd8296+32], %rd8332;
	ld.local.u64 	%rd8334, [%rd8296+40];
	ld.const.u64 	%rd8335, [%rd8299+40];
	and.b64  	%rd8336, %rd8333, 1;
	add.cc.s64 	%rd8337, %rd8336, %rd8335;
	addc.cc.s64 	%rd8338, %rd8301, 0;
	sub.cc.s64 	%rd8339, %rd8334, %rd8337;
	subc.cc.s64 	%rd8340, %rd8301, %rd8338;
	st.local.u64 	[%rd8296+40], %rd8339;
	ld.local.u64 	%rd8341, [%rd8296+48];
	ld.const.u64 	%rd8342, [%rd8299+48];
	and.b64  	%rd8343, %rd8340, 1;
	add.cc.s64 	%rd8344, %rd8343, %rd8342;
	addc.cc.s64 	%rd8345, %rd8301, 0;
	sub.cc.s64 	%rd8346, %rd8341, %rd8344;
	subc.cc.s64 	%rd8347, %rd8301, %rd8345;
	st.local.u64 	[%rd8296+48], %rd8346;
	ld.local.u64 	%rd8348, [%rd8296+56];
	ld.const.u64 	%rd8349, [%rd8299+56];
	and.b64  	%rd8350, %rd8347, 1;
	add.cc.s64 	%rd8351, %rd8350, %rd8349;
	addc.cc.s64 	%rd8352, %rd8301, 0;
	sub.cc.s64 	%rd8353, %rd8348, %rd8351;
	subc.cc.s64 	%rd8354, %rd8301, %rd8352;
	st.local.u64 	[%rd8296+56], %rd8353;
	add.s32 	%r1299, %r1299, 8;
	and.b64  	%rd10098, %rd8354, 1;
	setp.ne.s32 	%p638, %r1299, %r1301;
	@%p638 bra 	$L__BB0_867;
$L__BB0_868:
	setp.eq.s32 	%p639, %r46, 0;
	@%p639 bra 	$L__BB0_876;
	setp.lt.u32 	%p640, %r46, 4;
	@%p640 bra 	$L__BB0_871;
	mul.wide.u32 	%rd8355, %r1301, 8;
	add.s64 	%rd8356, %rd1, %rd8355;
	ld.local.u64 	%rd8357, [%rd8356];
	add.s64 	%rd8359, %rd8291, %rd8355;
	ld.const.u64 	%rd8360, [%rd8359];
	mov.b64 	%rd8361, 0;
	add.cc.s64 	%rd8362, %rd10098, %rd8360;
	addc.cc.s64 	%rd8363, %rd8361, 0;
	sub.cc.s64 	%rd8364, %rd8357, %rd8362;
	subc.cc.s64 	%rd8365, %rd8361, %rd8363;
	st.local.u64 	[%rd8356], %rd8364;
	ld.local.u64 	%rd8366, [%rd8356+8];
	ld.const.u64 	%rd8367, [%rd8359+8];
	and.b64  	%rd8368, %rd8365, 1;
	add.cc.s64 	%rd8369, %rd8368, %rd8367;
	addc.cc.s64 	%rd8370, %rd8361, 0;
	sub.cc.s64 	%rd8371, %rd8366, %rd8369;
	subc.cc.s64 	%rd8372, %rd8361, %rd8370;
	st.local.u64 	[%rd8356+8], %rd8371;
	ld.local.u64 	%rd8373, [%rd8356+16];
	ld.const.u64 	%rd8374, [%rd8359+16];
	and.b64  	%rd8375, %rd8372, 1;
	add.cc.s64 	%rd8376, %rd8375, %rd8374;
	addc.cc.s64 	%rd8377, %rd8361, 0;
	sub.cc.s64 	%rd8378, %rd8373, %rd8376;
	subc.cc.s64 	%rd8379, %rd8361, %rd8377;
	st.local.u64 	[%rd8356+16], %rd8378;
	ld.local.u64 	%rd8380, [%rd8356+24];
	ld.const.u64 	%rd8381, [%rd8359+24];
	and.b64  	%rd8382, %rd8379, 1;
	add.cc.s64 	%rd8383, %rd8382, %rd8381;
	addc.cc.s64 	%rd8384, %rd8361, 0;
	sub.cc.s64 	%rd8385, %rd8380, %rd8383;
	subc.cc.s64 	%rd8386, %rd8361, %rd8384;
	st.local.u64 	[%rd8356+24], %rd8385;
	and.b64  	%rd10098, %rd8386, 1;
	add.s32 	%r1301, %r1301, 4;
$L__BB0_871:
	setp.eq.s32 	%p641, %r48, 0;
	@%p641 bra 	$L__BB0_876;
	setp.eq.s32 	%p642, %r49, 0;
	@%p642 bra 	$L__BB0_874;
	mul.wide.u32 	%rd8387, %r1301, 8;
	add.s64 	%rd8388, %rd1, %rd8387;
	ld.local.u64 	%rd8389, [%rd8388];
	add.s64 	%rd8391, %rd8291, %rd8387;
	ld.const.u64 	%rd8392, [%rd8391];
	mov.b64 	%rd8393, 0;
	add.cc.s64 	%rd8394, %rd10098, %rd8392;
	addc.cc.s64 	%rd8395, %rd8393, 0;
	sub.cc.s64 	%rd8396, %rd8389, %rd8394;
	subc.cc.s64 	%rd8397, %rd8393, %rd8395;
	st.local.u64 	[%rd8388], %rd8396;
	ld.local.u64 	%rd8398, [%rd8388+8];
	ld.const.u64 	%rd8399, [%rd8391+8];
	and.b64  	%rd8400, %rd8397, 1;
	add.cc.s64 	%rd8401, %rd8400, %rd8399;
	addc.cc.s64 	%rd8402, %rd8393, 0;
	sub.cc.s64 	%rd8403, %rd8398, %rd8401;
	subc.cc.s64 	%rd8404, %rd8393, %rd8402;
	st.local.u64 	[%rd8388+8], %rd8403;
	and.b64  	%rd10098, %rd8404, 1;
	add.s32 	%r1301, %r1301, 2;
$L__BB0_874:
	and.b32  	%r958, %r1, 1;
	setp.eq.b32 	%p643, %r958, 1;
	not.pred 	%p644, %p643;
	@%p644 bra 	$L__BB0_876;
	mul.wide.u32 	%rd8405, %r1301, 8;
	add.s64 	%rd8406, %rd1, %rd8405;
	ld.local.u64 	%rd8407, [%rd8406];
	add.s64 	%rd8409, %rd8291, %rd8405;
	ld.const.u64 	%rd8410, [%rd8409];
	add.s64 	%rd8411, %rd10098, %rd8410;
	sub.s64 	%rd8412, %rd8407, %rd8411;
	st.local.u64 	[%rd8406], %rd8412;
$L__BB0_876:
	setp.lt.s32 	%p645, %r1, 1;
	ld.local.u64 	%rd8413, [%rd1];
	st.local.u64 	[%rd5], %rd8413;
	ld.local.u64 	%rd8414, [%rd1+8];
	st.local.u64 	[%rd5+8], %rd8414;
	ld.local.u64 	%rd8415, [%rd1+16];
	st.local.u64 	[%rd5+16], %rd8415;
	ld.local.u64 	%rd8416, [%rd1+24];
	st.local.u64 	[%rd5+24], %rd8416;
	ld.local.u64 	%rd8417, [%rd1+32];
	st.local.u64 	[%rd5+32], %rd8417;
	ld.local.u64 	%rd8418, [%rd1+40];
	st.local.u64 	[%rd5+40], %rd8418;
	ld.local.u64 	%rd8419, [%rd1+48];
	st.local.u64 	[%rd5+48], %rd8419;
	ld.local.u64 	%rd8420, [%rd1+56];
	st.local.u64 	[%rd5+56], %rd8420;
	ld.local.u64 	%rd8421, [%rd1+64];
	st.local.u64 	[%rd5+64], %rd8421;
	mov.b64 	%rd8422, 0;
	st.local.u64 	[%rd1], %rd8422;
	st.local.u64 	[%rd1+8], %rd8422;
	st.local.u64 	[%rd1+16], %rd8422;
	st.local.u64 	[%rd1+24], %rd8422;
	st.local.u64 	[%rd1+32], %rd8422;
	st.local.u64 	[%rd1+40], %rd8422;
	st.local.u64 	[%rd1+48], %rd8422;
	st.local.u64 	[%rd1+56], %rd8422;
	st.local.u64 	[%rd1+64], %rd8422;
	@%p645 bra 	$L__BB0_915;
	and.b32  	%r595, %r1, 2147483640;
	and.b32  	%r596, %r53, 3;
	mov.b32 	%r1303, 0;
$L__BB0_878:
	setp.lt.u32 	%p646, %r44, 7;
	mul.wide.u32 	%rd8427, %r1303, 8;
	add.s64 	%rd8428, %rd5, %rd8427;
	ld.local.u64 	%rd985, [%rd8428];
	mov.b64 	%rd10108, 0;
	mov.b32 	%r1306, 0;
	@%p646 bra 	$L__BB0_881;
	mov.b64 	%rd10108, 0;
	mov.b32 	%r1304, 0;
$L__BB0_880:
	.pragma "nounroll";
	mov.b64 	%rd9758, 0;
	mul.wide.u32 	%rd8431, %r1304, 8;
	add.s64 	%rd8432, %rd5, %rd8431;
	ld.local.u64 	%rd8433, [%rd8432];
	mul.lo.s64 	%rd8434, %rd985, %rd8433;
	mul.hi.u64 	%rd8435, %rd985, %rd8433;
	add.s64 	%rd8436, %rd1, %rd8431;
	ld.local.u64 	%rd8437, [%rd8436];
	add.cc.s64 	%rd8438, %rd10108, %rd8437;
	addc.cc.s64 	%rd8439, %rd9758, 0;
	add.cc.s64 	%rd8440, %rd8438, %rd8434;
	addc.cc.s64 	%rd8441, %rd8439, %rd8435;
	st.local.u64 	[%rd8436], %rd8440;
	ld.local.u64 	%rd8442, [%rd8432+8];
	mul.lo.s64 	%rd8443, %rd985, %rd8442;
	mul.hi.u64 	%rd8444, %rd985, %rd8442;
	ld.local.u64 	%rd8445, [%rd8436+8];
	add.cc.s64 	%rd8446, %rd8441, %rd8445;
	addc.cc.s64 	%rd8447, %rd9758, 0;
	add.cc.s64 	%rd8448, %rd8446, %rd8443;
	addc.cc.s64 	%rd8449, %rd8447, %rd8444;
	st.local.u64 	[%rd8436+8], %rd8448;
	ld.local.u64 	%rd8450, [%rd8432+16];
	mul.lo.s64 	%rd8451, %rd985, %rd8450;
	mul.hi.u64 	%rd8452, %rd985, %rd8450;
	ld.local.u64 	%rd8453, [%rd8436+16];
	add.cc.s64 	%rd8454, %rd8449, %rd8453;
	addc.cc.s64 	%rd8455, %rd9758, 0;
	add.cc.s64 	%rd8456, %rd8454, %rd8451;
	addc.cc.s64 	%rd8457, %rd8455, %rd8452;
	st.local.u64 	[%rd8436+16], %rd8456;
	ld.local.u64 	%rd8458, [%rd8432+24];
	mul.lo.s64 	%rd8459, %rd985, %rd8458;
	mul.hi.u64 	%rd8460, %rd985, %rd8458;
	ld.local.u64 	%rd8461, [%rd8436+24];
	add.cc.s64 	%rd8462, %rd8457, %rd8461;
	addc.cc.s64 	%rd8463, %rd9758, 0;
	add.cc.s64 	%rd8464, %rd8462, %rd8459;
	addc.cc.s64 	%rd8465, %rd8463, %rd8460;
	st.local.u64 	[%rd8436+24], %rd8464;
	ld.local.u64 	%rd8466, [%rd8432+32];
	mul.lo.s64 	%rd8467, %rd985, %rd8466;
	mul.hi.u64 	%rd8468, %rd985, %rd8466;
	ld.local.u64 	%rd8469, [%rd8436+32];
	add.cc.s64 	%rd8470, %rd8465, %rd8469;
	addc.cc.s64 	%rd8471, %rd9758, 0;
	add.cc.s64 	%rd8472, %rd8470, %rd8467;
	addc.cc.s64 	%rd8473, %rd8471, %rd8468;
	st.local.u64 	[%rd8436+32], %rd8472;
	ld.local.u64 	%rd8474, [%rd8432+40];
	mul.lo.s64 	%rd8475, %rd985, %rd8474;
	mul.hi.u64 	%rd8476, %rd985, %rd8474;
	ld.local.u64 	%rd8477, [%rd8436+40];
	add.cc.s64 	%rd8478, %rd8473, %rd8477;
	addc.cc.s64 	%rd8479, %rd9758, 0;
	add.cc.s64 	%rd8480, %rd8478, %rd8475;
	addc.cc.s64 	%rd8481, %rd8479, %rd8476;
	st.local.u64 	[%rd8436+40], %rd8480;
	ld.local.u64 	%rd8482, [%rd8432+48];
	mul.lo.s64 	%rd8483, %rd985, %rd8482;
	mul.hi.u64 	%rd8484, %rd985, %rd8482;
	ld.local.u64 	%rd8485, [%rd8436+48];
	add.cc.s64 	%rd8486, %rd8481, %rd8485;
	addc.cc.s64 	%rd8487, %rd9758, 0;
	add.cc.s64 	%rd8488, %rd8486, %rd8483;
	addc.cc.s64 	%rd8489, %rd8487, %rd8484;
	st.local.u64 	[%rd8436+48], %rd8488;
	ld.local.u64 	%rd8490, [%rd8432+56];
	mul.lo.s64 	%rd8491, %rd985, %rd8490;
	mul.hi.u64 	%rd8492, %rd985, %rd8490;
	ld.local.u64 	%rd8493, [%rd8436+56];
	add.cc.s64 	%rd8494, %rd8489, %rd8493;
	addc.cc.s64 	%rd8495, %rd9758, 0;
	add.cc.s64 	%rd8496, %rd8494, %rd8491;
	addc.cc.s64 	%rd10108, %rd8495, %rd8492;
	st.local.u64 	[%rd8436+56], %rd8496;
	add.s32 	%r1304, %r1304, 8;
	setp.ne.s32 	%p647, %r1304, %r595;
	mov.u32 	%r1306, %r595;
	@%p647 bra 	$L__BB0_880;
$L__BB0_881:
	mov.b64 	%rd9759, 0;
	setp.eq.s32 	%p648, %r46, 0;
	@%p648 bra 	$L__BB0_889;
	setp.lt.u32 	%p649, %r47, 3;
	@%p649 bra 	$L__BB0_884;
	mul.wide.u32 	%rd8499, %r1306, 8;
	add.s64 	%rd8500, %rd5, %rd8499;
	ld.local.u64 	%rd8501, [%rd8500];
	mul.lo.s64 	%rd8502, %rd985, %rd8501;
	mul.hi.u64 	%rd8503, %rd985, %rd8501;
	add.s64 	%rd8504, %rd1, %rd8499;
	ld.local.u64 	%rd8505, [%rd8504];
	add.cc.s64 	%rd8506, %rd10108, %rd8505;
	addc.cc.s64 	%rd8507, %rd9759, 0;
	add.cc.s64 	%rd8508, %rd8506, %rd8502;
	addc.cc.s64 	%rd8509, %rd8507, %rd8503;
	st.local.u64 	[%rd8504], %rd8508;
	ld.local.u64 	%rd8510, [%rd8500+8];
	mul.lo.s64 	%rd8511, %rd985, %rd8510;
	mul.hi.u64 	%rd8512, %rd985, %rd8510;
	ld.local.u64 	%rd8513, [%rd8504+8];
	mov.b64 	%rd995, 0;
	add.cc.s64 	%rd8514, %rd8509, %rd8513;
	addc.cc.s64 	%rd8515, %rd995, 0;
	add.cc.s64 	%rd8516, %rd8514, %rd8511;
	addc.cc.s64 	%rd8517, %rd8515, %rd8512;
	st.local.u64 	[%rd8504+8], %rd8516;
	ld.local.u64 	%rd8518, [%rd8500+16];
	mul.lo.s64 	%rd8519, %rd985, %rd8518;
	mul.hi.u64 	%rd8520, %rd985, %rd8518;
	ld.local.u64 	%rd8521, [%rd8504+16];
	add.cc.s64 	%rd8522, %rd8517, %rd8521;
	addc.cc.s64 	%rd8523, %rd995, 0;
	add.cc.s64 	%rd8524, %rd8522, %rd8519;
	addc.cc.s64 	%rd8525, %rd8523, %rd8520;
	st.local.u64 	[%rd8504+16], %rd8524;
	ld.local.u64 	%rd8526, [%rd8500+24];
	mul.lo.s64 	%rd8527, %rd985, %rd8526;
	mul.hi.u64 	%rd8528, %rd985, %rd8526;
	ld.local.u64 	%rd8529, [%rd8504+24];
	add.cc.s64 	%rd8530, %rd8525, %rd8529;
	addc.cc.s64 	%rd8531, %rd995, 0;
	add.cc.s64 	%rd8532, %rd8530, %rd8527;
	addc.cc.s64 	%rd10108, %rd8531, %rd8528;
	st.local.u64 	[%rd8504+24], %rd8532;
	add.s32 	%r1306, %r1306, 4;
$L__BB0_884:
	mov.b64 	%rd9760, 0;
	setp.eq.s32 	%p650, %r48, 0;
	@%p650 bra 	$L__BB0_889;
	setp.eq.s32 	%p651, %r49, 0;
	@%p651 bra 	$L__BB0_887;
	mul.wide.u32 	%rd8535, %r1306, 8;
	add.s64 	%rd8536, %rd5, %rd8535;
	ld.local.u64 	%rd8537, [%rd8536];
	mul.lo.s64 	%rd8538, %rd985, %rd8537;
	mul.hi.u64 	%rd8539, %rd985, %rd8537;
	add.s64 	%rd8540, %rd1, %rd8535;
	ld.local.u64 	%rd8541, [%rd8540];
	add.cc.s64 	%rd8542, %rd10108, %rd8541;
	addc.cc.s64 	%rd8543, %rd9760, 0;
	add.cc.s64 	%rd8544, %rd8542, %rd8538;
	addc.cc.s64 	%rd8545, %rd8543, %rd8539;
	st.local.u64 	[%rd8540], %rd8544;
	ld.local.u64 	%rd8546, [%rd8536+8];
	mul.lo.s64 	%rd8547, %rd985, %rd8546;
	mul.hi.u64 	%rd8548, %rd985, %rd8546;
	ld.local.u64 	%rd8549, [%rd8540+8];
	mov.b64 	%rd1001, 0;
	add.cc.s64 	%rd8550, %rd8545, %rd8549;
	addc.cc.s64 	%rd8551, %rd1001, 0;
	add.cc.s64 	%rd8552, %rd8550, %rd8547;
	addc.cc.s64 	%rd10108, %rd8551, %rd8548;
	st.local.u64 	[%rd8540+8], %rd8552;
	add.s32 	%r1306, %r1306, 2;
$L__BB0_887:
	mov.b64 	%rd9761, 0;
	and.b32  	%r962, %r1, 1;
	setp.eq.b32 	%p652, %r962, 1;
	not.pred 	%p653, %p652;
	@%p653 bra 	$L__BB0_889;
	mul.wide.u32 	%rd8553, %r1306, 8;
	add.s64 	%rd8554, %rd5, %rd8553;
	ld.local.u64 	%rd8555, [%rd8554];
	mul.lo.s64 	%rd8556, %rd985, %rd8555;
	mul.hi.u64 	%rd8557, %rd985, %rd8555;
	add.s64 	%rd8558, %rd1, %rd8553;
	ld.local.u64 	%rd8559, [%rd8558];
	add.cc.s64 	%rd8560, %rd10108, %rd8559;
	addc.cc.s64 	%rd8561, %rd9761, 0;
	add.cc.s64 	%rd8562, %rd8560, %rd8556;
	addc.cc.s64 	%rd10108, %rd8561, %rd8557;
	st.local.u64 	[%rd8558], %rd8562;
$L__BB0_889:
	setp.lt.u32 	%p654, %r44, 7;
	ld.local.u64 	%rd8567, [%rd1];
	mul.lo.s64 	%rd1010, %rd68, %rd8567;
	mov.b64 	%rd10116, 0;
	mov.b32 	%r1310, 0;
	@%p654 bra 	$L__BB0_892;
	mov.b64 	%rd10116, 0;
	mov.b32 	%r1308, 0;
$L__BB0_891:
	.pragma "nounroll";
	mov.b64 	%rd9762, 0;
	mul.wide.u32 	%rd8570, %r1308, 8;
	add.s64 	%rd8571, %rd1, %rd8570;
	ld.local.u64 	%rd8572, [%rd8571];
	mov.u64 	%rd8573, d_mod;
	add.s64 	%rd8574, %rd8573, %rd8570;
	ld.const.u64 	%rd8575, [%rd8574];
	mul.lo.s64 	%rd8576, %rd8575, %rd1010;
	mul.hi.u64 	%rd8577, %rd8575, %rd1010;
	add.cc.s64 	%rd8578, %rd10116, %rd8572;
	addc.cc.s64 	%rd8579, %rd9762, 0;
	add.cc.s64 	%rd8580, %rd8578, %rd8576;
	addc.cc.s64 	%rd8581, %rd8579, %rd8577;
	st.local.u64 	[%rd8571], %rd8580;
	ld.local.u64 	%rd8582, [%rd8571+8];
	ld.const.u64 	%rd8583, [%rd8574+8];
	mul.lo.s64 	%rd8584, %rd8583, %rd1010;
	mul.hi.u64 	%rd8585, %rd8583, %rd1010;
	add.cc.s64 	%rd8586, %rd8581, %rd8582;
	addc.cc.s64 	%rd8587, %rd9762, 0;
	add.cc.s64 	%rd8588, %rd8586, %rd8584;
	addc.cc.s64 	%rd8589, %rd8587, %rd8585;
	st.local.u64 	[%rd8571+8], %rd8588;
	ld.local.u64 	%rd8590, [%rd8571+16];
	ld.const.u64 	%rd8591, [%rd8574+16];
	mul.lo.s64 	%rd8592, %rd8591, %rd1010;
	mul.hi.u64 	%rd8593, %rd8591, %rd1010;
	add.cc.s64 	%rd8594, %rd8589, %rd8590;
	addc.cc.s64 	%rd8595, %rd9762, 0;
	add.cc.s64 	%rd8596, %rd8594, %rd8592;
	addc.cc.s64 	%rd8597, %rd8595, %rd8593;
	st.local.u64 	[%rd8571+16], %rd8596;
	ld.local.u64 	%rd8598, [%rd8571+24];
	ld.const.u64 	%rd8599, [%rd8574+24];
	mul.lo.s64 	%rd8600, %rd8599, %rd1010;
	mul.hi.u64 	%rd8601, %rd8599, %rd1010;
	add.cc.s64 	%rd8602, %rd8597, %rd8598;
	addc.cc.s64 	%rd8603, %rd9762, 0;
	add.cc.s64 	%rd8604, %rd8602, %rd8600;
	addc.cc.s64 	%rd8605, %rd8603, %rd8601;
	st.local.u64 	[%rd8571+24], %rd8604;
	ld.local.u64 	%rd8606, [%rd8571+32];
	ld.const.u64 	%rd8607, [%rd8574+32];
	mul.lo.s64 	%rd8608, %rd8607, %rd1010;
	mul.hi.u64 	%rd8609, %rd8607, %rd1010;
	add.cc.s64 	%rd8610, %rd8605, %rd8606;
	addc.cc.s64 	%rd8611, %rd9762, 0;
	add.cc.s64 	%rd8612, %rd8610, %rd8608;
	addc.cc.s64 	%rd8613, %rd8611, %rd8609;
	st.local.u64 	[%rd8571+32], %rd8612;
	ld.local.u64 	%rd8614, [%rd8571+40];
	ld.const.u64 	%rd8615, [%rd8574+40];
	mul.lo.s64 	%rd8616, %rd8615, %rd1010;
	mul.hi.u64 	%rd8617, %rd8615, %rd1010;
	add.cc.s64 	%rd8618, %rd8613, %rd8614;
	addc.cc.s64 	%rd8619, %rd9762, 0;
	add.cc.s64 	%rd8620, %rd8618, %rd8616;
	addc.cc.s64 	%rd8621, %rd8619, %rd8617;
	st.local.u64 	[%rd8571+40], %rd8620;
	ld.local.u64 	%rd8622, [%rd8571+48];
	ld.const.u64 	%rd8623, [%rd8574+48];
	mul.lo.s64 	%rd8624, %rd8623, %rd1010;
	mul.hi.u64 	%rd8625, %rd8623, %rd1010;
	add.cc.s64 	%rd8626, %rd8621, %rd8622;
	addc.cc.s64 	%rd8627, %rd9762, 0;
	add.cc.s64 	%rd8628, %rd8626, %rd8624;
	addc.cc.s64 	%rd8629, %rd8627, %rd8625;
	st.local.u64 	[%rd8571+48], %rd8628;
	ld.local.u64 	%rd8630, [%rd8571+56];
	ld.const.u64 	%rd8631, [%rd8574+56];
	mul.lo.s64 	%rd8632, %rd8631, %rd1010;
	mul.hi.u64 	%rd8633, %rd8631, %rd1010;
	add.cc.s64 	%rd8634, %rd8629, %rd8630;
	addc.cc.s64 	%rd8635, %rd9762, 0;
	add.cc.s64 	%rd8636, %rd8634, %rd8632;
	addc.cc.s64 	%rd10116, %rd8635, %rd8633;
	st.local.u64 	[%rd8571+56], %rd8636;
	add.s32 	%r1308, %r1308, 8;
	setp.ne.s32 	%p655, %r1308, %r595;
	mov.u32 	%r1310, %r595;
	@%p655 bra 	$L__BB0_891;
$L__BB0_892:
	mov.b64 	%rd9763, 0;
	setp.eq.s32 	%p656, %r46, 0;
	@%p656 bra 	$L__BB0_900;
	setp.lt.u32 	%p657, %r47, 3;
	@%p657 bra 	$L__BB0_895;
	mul.wide.u32 	%rd8639, %r1310, 8;
	add.s64 	%rd8640, %rd1, %rd8639;
	ld.local.u64 	%rd8641, [%rd8640];
	mov.u64 	%rd8642, d_mod;
	add.s64 	%rd8643, %rd8642, %rd8639;
	ld.const.u64 	%rd8644, [%rd8643];
	mul.lo.s64 	%rd8645, %rd8644, %rd1010;
	mul.hi.u64 	%rd8646, %rd8644, %rd1010;
	add.cc.s64 	%rd8647, %rd10116, %rd8641;
	addc.cc.s64 	%rd8648, %rd9763, 0;
	add.cc.s64 	%rd8649, %rd8647, %rd8645;
	addc.cc.s64 	%rd8650, %rd8648, %rd8646;
	st.local.u64 	[%rd8640], %rd8649;
	ld.local.u64 	%rd8651, [%rd8640+8];
	ld.const.u64 	%rd8652, [%rd8643+8];
	mul.lo.s64 	%rd8653, %rd8652, %rd1010;
	mul.hi.u64 	%rd8654, %rd8652, %rd1010;
	mov.b64 	%rd1020, 0;
	add.cc.s64 	%rd8655, %rd8650, %rd8651;
	addc.cc.s64 	%rd8656, %rd1020, 0;
	add.cc.s64 	%rd8657, %rd8655, %rd8653;
	addc.cc.s64 	%rd8658, %rd8656, %rd8654;
	st.local.u64 	[%rd8640+8], %rd8657;
	ld.local.u64 	%rd8659, [%rd8640+16];
	ld.const.u64 	%rd8660, [%rd8643+16];
	mul.lo.s64 	%rd8661, %rd8660, %rd1010;
	mul.hi.u64 	%rd8662, %rd8660, %rd1010;
	add.cc.s64 	%rd8663, %rd8658, %rd8659;
	addc.cc.s64 	%rd8664, %rd1020, 0;
	add.cc.s64 	%rd8665, %rd8663, %rd8661;
	addc.cc.s64 	%rd8666, %rd8664, %rd8662;
	st.local.u64 	[%rd8640+16], %rd8665;
	ld.local.u64 	%rd8667, [%rd8640+24];
	ld.const.u64 	%rd8668, [%rd8643+24];
	mul.lo.s64 	%rd8669, %rd8668, %rd1010;
	mul.hi.u64 	%rd8670, %rd8668, %rd1010;
	add.cc.s64 	%rd8671, %rd8666, %rd8667;
	addc.cc.s64 	%rd8672, %rd1020, 0;
	add.cc.s64 	%rd8673, %rd8671, %rd8669;
	addc.cc.s64 	%rd10116, %rd8672, %rd8670;
	st.local.u64 	[%rd8640+24], %rd8673;
	add.s32 	%r1310, %r1310, 4;
$L__BB0_895:
	mov.b64 	%rd9764, 0;
	setp.eq.s32 	%p658, %r48, 0;
	@%p658 bra 	$L__BB0_900;
	setp.eq.s32 	%p659, %r49, 0;
	@%p659 bra 	$L__BB0_898;
	mul.wide.u32 	%rd8676, %r1310, 8;
	add.s64 	%rd8677, %rd1, %rd8676;
	ld.local.u64 	%rd8678, [%rd8677];
	mov.u64 	%rd8679, d_mod;
	add.s64 	%rd8680, %rd8679, %rd8676;
	ld.const.u64 	%rd8681, [%rd8680];
	mul.lo.s64 	%rd8682, %rd8681, %rd1010;
	mul.hi.u64 	%rd8683, %rd8681, %rd1010;
	add.cc.s64 	%rd8684, %rd10116, %rd8678;
	addc.cc.s64 	%rd8685, %rd9764, 0;
	add.cc.s64 	%rd8686, %rd8684, %rd8682;
	addc.cc.s64 	%rd8687, %rd8685, %rd8683;
	st.local.u64 	[%rd8677], %rd8686;
	ld.local.u64 	%rd8688, [%rd8677+8];
	ld.const.u64 	%rd8689, [%rd8680+8];
	mul.lo.s64 	%rd8690, %rd8689, %rd1010;
	mul.hi.u64 	%rd8691, %rd8689, %rd1010;
	mov.b64 	%rd1026, 0;
	add.cc.s64 	%rd8692, %rd8687, %rd8688;
	addc.cc.s64 	%rd8693, %rd1026, 0;
	add.cc.s64 	%rd8694, %rd8692, %rd8690;
	addc.cc.s64 	%rd10116, %rd8693, %rd8691;
	st.local.u64 	[%rd8677+8], %rd8694;
	add.s32 	%r1310, %r1310, 2;
$L__BB0_898:
	mov.b64 	%rd9765, 0;
	and.b32  	%r965, %r1, 1;
	setp.eq.b32 	%p660, %r965, 1;
	not.pred 	%p661, %p660;
	@%p661 bra 	$L__BB0_900;
	mul.wide.u32 	%rd8695, %r1310, 8;
	add.s64 	%rd8696, %rd1, %rd8695;
	ld.local.u64 	%rd8697, [%rd8696];
	mov.u64 	%rd8698, d_mod;
	add.s64 	%rd8699, %rd8698, %rd8695;
	ld.const.u64 	%rd8700, [%rd8699];
	mul.lo.s64 	%rd8701, %rd8700, %rd1010;
	mul.hi.u64 	%rd8702, %rd8700, %rd1010;
	add.cc.s64 	%rd8703, %rd10116, %rd8697;
	addc.cc.s64 	%rd8704, %rd9765, 0;
	add.cc.s64 	%rd8705, %rd8703, %rd8701;
	addc.cc.s64 	%rd10116, %rd8704, %rd8702;
	st.local.u64 	[%rd8696], %rd8705;
$L__BB0_900:
	setp.lt.s32 	%p662, %r1, 2;
	add.s64 	%rd1035, %rd10116, %rd10108;
	@%p662 bra 	$L__BB0_914;
	setp.lt.u32 	%p663, %r50, 15;
	mov.b32 	%r1314, 0;
	@%p663 bra 	$L__BB0_904;
	mov.b32 	%r1312, 0;
$L__BB0_903:
	.pragma "nounroll";
	mul.wide.u32 	%rd8706, %r1312, 8;
	add.s64 	%rd8707, %rd1, %rd8706;
	ld.local.u64 	%rd8708, [%rd8707+8];
	st.local.u64 	[%rd8707], %rd8708;
	ld.local.u64 	%rd8709, [%rd8707+16];
	st.local.u64 	[%rd8707+8], %rd8709;
	ld.local.u64 	%rd8710, [%rd8707+24];
	st.local.u64 	[%rd8707+16], %rd8710;
	ld.local.u64 	%rd8711, [%rd8707+32];
	st.local.u64 	[%rd8707+24], %rd8711;
	ld.local.u64 	%rd8712, [%rd8707+40];
	st.local.u64 	[%rd8707+32], %rd8712;
	ld.local.u64 	%rd8713, [%rd8707+48];
	st.local.u64 	[%rd8707+40], %rd8713;
	ld.local.u64 	%rd8714, [%rd8707+56];
	st.local.u64 	[%rd8707+48], %rd8714;
	ld.local.u64 	%rd8715, [%rd8707+64];
	st.local.u64 	[%rd8707+56], %rd8715;
	ld.local.u64 	%rd8716, [%rd8707+72];
	st.local.u64 	[%rd8707+64], %rd8716;
	ld.local.u64 	%rd8717, [%rd8707+80];
	st.local.u64 	[%rd8707+72], %rd8717;
	ld.local.u64 	%rd8718, [%rd8707+88];
	st.local.u64 	[%rd8707+80], %rd8718;
	ld.local.u64 	%rd8719, [%rd8707+96];
	st.local.u64 	[%rd8707+88], %rd8719;
	ld.local.u64 	%rd8720, [%rd8707+104];
	st.local.u64 	[%rd8707+96], %rd8720;
	ld.local.u64 	%rd8721, [%rd8707+112];
	st.local.u64 	[%rd8707+104], %rd8721;
	ld.local.u64 	%rd8722, [%rd8707+120];
	st.local.u64 	[%rd8707+112], %rd8722;
	add.s32 	%r1312, %r1312, 16;
	ld.local.u64 	%rd8723, [%rd8707+128];
	st.local.u64 	[%rd8707+120], %rd8723;
	and.b32  	%r1314, %r44, -16;
	setp.ne.s32 	%p664, %r1312, %r1314;
	@%p664 bra 	$L__BB0_903;
$L__BB0_904:
	and.b32  	%r968, %r44, 15;
	setp.eq.s32 	%p665, %r968, 0;
	@%p665 bra 	$L__BB0_914;
	setp.lt.u32 	%p666, %r52, 7;
	@%p666 bra 	$L__BB0_907;
	mul.wide.u32 	%rd8724, %r1314, 8;
	add.s64 	%rd8725, %rd1, %rd8724;
	ld.local.u64 	%rd8726, [%rd8725+8];
	st.local.u64 	[%rd8725], %rd8726;
	ld.local.u64 	%rd8727, [%rd8725+16];
	st.local.u64 	[%rd8725+8], %rd8727;
	ld.local.u64 	%rd8728, [%rd8725+24];
	st.local.u64 	[%rd8725+16], %rd8728;
	ld.local.u64 	%rd8729, [%rd8725+32];
	st.local.u64 	[%rd8725+24], %rd8729;
	ld.local.u64 	%rd8730, [%rd8725+40];
	st.local.u64 	[%rd8725+32], %rd8730;
	ld.local.u64 	%rd8731, [%rd8725+48];
	st.local.u64 	[%rd8725+40], %rd8731;
	ld.local.u64 	%rd8732, [%rd8725+56];
	st.local.u64 	[%rd8725+48], %rd8732;
	add.s32 	%r1314, %r1314, 8;
	ld.local.u64 	%rd8733, [%rd8725+64];
	st.local.u64 	[%rd8725+56], %rd8733;
$L__BB0_907:
	add.s32 	%r969, %r1, -1;
	and.b32  	%r970, %r969, 7;
	setp.eq.s32 	%p667, %r970, 0;
	@%p667 bra 	$L__BB0_914;
	setp.lt.u32 	%p668, %r54, 3;
	@%p668 bra 	$L__BB0_910;
	mul.wide.u32 	%rd8734, %r1314, 8;
	add.s64 	%rd8735, %rd1, %rd8734;
	ld.local.u64 	%rd8736, [%rd8735+8];
	st.local.u64 	[%rd8735], %rd8736;
	ld.local.u64 	%rd8737, [%rd8735+16];
	st.local.u64 	[%rd8735+8], %rd8737;
	ld.local.u64 	%rd8738, [%rd8735+24];
	st.local.u64 	[%rd8735+16], %rd8738;
	add.s32 	%r1314, %r1314, 4;
	ld.local.u64 	%rd8739, [%rd8735+32];
	st.local.u64 	[%rd8735+24], %rd8739;
$L__BB0_910:
	setp.eq.s32 	%p669, %r596, 0;
	@%p669 bra 	$L__BB0_914;
	setp.eq.s32 	%p670, %r596, 1;
	mul.wide.u32 	%rd8740, %r1314, 8;
	add.s64 	%rd1036, %rd1, %rd8740;
	ld.local.u64 	%rd8741, [%rd1036+8];
	st.local.u64 	[%rd1036], %rd8741;
	@%p670 bra 	$L__BB0_914;
	setp.eq.s32 	%p671, %r596, 2;
	ld.local.u64 	%rd8742, [%rd1036+16];
	st.local.u64 	[%rd1036+8], %rd8742;
	@%p671 bra 	$L__BB0_914;
	ld.local.u64 	%rd8743, [%rd1036+24];
	st.local.u64 	[%rd1036+16], %rd8743;
$L__BB0_914:
	st.local.u64 	[%rd69], %rd1035;
	add.s32 	%r1303, %r1303, 1;
	setp.ne.s32 	%p672, %r1303, %r45;
	@%p672 bra 	$L__BB0_878;
$L__BB0_915:
	mov.u64 	%rd8746, d_mod;
	mov.u32 	%r1316, %r1;
$L__BB0_916:
	add.s32 	%r622, %r1316, -1;
	setp.lt.s32 	%p673, %r1316, 1;
	@%p673 bra 	$L__BB0_919;
	mul.wide.u32 	%rd8744, %r622, 8;
	add.s64 	%rd8745, %rd1, %rd8744;
	ld.local.u64 	%rd1037, [%rd8745];
	add.s64 	%rd8747, %rd8746, %rd8744;
	ld.const.u64 	%rd1038, [%rd8747];
	setp.gt.u64 	%p674, %rd1037, %rd1038;
	@%p674 bra 	$L__BB0_919;
	setp.lt.u64 	%p675, %rd1037, %rd1038;
	mov.u32 	%r1316, %r622;
	@%p675 bra 	$L__BB0_931;
	bra.uni 	$L__BB0_916;
$L__BB0_919:
	setp.lt.s32 	%p676, %r1, 1;
	@%p676 bra 	$L__BB0_931;
	setp.lt.u32 	%p677, %r44, 7;
	mov.b64 	%rd10118, 0;
	mov.b32 	%r1319, 0;
	@%p677 bra 	$L__BB0_923;
	and.b32  	%r1319, %r1, 2147483640;
	mov.b64 	%rd10118, 0;
	mov.b32 	%r1317, 0;
$L__BB0_922:
	.pragma "nounroll";
	mul.wide.u32 	%rd8750, %r1317, 8;
	add.s64 	%rd8751, %rd1, %rd8750;
	ld.local.u64 	%rd8752, [%rd8751];
	add.s64 	%rd8754, %rd8746, %rd8750;
	ld.const.u64 	%rd8755, [%rd8754];
	mov.b64 	%rd8756, 0;
	add.cc.s64 	%rd8757, %rd10118, %rd8755;
	addc.cc.s64 	%rd8758, %rd8756, 0;
	sub.cc.s64 	%rd8759, %rd8752, %rd8757;
	subc.cc.s64 	%rd8760, %rd8756, %rd8758;
	st.local.u64 	[%rd8751], %rd8759;
	ld.local.u64 	%rd8761, [%rd8751+8];
	ld.const.u64 	%rd8762, [%rd8754+8];
	and.b64  	%rd8763, %rd8760, 1;
	add.cc.s64 	%rd8764, %rd8763, %rd8762;
	addc.cc.s64 	%rd8765, %rd8756, 0;
	sub.cc.s64 	%rd8766, %rd8761, %rd8764;
	subc.cc.s64 	%rd8767, %rd8756, %rd8765;
	st.local.u64 	[%rd8751+8], %rd8766;
	ld.local.u64 	%rd8768, [%rd8751+16];
	ld.const.u64 	%rd8769, [%rd8754+16];
	and.b64  	%rd8770, %rd8767, 1;
	add.cc.s64 	%rd8771, %rd8770, %rd8769;
	addc.cc.s64 	%rd8772, %rd8756, 0;
	sub.cc.s64 	%rd8773, %rd8768, %rd8771;
	subc.cc.s64 	%rd8774, %rd8756, %rd8772;
	st.local.u64 	[%rd8751+16], %rd8773;
	ld.local.u64 	%rd8775, [%rd8751+24];
	ld.const.u64 	%rd8776, [%rd8754+24];
	and.b64  	%rd8777, %rd8774, 1;
	add.cc.s64 	%rd8778, %rd8777, %rd8776;
	addc.cc.s64 	%rd8779, %rd8756, 0;
	sub.cc.s64 	%rd8780, %rd8775, %rd8778;
	subc.cc.s64 	%rd8781, %rd8756, %rd8779;
	st.local.u64 	[%rd8751+24], %rd8780;
	ld.local.u64 	%rd8782, [%rd8751+32];
	ld.const.u64 	%rd8783, [%rd8754+32];
	and.b64  	%rd8784, %rd8781, 1;
	add.cc.s64 	%rd8785, %rd8784, %rd8783;
	addc.cc.s64 	%rd8786, %rd8756, 0;
	sub.cc.s64 	%rd8787, %rd8782, %rd8785;
	subc.cc.s64 	%rd8788, %rd8756, %rd8786;
	st.local.u64 	[%rd8751+32], %rd8787;
	ld.local.u64 	%rd8789, [%rd8751+40];
	ld.const.u64 	%rd8790, [%rd8754+40];
	and.b64  	%rd8791, %rd8788, 1;
	add.cc.s64 	%rd8792, %rd8791, %rd8790;
	addc.cc.s64 	%rd8793, %rd8756, 0;
	sub.cc.s64 	%rd8794, %rd8789, %rd8792;
	subc.cc.s64 	%rd8795, %rd8756, %rd8793;
	st.local.u64 	[%rd8751+40], %rd8794;
	ld.local.u64 	%rd8796, [%rd8751+48];
	ld.const.u64 	%rd8797, [%rd8754+48];
	and.b64  	%rd8798, %rd8795, 1;
	add.cc.s64 	%rd8799, %rd8798, %rd8797;
	addc.cc.s64 	%rd8800, %rd8756, 0;
	sub.cc.s64 	%rd8801, %rd8796, %rd8799;
	subc.cc.s64 	%rd8802, %rd8756, %rd8800;
	st.local.u64 	[%rd8751+48], %rd8801;
	ld.local.u64 	%rd8803, [%rd8751+56];
	ld.const.u64 	%rd8804, [%rd8754+56];
	and.b64  	%rd8805, %rd8802, 1;
	add.cc.s64 	%rd8806, %rd8805, %rd8804;
	addc.cc.s64 	%rd8807, %rd8756, 0;
	sub.cc.s64 	%rd8808, %rd8803, %rd8806;
	subc.cc.s64 	%rd8809, %rd8756, %rd8807;
	st.local.u64 	[%rd8751+56], %rd8808;
	add.s32 	%r1317, %r1317, 8;
	and.b64  	%rd10118, %rd8809, 1;
	setp.ne.s32 	%p678, %r1317, %r1319;
	@%p678 bra 	$L__BB0_922;
$L__BB0_923:
	setp.eq.s32 	%p679, %r46, 0;
	@%p679 bra 	$L__BB0_931;
	setp.lt.u32 	%p680, %r46, 4;
	@%p680 bra 	$L__BB0_926;
	mul.wide.u32 	%rd8810, %r1319, 8;
	add.s64 	%rd8811, %rd1, %rd8810;
	ld.local.u64 	%rd8812, [%rd8811];
	add.s64 	%rd8814, %rd8746, %rd8810;
	ld.const.u64 	%rd8815, [%rd8814];
	mov.b64 	%rd8816, 0;
	add.cc.s64 	%rd8817, %rd10118, %rd8815;
	addc.cc.s64 	%rd8818, %rd8816, 0;
	sub.cc.s64 	%rd8819, %rd8812, %rd8817;
	subc.cc.s64 	%rd8820, %rd8816, %rd8818;
	st.local.u64 	[%rd8811], %rd8819;
	ld.local.u64 	%rd8821, [%rd8811+8];
	ld.const.u64 	%rd8822, [%rd8814+8];
	and.b64  	%rd8823, %rd8820, 1;
	add.cc.s64 	%rd8824, %rd8823, %rd8822;
	addc.cc.s64 	%rd8825, %rd8816, 0;
	sub.cc.s64 	%rd8826, %rd8821, %rd8824;
	subc.cc.s64 	%rd8827, %rd8816, %rd8825;
	st.local.u64 	[%rd8811+8], %rd8826;
	ld.local.u64 	%rd8828, [%rd8811+16];
	ld.const.u64 	%rd8829, [%rd8814+16];
	and.b64  	%rd8830, %rd8827, 1;
	add.cc.s64 	%rd8831, %rd8830, %rd8829;
	addc.cc.s64 	%rd8832, %rd8816, 0;
	sub.cc.s64 	%rd8833, %rd8828, %rd8831;
	subc.cc.s64 	%rd8834, %rd8816, %rd8832;
	st.local.u64 	[%rd8811+16], %rd8833;
	ld.local.u64 	%rd8835, [%rd8811+24];
	ld.const.u64 	%rd8836, [%rd8814+24];
	and.b64  	%rd8837, %rd8834, 1;
	add.cc.s64 	%rd8838, %rd8837, %rd8836;
	addc.cc.s64 	%rd8839, %rd8816, 0;
	sub.cc.s64 	%rd8840, %rd8835, %rd8838;
	subc.cc.s64 	%rd8841, %rd8816, %rd8839;
	st.local.u64 	[%rd8811+24], %rd8840;
	and.b64  	%rd10118, %rd8841, 1;
	add.s32 	%r1319, %r1319, 4;
$L__BB0_926:
	setp.eq.s32 	%p681, %r48, 0;
	@%p681 bra 	$L__BB0_931;
	setp.eq.s32 	%p682, %r49, 0;
	@%p682 bra 	$L__BB0_929;
	mul.wide.u32 	%rd8842, %r1319, 8;
	add.s64 	%rd8843, %rd1, %rd8842;
	ld.local.u64 	%rd8844, [%rd8843];
	add.s64 	%rd8846, %rd8746, %rd8842;
	ld.const.u64 	%rd8847, [%rd8846];
	mov.b64 	%rd8848, 0;
	add.cc.s64 	%rd8849, %rd10118, %rd8847;
	addc.cc.s64 	%rd8850, %rd8848, 0;
	sub.cc.s64 	%rd8851, %rd8844, %rd8849;
	subc.cc.s64 	%rd8852, %rd8848, %rd8850;
	st.local.u64 	[%rd8843], %rd8851;
	ld.local.u64 	%rd8853, [%rd8843+8];
	ld.const.u64 	%rd8854, [%rd8846+8];
	and.b64  	%rd8855, %rd8852, 1;
	add.cc.s64 	%rd8856, %rd8855, %rd8854;
	addc.cc.s64 	%rd8857, %rd8848, 0;
	sub.cc.s64 	%rd8858, %rd8853, %rd8856;
	subc.cc.s64 	%rd8859, %rd8848, %rd8857;
	st.local.u64 	[%rd8843+8], %rd8858;
	and.b64  	%rd10118, %rd8859, 1;
	add.s32 	%r1319, %r1319, 2;
$L__BB0_929:
	and.b32  	%r973, %r1, 1;
	setp.eq.b32 	%p683, %r973, 1;
	not.pred 	%p684, %p683;
	@%p684 bra 	$L__BB0_931;
	mul.wide.u32 	%rd8860, %r1319, 8;
	add.s64 	%rd8861, %rd1, %rd8860;
	ld.local.u64 	%rd8862, [%rd8861];
	add.s64 	%rd8864, %rd8746, %rd8860;
	ld.const.u64 	%rd8865, [%rd8864];
	add.s64 	%rd8866, %rd10118, %rd8865;
	sub.s64 	%rd8867, %rd8862, %rd8866;
	st.local.u64 	[%rd8861], %rd8867;
$L__BB0_931:
	ld.local.u64 	%rd8868, [%rd1];
	st.local.u64 	[%rd5], %rd8868;
	ld.local.u64 	%rd8869, [%rd1+8];
	st.local.u64 	[%rd5+8], %rd8869;
	ld.local.u64 	%rd8870, [%rd1+16];
	st.local.u64 	[%rd5+16], %rd8870;
	ld.local.u64 	%rd8871, [%rd1+24];
	st.local.u64 	[%rd5+24], %rd8871;
	ld.local.u64 	%rd8872, [%rd1+32];
	st.local.u64 	[%rd5+32], %rd8872;
	ld.local.u64 	%rd8873, [%rd1+40];
	st.local.u64 	[%rd5+40], %rd8873;
	ld.local.u64 	%rd8874, [%rd1+48];
	st.local.u64 	[%rd5+48], %rd8874;
	ld.local.u64 	%rd8875, [%rd1+56];
	st.local.u64 	[%rd5+56], %rd8875;
	ld.local.u64 	%rd8876, [%rd1+64];
	st.local.u64 	[%rd5+64], %rd8876;
	mov.b64 	%rd8877, 0;
	st.local.u64 	[%rd3], %rd8877;
	st.local.u64 	[%rd3+8], %rd8877;
	st.local.u64 	[%rd3+16], %rd8877;
	st.local.u64 	[%rd3+24], %rd8877;
	st.local.u64 	[%rd3+32], %rd8877;
	st.local.u64 	[%rd3+40], %rd8877;
	st.local.u64 	[%rd3+48], %rd8877;
	st.local.u64 	[%rd3+56], %rd8877;
	st.local.u64 	[%rd3+64], %rd8877;
	ld.const.u32 	%r631, [d_L];
	setp.lt.s32 	%p685, %r631, 1;
	@%p685 bra 	$L__BB0_970;
	ld.const.u64 	%rd1046, [d_n0inv];
	and.b32  	%r632, %r631, 7;
	add.s32 	%r633, %r632, -1;
	and.b32  	%r634, %r631, 3;
	add.s32 	%r635, %r634, -1;
	add.s32 	%r975, %r631, -1;
	and.b32  	%r636, %r631, 2147483640;
	and.b32  	%r637, %r631, 1;
	and.b32  	%r638, %r975, 3;
	mov.b32 	%r1321, 0;
$L__BB0_933:
	setp.lt.u32 	%p686, %r631, 8;
	mul.wide.u32 	%rd8882, %r1321, 8;
	add.s64 	%rd8883, %rd4, %rd8882;
	ld.local.u64 	%rd1047, [%rd8883];
	mov.b64 	%rd10128, 0;
	mov.b32 	%r1324, 0;
	@%p686 bra 	$L__BB0_936;
	mov.b64 	%rd10128, 0;
	mov.b32 	%r1322, 0;
$L__BB0_935:
	.pragma "nounroll";
	mov.b64 	%rd9766, 0;
	mul.wide.u32 	%rd8886, %r1322, 8;
	add.s64 	%rd8887, %rd5, %rd8886;
	ld.local.u64 	%rd8888, [%rd8887];
	mul.lo.s64 	%rd8889, %rd1047, %rd8888;
	mul.hi.u64 	%rd8890, %rd1047, %rd8888;
	add.s64 	%rd8891, %rd3, %rd8886;
	ld.local.u64 	%rd8892, [%rd8891];
	add.cc.s64 	%rd8893, %rd10128, %rd8892;
	addc.cc.s64 	%rd8894, %rd9766, 0;
	add.cc.s64 	%rd8895, %rd8893, %rd8889;
	addc.cc.s64 	%rd8896, %rd8894, %rd8890;
	st.local.u64 	[%rd8891], %rd8895;
	ld.local.u64 	%rd8897, [%rd8887+8];
	mul.lo.s64 	%rd8898, %rd1047, %rd8897;
	mul.hi.u64 	%rd8899, %rd1047, %rd8897;
	ld.local.u64 	%rd8900, [%rd8891+8];
	add.cc.s64 	%rd8901, %rd8896, %rd8900;
	addc.cc.s64 	%rd8902, %rd9766, 0;
	add.cc.s64 	%rd8903, %rd8901, %rd8898;
	addc.cc.s64 	%rd8904, %rd8902, %rd8899;
	st.local.u64 	[%rd8891+8], %rd8903;
	ld.local.u64 	%rd8905, [%rd8887+16];
	mul.lo.s64 	%rd8906, %rd1047, %rd8905;
	mul.hi.u64 	%rd8907, %rd1047, %rd8905;
	ld.local.u64 	%rd8908, [%rd8891+16];
	add.cc.s64 	%rd8909, %rd8904, %rd8908;
	addc.cc.s64 	%rd8910, %rd9766, 0;
	add.cc.s64 	%rd8911, %rd8909, %rd8906;
	addc.cc.s64 	%rd8912, %rd8910, %rd8907;
	st.local.u64 	[%rd8891+16], %rd8911;
	ld.local.u64 	%rd8913, [%rd8887+24];
	mul.lo.s64 	%rd8914, %rd1047, %rd8913;
	mul.hi.u64 	%rd8915, %rd1047, %rd8913;
	ld.local.u64 	%rd8916, [%rd8891+24];
	add.cc.s64 	%rd8917, %rd8912, %rd8916;
	addc.cc.s64 	%rd8918, %rd9766, 0;
	add.cc.s64 	%rd8919, %rd8917, %rd8914;
	addc.cc.s64 	%rd8920, %rd8918, %rd8915;
	st.local.u64 	[%rd8891+24], %rd8919;
	ld.local.u64 	%rd8921, [%rd8887+32];
	mul.lo.s64 	%rd8922, %rd1047, %rd8921;
	mul.hi.u64 	%rd8923, %rd1047, %rd8921;
	ld.local.u64 	%rd8924, [%rd8891+32];
	add.cc.s64 	%rd8925, %rd8920, %rd8924;
	addc.cc.s64 	%rd8926, %rd9766, 0;
	add.cc.s64 	%rd8927, %rd8925, %rd8922;
	addc.cc.s64 	%rd8928, %rd8926, %rd8923;
	st.local.u64 	[%rd8891+32], %rd8927;
	ld.local.u64 	%rd8929, [%rd8887+40];
	mul.lo.s64 	%rd8930, %rd1047, %rd8929;
	mul.hi.u64 	%rd8931, %rd1047, %rd8929;
	ld.local.u64 	%rd8932, [%rd8891+40];
	add.cc.s64 	%rd8933, %rd8928, %rd8932;
	addc.cc.s64 	%rd8934, %rd9766, 0;
	add.cc.s64 	%rd8935, %rd8933, %rd8930;
	addc.cc.s64 	%rd8936, %rd8934, %rd8931;
	st.local.u64 	[%rd8891+40], %rd8935;
	ld.local.u64 	%rd8937, [%rd8887+48];
	mul.lo.s64 	%rd8938, %rd1047, %rd8937;
	mul.hi.u64 	%rd8939, %rd1047, %rd8937;
	ld.local.u64 	%rd8940, [%rd8891+48];
	add.cc.s64 	%rd8941, %rd8936, %rd8940;
	addc.cc.s64 	%rd8942, %rd9766, 0;
	add.cc.s64 	%rd8943, %rd8941, %rd8938;
	addc.cc.s64 	%rd8944, %rd8942, %rd8939;
	st.local.u64 	[%rd8891+48], %rd8943;
	ld.local.u64 	%rd8945, [%rd8887+56];
	mul.lo.s64 	%rd8946, %rd1047, %rd8945;
	mul.hi.u64 	%rd8947, %rd1047, %rd8945;
	ld.local.u64 	%rd8948, [%rd8891+56];
	add.cc.s64 	%rd8949, %rd8944, %rd8948;
	addc.cc.s64 	%rd8950, %rd9766, 0;
	add.cc.s64 	%rd8951, %rd8949, %rd8946;
	addc.cc.s64 	%rd10128, %rd8950, %rd8947;
	st.local.u64 	[%rd8891+56], %rd8951;
	add.s32 	%r1322, %r1322, 8;
	setp.ne.s32 	%p687, %r1322, %r636;
	mov.u32 	%r1324, %r636;
	@%p687 bra 	$L__BB0_935;
$L__BB0_936:
	mov.b64 	%rd9767, 0;
	setp.eq.s32 	%p688, %r632, 0;
	@%p688 bra 	$L__BB0_944;
	setp.lt.u32 	%p689, %r633, 3;
	@%p689 bra 	$L__BB0_939;
	mul.wide.u32 	%rd8954, %r1324, 8;
	add.s64 	%rd8955, %rd5, %rd8954;
	ld.local.u64 	%rd8956, [%rd8955];
	mul.lo.s64 	%rd8957, %rd1047, %rd8956;
	mul.hi.u64 	%rd8958, %rd1047, %rd8956;
	add.s64 	%rd8959, %rd3, %rd8954;
	ld.local.u64 	%rd8960, [%rd8959];
	add.cc.s64 	%rd8961, %rd10128, %rd8960;
	addc.cc.s64 	%rd8962, %rd9767, 0;
	add.cc.s64 	%rd8963, %rd8961, %rd8957;
	addc.cc.s64 	%rd8964, %rd8962, %rd8958;
	st.local.u64 	[%rd8959], %rd8963;
	ld.local.u64 	%rd8965, [%rd8955+8];
	mul.lo.s64 	%rd8966, %rd1047, %rd8965;
	mul.hi.u64 	%rd8967, %rd1047, %rd8965;
	ld.local.u64 	%rd8968, [%rd8959+8];
	mov.b64 	%rd1057, 0;
	add.cc.s64 	%rd8969, %rd8964, %rd8968;
	addc.cc.s64 	%rd8970, %rd1057, 0;
	add.cc.s64 	%rd8971, %rd8969, %rd8966;
	addc.cc.s64 	%rd8972, %rd8970, %rd8967;
	st.local.u64 	[%rd8959+8], %rd8971;
	ld.local.u64 	%rd8973, [%rd8955+16];
	mul.lo.s64 	%rd8974, %rd1047, %rd8973;
	mul.hi.u64 	%rd8975, %rd1047, %rd8973;
	ld.local.u64 	%rd8976, [%rd8959+16];
	add.cc.s64 	%rd8977, %rd8972, %rd8976;
	addc.cc.s64 	%rd8978, %rd1057, 0;
	add.cc.s64 	%rd8979, %rd8977, %rd8974;
	addc.cc.s64 	%rd8980, %rd8978, %rd8975;
	st.local.u64 	[%rd8959+16], %rd8979;
	ld.local.u64 	%rd8981, [%rd8955+24];
	mul.lo.s64 	%rd8982, %rd1047, %rd8981;
	mul.hi.u64 	%rd8983, %rd1047, %rd8981;
	ld.local.u64 	%rd8984, [%rd8959+24];
	add.cc.s64 	%rd8985, %rd8980, %rd8984;
	addc.cc.s64 	%rd8986, %rd1057, 0;
	add.cc.s64 	%rd8987, %rd8985, %rd8982;
	addc.cc.s64 	%rd10128, %rd8986, %rd8983;
	st.local.u64 	[%rd8959+24], %rd8987;
	add.s32 	%r1324, %r1324, 4;
$L__BB0_939:
	mov.b64 	%rd9768, 0;
	setp.eq.s32 	%p690, %r634, 0;
	@%p690 bra 	$L__BB0_944;
	setp.eq.s32 	%p691, %r635, 0;
	@%p691 bra 	$L__BB0_942;
	mul.wide.u32 	%rd8990, %r1324, 8;
	add.s64 	%rd8991, %rd5, %rd8990;
	ld.local.u64 	%rd8992, [%rd8991];
	mul.lo.s64 	%rd8993, %rd1047, %rd8992;
	mul.hi.u64 	%rd8994, %rd1047, %rd8992;
	add.s64 	%rd8995, %rd3, %rd8990;
	ld.local.u64 	%rd8996, [%rd8995];
	add.cc.s64 	%rd8997, %rd10128, %rd8996;
	addc.cc.s64 	%rd8998, %rd9768, 0;
	add.cc.s64 	%rd8999, %rd8997, %rd8993;
	addc.cc.s64 	%rd9000, %rd8998, %rd8994;
	st.local.u64 	[%rd8995], %rd8999;
	ld.local.u64 	%rd9001, [%rd8991+8];
	mul.lo.s64 	%rd9002, %rd1047, %rd9001;
	mul.hi.u64 	%rd9003, %rd1047, %rd9001;
	ld.local.u64 	%rd9004, [%rd8995+8];
	mov.b64 	%rd1063, 0;
	add.cc.s64 	%rd9005, %rd9000, %rd9004;
	addc.cc.s64 	%rd9006, %rd1063, 0;
	add.cc.s64 	%rd9007, %rd9005, %rd9002;
	addc.cc.s64 	%rd10128, %rd9006, %rd9003;
	st.local.u64 	[%rd8995+8], %rd9007;
	add.s32 	%r1324, %r1324, 2;
$L__BB0_942:
	mov.b64 	%rd9769, 0;
	setp.eq.s32 	%p692, %r637, 0;
	@%p692 bra 	$L__BB0_944;
	mul.wide.u32 	%rd9008, %r1324, 8;
	add.s64 	%rd9009, %rd5, %rd9008;
	ld.local.u64 	%rd9010, [%rd9009];
	mul.lo.s64 	%rd9011, %rd1047, %rd9010;
	mul.hi.u64 	%rd9012, %rd1047, %rd9010;
	add.s64 	%rd9013, %rd3, %rd9008;
	ld.local.u64 	%rd9014, [%rd9013];
	add.cc.s64 	%rd9015, %rd10128, %rd9014;
	addc.cc.s64 	%rd9016, %rd9769, 0;
	add.cc.s64 	%rd9017, %rd9015, %rd9011;
	addc.cc.s64 	%rd10128, %rd9016, %rd9012;
	st.local.u64 	[%rd9013], %rd9017;
$L__BB0_944:
	setp.lt.u32 	%p693, %r631, 8;
	ld.local.u64 	%rd9022, [%rd3];
	mul.lo.s64 	%rd1072, %rd1046, %rd9022;
	mov.b64 	%rd10136, 0;
	mov.b32 	%r1328, 0;
	@%p693 bra 	$L__BB0_947;
	mov.b64 	%rd10136, 0;
	mov.b32 	%r1326, 0;
$L__BB0_946:
	.pragma "nounroll";
	mov.b64 	%rd9770, 0;
	mul.wide.u32 	%rd9025, %r1326, 8;
	add.s64 	%rd9026, %rd3, %rd9025;
	ld.local.u64 	%rd9027, [%rd9026];
	add.s64 	%rd9029, %rd8746, %rd9025;
	ld.const.u64 	%rd9030, [%rd9029];
	mul.lo.s64 	%rd9031, %rd9030, %rd1072;
	mul.hi.u64 	%rd9032, %rd9030, %rd1072;
	add.cc.s64 	%rd9033, %rd10136, %rd9027;
	addc.cc.s64 	%rd9034, %rd9770, 0;
	add.cc.s64 	%rd9035, %rd9033, %rd9031;
	addc.cc.s64 	%rd9036, %rd9034, %rd9032;
	st.local.u64 	[%rd9026], %rd9035;
	ld.local.u64 	%rd9037, [%rd9026+8];
	ld.const.u64 	%rd9038, [%rd9029+8];
	mul.lo.s64 	%rd9039, %rd9038, %rd1072;
	mul.hi.u64 	%rd9040, %rd9038, %rd1072;
	add.cc.s64 	%rd9041, %rd9036, %rd9037;
	addc.cc.s64 	%rd9042, %rd9770, 0;
	add.cc.s64 	%rd9043, %rd9041, %rd9039;
	addc.cc.s64 	%rd9044, %rd9042, %rd9040;
	st.local.u64 	[%rd9026+8], %rd9043;
	ld.local.u64 	%rd9045, [%rd9026+16];
	ld.const.u64 	%rd9046, [%rd9029+16];
	mul.lo.s64 	%rd9047, %rd9046, %rd1072;
	mul.hi.u64 	%rd9048, %rd9046, %rd1072;
	add.cc.s64 	%rd9049, %rd9044, %rd9045;
	addc.cc.s64 	%rd9050, %rd9770, 0;
	add.cc.s64 	%rd9051, %rd9049, %rd9047;
	addc.cc.s64 	%rd9052, %rd9050, %rd9048;
	st.local.u64 	[%rd9026+16], %rd9051;
	ld.local.u64 	%rd9053, [%rd9026+24];
	ld.const.u64 	%rd9054, [%rd9029+24];
	mul.lo.s64 	%rd9055, %rd9054, %rd1072;
	mul.hi.u64 	%rd9056, %rd9054, %rd1072;
	add.cc.s64 	%rd9057, %rd9052, %rd9053;
	addc.cc.s64 	%rd9058, %rd9770, 0;
	add.cc.s64 	%rd9059, %rd9057, %rd9055;
	addc.cc.s64 	%rd9060, %rd9058, %rd9056;
	st.local.u64 	[%rd9026+24], %rd9059;
	ld.local.u64 	%rd9061, [%rd9026+32];
	ld.const.u64 	%rd9062, [%rd9029+32];
	mul.lo.s64 	%rd9063, %rd9062, %rd1072;
	mul.hi.u64 	%rd9064, %rd9062, %rd1072;
	add.cc.s64 	%rd9065, %rd9060, %rd9061;
	addc.cc.s64 	%rd9066, %rd9770, 0;
	add.cc.s64 	%rd9067, %rd9065, %rd9063;
	addc.cc.s64 	%rd9068, %rd9066, %rd9064;
	st.local.u64 	[%rd9026+32], %rd9067;
	ld.local.u64 	%rd9069, [%rd9026+40];
	ld.const.u64 	%rd9070, [%rd9029+40];
	mul.lo.s64 	%rd9071, %rd9070, %rd1072;
	mul.hi.u64 	%rd9072, %rd9070, %rd1072;
	add.cc.s64 	%rd9073, %rd9068, %rd9069;
	addc.cc.s64 	%rd9074, %rd9770, 0;
	add.cc.s64 	%rd9075, %rd9073, %rd9071;
	addc.cc.s64 	%rd9076, %rd9074, %rd9072;
	st.local.u64 	[%rd9026+40], %rd9075;
	ld.local.u64 	%rd9077, [%rd9026+48];
	ld.const.u64 	%rd9078, [%rd9029+48];
	mul.lo.s64 	%rd9079, %rd9078, %rd1072;
	mul.hi.u64 	%rd9080, %rd9078, %rd1072;
	add.cc.s64 	%rd9081, %rd9076, %rd9077;
	addc.cc.s64 	%rd9082, %rd9770, 0;
	add.cc.s64 	%rd9083, %rd9081, %rd9079;
	addc.cc.s64 	%rd9084, %rd9082, %rd9080;
	st.local.u64 	[%rd9026+48], %rd9083;
	ld.local.u64 	%rd9085, [%rd9026+56];
	ld.const.u64 	%rd9086, [%rd9029+56];
	mul.lo.s64 	%rd9087, %rd9086, %rd1072;
	mul.hi.u64 	%rd9088, %rd9086, %rd1072;
	add.cc.s64 	%rd9089, %rd9084, %rd9085;
	addc.cc.s64 	%rd9090, %rd9770, 0;
	add.cc.s64 	%rd9091, %rd9089, %rd9087;
	addc.cc.s64 	%rd10136, %rd9090, %rd9088;
	st.local.u64 	[%rd9026+56], %rd9091;
	add.s32 	%r1326, %r1326, 8;
	setp.ne.s32 	%p694, %r1326, %r636;
	mov.u32 	%r1328, %r636;
	@%p694 bra 	$L__BB0_946;
$L__BB0_947:
	mov.b64 	%rd9771, 0;
	setp.eq.s32 	%p695, %r632, 0;
	@%p695 bra 	$L__BB0_955;
	setp.lt.u32 	%p696, %r633, 3;
	@%p696 bra 	$L__BB0_950;
	mul.wide.u32 	%rd9094, %r1328, 8;
	add.s64 	%rd9095, %rd3, %rd9094;
	ld.local.u64 	%rd9096, [%rd9095];
	add.s64 	%rd9098, %rd8746, %rd9094;
	ld.const.u64 	%rd9099, [%rd9098];
	mul.lo.s64 	%rd9100, %rd9099, %rd1072;
	mul.hi.u64 	%rd9101, %rd9099, %rd1072;
	add.cc.s64 	%rd9102, %rd10136, %rd9096;
	addc.cc.s64 	%rd9103, %rd9771, 0;
	add.cc.s64 	%rd9104, %rd9102, %rd9100;
	addc.cc.s64 	%rd9105, %rd9103, %rd9101;
	st.local.u64 	[%rd9095], %rd9104;
	ld.local.u64 	%rd9106, [%rd9095+8];
	ld.const.u64 	%rd9107, [%rd9098+8];
	mul.lo.s64 	%rd9108, %rd9107, %rd1072;
	mul.hi.u64 	%rd9109, %rd9107, %rd1072;
	mov.b64 	%rd1082, 0;
	add.cc.s64 	%rd9110, %rd9105, %rd9106;
	addc.cc.s64 	%rd9111, %rd1082, 0;
	add.cc.s64 	%rd9112, %rd9110, %rd9108;
	addc.cc.s64 	%rd9113, %rd9111, %rd9109;
	st.local.u64 	[%rd9095+8], %rd9112;
	ld.local.u64 	%rd9114, [%rd9095+16];
	ld.const.u64 	%rd9115, [%rd9098+16];
	mul.lo.s64 	%rd9116, %rd9115, %rd1072;
	mul.hi.u64 	%rd9117, %rd9115, %rd1072;
	add.cc.s64 	%rd9118, %rd9113, %rd9114;
	addc.cc.s64 	%rd9119, %rd1082, 0;
	add.cc.s64 	%rd9120, %rd9118, %rd9116;
	addc.cc.s64 	%rd9121, %rd9119, %rd9117;
	st.local.u64 	[%rd9095+16], %rd9120;
	ld.local.u64 	%rd9122, [%rd9095+24];
	ld.const.u64 	%rd9123, [%rd9098+24];
	mul.lo.s64 	%rd9124, %rd9123, %rd1072;
	mul.hi.u64 	%rd9125, %rd9123, %rd1072;
	add.cc.s64 	%rd9126, %rd9121, %rd9122;
	addc.cc.s64 	%rd9127, %rd1082, 0;
	add.cc.s64 	%rd9128, %rd9126, %rd9124;
	addc.cc.s64 	%rd10136, %rd9127, %rd9125;
	st.local.u64 	[%rd9095+24], %rd9128;
	add.s32 	%r1328, %r1328, 4;
$L__BB0_950:
	mov.b64 	%rd9772, 0;
	setp.eq.s32 	%p697, %r634, 0;
	@%p697 bra 	$L__BB0_955;
	setp.eq.s32 	%p698, %r635, 0;
	@%p698 bra 	$L__BB0_953;
	mul.wide.u32 	%rd9131, %r1328, 8;
	add.s64 	%rd9132, %rd3, %rd9131;
	ld.local.u64 	%rd9133, [%rd9132];
	add.s64 	%rd9135, %rd8746, %rd9131;
	ld.const.u64 	%rd9136, [%rd9135];
	mul.lo.s64 	%rd9137, %rd9136, %rd1072;
	mul.hi.u64 	%rd9138, %rd9136, %rd1072;
	add.cc.s64 	%rd9139, %rd10136, %rd9133;
	addc.cc.s64 	%rd9140, %rd9772, 0;
	add.cc.s64 	%rd9141, %rd9139, %rd9137;
	addc.cc.s64 	%rd9142, %rd9140, %rd9138;
	st.local.u64 	[%rd9132], %rd9141;
	ld.local.u64 	%rd9143, [%rd9132+8];
	ld.const.u64 	%rd9144, [%rd9135+8];
	mul.lo.s64 	%rd9145, %rd9144, %rd1072;
	mul.hi.u64 	%rd9146, %rd9144, %rd1072;
	mov.b64 	%rd1088, 0;
	add.cc.s64 	%rd9147, %rd9142, %rd9143;
	addc.cc.s64 	%rd9148, %rd1088, 0;
	add.cc.s64 	%rd9149, %rd9147, %rd9145;
	addc.cc.s64 	%rd10136, %rd9148, %rd9146;
	st.local.u64 	[%rd9132+8], %rd9149;
	add.s32 	%r1328, %r1328, 2;
$L__BB0_953:
	mov.b64 	%rd9773, 0;
	setp.eq.s32 	%p699, %r637, 0;
	@%p699 bra 	$L__BB0_955;
	mul.wide.u32 	%rd9150, %r1328, 8;
	add.s64 	%rd9151, %rd3, %rd9150;
	ld.local.u64 	%rd9152, [%rd9151];
	add.s64 	%rd9154, %rd8746, %rd9150;
	ld.const.u64 	%rd9155, [%rd9154];
	mul.lo.s64 	%rd9156, %rd9155, %rd1072;
	mul.hi.u64 	%rd9157, %rd9155, %rd1072;
	add.cc.s64 	%rd9158, %rd10136, %rd9152;
	addc.cc.s64 	%rd9159, %rd9773, 0;
	add.cc.s64 	%rd9160, %rd9158, %rd9156;
	addc.cc.s64 	%rd10136, %rd9159, %rd9157;
	st.local.u64 	[%rd9151], %rd9160;
$L__BB0_955:
	setp.eq.s32 	%p700, %r631, 1;
	add.s64 	%rd1097, %rd10136, %rd10128;
	@%p700 bra 	$L__BB0_969;
	add.s32 	%r981, %r631, -2;
	setp.lt.u32 	%p701, %r981, 15;
	mov.b32 	%r1332, 0;
	@%p701 bra 	$L__BB0_959;
	mov.b32 	%r1330, 0;
$L__BB0_958:
	.pragma "nounroll";
	mul.wide.u32 	%rd9161, %r1330, 8;
	add.s64 	%rd9162, %rd3, %rd9161;
	ld.local.u64 	%rd9163, [%rd9162+8];
	st.local.u64 	[%rd9162], %rd9163;
	ld.local.u64 	%rd9164, [%rd9162+16];
	st.local.u64 	[%rd9162+8], %rd9164;
	ld.local.u64 	%rd9165, [%rd9162+24];
	st.local.u64 	[%rd9162+16], %rd9165;
	ld.local.u64 	%rd9166, [%rd9162+32];
	st.local.u64 	[%rd9162+24], %rd9166;
	ld.local.u64 	%rd9167, [%rd9162+40];
	st.local.u64 	[%rd9162+32], %rd9167;
	ld.local.u64 	%rd9168, [%rd9162+48];
	st.local.u64 	[%rd9162+40], %rd9168;
	ld.local.u64 	%rd9169, [%rd9162+56];
	st.local.u64 	[%rd9162+48], %rd9169;
	ld.local.u64 	%rd9170, [%rd9162+64];
	st.local.u64 	[%rd9162+56], %rd9170;
	ld.local.u64 	%rd9171, [%rd9162+72];
	st.local.u64 	[%rd9162+64], %rd9171;
	ld.local.u64 	%rd9172, [%rd9162+80];
	st.local.u64 	[%rd9162+72], %rd9172;
	ld.local.u64 	%rd9173, [%rd9162+88];
	st.local.u64 	[%rd9162+80], %rd9173;
	ld.local.u64 	%rd9174, [%rd9162+96];
	st.local.u64 	[%rd9162+88], %rd9174;
	ld.local.u64 	%rd9175, [%rd9162+104];
	st.local.u64 	[%rd9162+96], %rd9175;
	ld.local.u64 	%rd9176, [%rd9162+112];
	st.local.u64 	[%rd9162+104], %rd9176;
	ld.local.u64 	%rd9177, [%rd9162+120];
	st.local.u64 	[%rd9162+112], %rd9177;
	add.s32 	%r1330, %r1330, 16;
	ld.local.u64 	%rd9178, [%rd9162+128];
	st.local.u64 	[%rd9162+120], %rd9178;
	and.b32  	%r1332, %r975, -16;
	setp.ne.s32 	%p702, %r1330, %r1332;
	@%p702 bra 	$L__BB0_958;
$L__BB0_959:
	and.b32  	%r985, %r975, 15;
	setp.eq.s32 	%p703, %r985, 0;
	@%p703 bra 	$L__BB0_969;
	add.s32 	%r988, %r985, -1;
	setp.lt.u32 	%p704, %r988, 7;
	@%p704 bra 	$L__BB0_962;
	mul.wide.u32 	%rd9179, %r1332, 8;
	add.s64 	%rd9180, %rd3, %rd9179;
	ld.local.u64 	%rd9181, [%rd9180+8];
	st.local.u64 	[%rd9180], %rd9181;
	ld.local.u64 	%rd9182, [%rd9180+16];
	st.local.u64 	[%rd9180+8], %rd9182;
	ld.local.u64 	%rd9183, [%rd9180+24];
	st.local.u64 	[%rd9180+16], %rd9183;
	ld.local.u64 	%rd9184, [%rd9180+32];
	st.local.u64 	[%rd9180+24], %rd9184;
	ld.local.u64 	%rd9185, [%rd9180+40];
	st.local.u64 	[%rd9180+32], %rd9185;
	ld.local.u64 	%rd9186, [%rd9180+48];
	st.local.u64 	[%rd9180+40], %rd9186;
	ld.local.u64 	%rd9187, [%rd9180+56];
	st.local.u64 	[%rd9180+48], %rd9187;
	add.s32 	%r1332, %r1332, 8;
	ld.local.u64 	%rd9188, [%rd9180+64];
	st.local.u64 	[%rd9180+56], %rd9188;
$L__BB0_962:
	and.b32  	%r990, %r975, 7;
	setp.eq.s32 	%p705, %r990, 0;
	@%p705 bra 	$L__BB0_969;
	add.s32 	%r993, %r990, -1;
	setp.lt.u32 	%p706, %r993, 3;
	@%p706 bra 	$L__BB0_965;
	mul.wide.u32 	%rd9189, %r1332, 8;
	add.s64 	%rd9190, %rd3, %rd9189;
	ld.local.u64 	%rd9191, [%rd9190+8];
	st.local.u64 	[%rd9190], %rd9191;
	ld.local.u64 	%rd9192, [%rd9190+16];
	st.local.u64 	[%rd9190+8], %rd9192;
	ld.local.u64 	%rd9193, [%rd9190+24];
	st.local.u64 	[%rd9190+16], %rd9193;
	add.s32 	%r1332, %r1332, 4;
	ld.local.u64 	%rd9194, [%rd9190+32];
	st.local.u64 	[%rd9190+24], %rd9194;
$L__BB0_965:
	setp.eq.s32 	%p707, %r638, 0;
	@%p707 bra 	$L__BB0_969;
	setp.eq.s32 	%p708, %r638, 1;
	mul.wide.u32 	%rd9195, %r1332, 8;
	add.s64 	%rd1098, %rd3, %rd9195;
	ld.local.u64 	%rd9196, [%rd1098+8];
	st.local.u64 	[%rd1098], %rd9196;
	@%p708 bra 	$L__BB0_969;
	setp.eq.s32 	%p709, %r638, 2;
	ld.local.u64 	%rd9197, [%rd1098+16];
	st.local.u64 	[%rd1098+8], %rd9197;
	@%p709 bra 	$L__BB0_969;
	ld.local.u64 	%rd9198, [%rd1098+24];
	st.local.u64 	[%rd1098+16], %rd9198;
$L__BB0_969:
	mul.wide.u32 	%rd9199, %r975, 8;
	add.s64 	%rd9200, %rd3, %rd9199;
	st.local.u64 	[%rd9200], %rd1097;
	add.s32 	%r1321, %r1321, 1;
	setp.ne.s32 	%p710, %r1321, %r631;
	@%p710 bra 	$L__BB0_933;
$L__BB0_970:
	mov.u32 	%r1334, %r631;
$L__BB0_971:
	add.s32 	%r664, %r1334, -1;
	setp.lt.s32 	%p711, %r1334, 1;
	@%p711 bra 	$L__BB0_974;
	mul.wide.u32 	%rd9201, %r664, 8;
	add.s64 	%rd9202, %rd3, %rd9201;
	ld.local.u64 	%rd1099, [%rd9202];
	add.s64 	%rd9204, %rd8746, %rd9201;
	ld.const.u64 	%rd1100, [%rd9204];
	setp.gt.u64 	%p712, %rd1099, %rd1100;
	@%p712 bra 	$L__BB0_974;
	setp.lt.u64 	%p713, %rd1099, %rd1100;
	mov.u32 	%r1334, %r664;
	@%p713 bra 	$L__BB0_981;
	bra.uni 	$L__BB0_971;
$L__BB0_974:
	setp.lt.s32 	%p714, %r631, 1;
	@%p714 bra 	$L__BB0_981;
	and.b32  	%r665, %r631, 3;
	setp.lt.u32 	%p715, %r631, 4;
	mov.b64 	%rd10138, 0;
	mov.b32 	%r1337, 0;
	@%p715 bra 	$L__BB0_978;
	and.b32  	%r1337, %r631, 2147483644;
	mov.b64 	%rd10138, 0;
	mov.b32 	%r1335, 0;
$L__BB0_977:
	mul.wide.u32 	%rd9207, %r1335, 8;
	add.s64 	%rd9208, %rd3, %rd9207;
	ld.local.u64 	%rd9209, [%rd9208];
	add.s64 	%rd9211, %rd8746, %rd9207;
	ld.const.u64 	%rd9212, [%rd9211];
	mov.b64 	%rd9213, 0;
	add.cc.s64 	%rd9214, %rd10138, %rd9212;
	addc.cc.s64 	%rd9215, %rd9213, 0;
	sub.cc.s64 	%rd9216, %rd9209, %rd9214;
	subc.cc.s64 	%rd9217, %rd9213, %rd9215;
	st.local.u64 	[%rd9208], %rd9216;
	ld.local.u64 	%rd9218, [%rd9208+8];
	ld.const.u64 	%rd9219, [%rd9211+8];
	and.b64  	%rd9220, %rd9217, 1;
	add.cc.s64 	%rd9221, %rd9220, %rd9219;
	addc.cc.s64 	%rd9222, %rd9213, 0;
	sub.cc.s64 	%rd9223, %rd9218, %rd9221;
	subc.cc.s64 	%rd9224, %rd9213, %rd9222;
	st.local.u64 	[%rd9208+8], %rd9223;
	ld.local.u64 	%rd9225, [%rd9208+16];
	ld.const.u64 	%rd9226, [%rd9211+16];
	and.b64  	%rd9227, %rd9224, 1;
	add.cc.s64 	%rd9228, %rd9227, %rd9226;
	addc.cc.s64 	%rd9229, %rd9213, 0;
	sub.cc.s64 	%rd9230, %rd9225, %rd9228;
	subc.cc.s64 	%rd9231, %rd9213, %rd9229;
	st.local.u64 	[%rd9208+16], %rd9230;
	ld.local.u64 	%rd9232, [%rd9208+24];
	ld.const.u64 	%rd9233, [%rd9211+24];
	and.b64  	%rd9234, %rd9231, 1;
	add.cc.s64 	%rd9235, %rd9234, %rd9233;
	addc.cc.s64 	%rd9236, %rd9213, 0;
	sub.cc.s64 	%rd9237, %rd9232, %rd9235;
	subc.cc.s64 	%rd9238, %rd9213, %rd9236;
	st.local.u64 	[%rd9208+24], %rd9237;
	add.s32 	%r1335, %r1335, 4;
	and.b64  	%rd10138, %rd9238, 1;
	setp.ne.s32 	%p716, %r1335, %r1337;
	@%p716 bra 	$L__BB0_977;
$L__BB0_978:
	setp.eq.s32 	%p717, %r665, 0;
	@%p717 bra 	$L__BB0_981;
	mov.b32 	%r1338, 0;
$L__BB0_980:
	.pragma "nounroll";
	mul.wide.u32 	%rd9239, %r1337, 8;
	add.s64 	%rd9240, %rd3, %rd9239;
	ld.local.u64 	%rd9241, [%rd9240];
	add.s64 	%rd9243, %rd8746, %rd9239;
	ld.const.u64 	%rd9244, [%rd9243];
	mov.b64 	%rd9245, 0;
	add.cc.s64 	%rd9246, %rd10138, %rd9244;
	addc.cc.s64 	%rd9247, %rd9245, 0;
	sub.cc.s64 	%rd9248, %rd9241, %rd9246;
	subc.cc.s64 	%rd9249, %rd9245, %rd9247;
	st.local.u64 	[%rd9240], %rd9248;
	add.s32 	%r1337, %r1337, 1;
	and.b64  	%rd10138, %rd9249, 1;
	add.s32 	%r1338, %r1338, 1;
	setp.ne.s32 	%p718, %r1338, %r665;
	@%p718 bra 	$L__BB0_980;
$L__BB0_981:
	setp.lt.s32 	%p719, %r631, 1;
	ld.local.u64 	%rd9250, [%rd3];
	st.local.u64 	[%rd4], %rd9250;
	ld.local.u64 	%rd9251, [%rd3+8];
	st.local.u64 	[%rd4+8], %rd9251;
	ld.local.u64 	%rd9252, [%rd3+16];
	st.local.u64 	[%rd4+16], %rd9252;
	ld.local.u64 	%rd9253, [%rd3+24];
	st.local.u64 	[%rd4+24], %rd9253;
	ld.local.u64 	%rd9254, [%rd3+32];
	st.local.u64 	[%rd4+32], %rd9254;
	ld.local.u64 	%rd9255, [%rd3+40];
	st.local.u64 	[%rd4+40], %rd9255;
	ld.local.u64 	%rd9256, [%rd3+48];
	st.local.u64 	[%rd4+48], %rd9256;
	ld.local.u64 	%rd9257, [%rd3+56];
	st.local.u64 	[%rd4+56], %rd9257;
	ld.local.u64 	%rd9258, [%rd3+64];
	st.local.u64 	[%rd4+64], %rd9258;
	mov.b64 	%rd9259, 0;
	st.local.u64 	[%rd2+8], %rd9259;
	st.local.u64 	[%rd2+16], %rd9259;
	st.local.u64 	[%rd2+24], %rd9259;
	st.local.u64 	[%rd2+32], %rd9259;
	st.local.u64 	[%rd2+40], %rd9259;
	st.local.u64 	[%rd2+48], %rd9259;
	st.local.u64 	[%rd2+56], %rd9259;
	st.local.u64 	[%rd2+64], %rd9259;
	mov.b64 	%rd9260, 1;
	st.local.u64 	[%rd2], %rd9260;
	st.local.u64 	[%rd1], %rd9259;
	st.local.u64 	[%rd1+8], %rd9259;
	st.local.u64 	[%rd1+16], %rd9259;
	st.local.u64 	[%rd1+24], %rd9259;
	st.local.u64 	[%rd1+32], %rd9259;
	st.local.u64 	[%rd1+40], %rd9259;
	st.local.u64 	[%rd1+48], %rd9259;
	st.local.u64 	[%rd1+56], %rd9259;
	st.local.u64 	[%rd1+64], %rd9259;
	@%p719 bra 	$L__BB0_1020;
	ld.const.u64 	%rd1106, [d_n0inv];
	add.s32 	%r999, %r631, -1;
	mul.wide.u32 	%rd9261, %r999, 8;
	add.s64 	%rd1107, %rd1, %rd9261;
	and.b32  	%r674, %r631, 7;
	add.s32 	%r675, %r674, -1;
	and.b32  	%r676, %r631, 3;
	add.s32 	%r677, %r676, -1;
	and.b32  	%r1000, %r999, 15;
	add.s32 	%r678, %r1000, -1;
	add.s32 	%r1001, %r631, 7;
	and.b32  	%r1002, %r1001, 7;
	add.s32 	%r679, %r1002, -1;
	and.b32  	%r680, %r631, 2147483640;
	and.b32  	%r681, %r631, 1;
	and.b32  	%r682, %r1001, 3;
	neg.s32 	%r683, %r680;
	mov.b32 	%r1339, 0;
$L__BB0_983:
	setp.lt.u32 	%p720, %r631, 8;
	mul.wide.u32 	%rd9266, %r1339, 8;
	add.s64 	%rd9267, %rd2, %rd9266;
	ld.local.u64 	%rd1108, [%rd9267];
	mov.b64 	%rd10149, 0;
	mov.b32 	%r1342, 0;
	@%p720 bra 	$L__BB0_986;
	add.s64 	%rd10141, %rd4, 32;
	add.s64 	%rd10140, %rd1, 32;
	mov.b64 	%rd10149, 0;
	mov.u32 	%r1340, %r683;
$L__BB0_985:
	.pragma "nounroll";
	mov.b64 	%rd9774, 0;
	ld.local.u64 	%rd9270, [%rd10141+-32];
	mul.lo.s64 	%rd9271, %rd1108, %rd9270;
	mul.hi.u64 	%rd9272, %rd1108, %rd9270;
	ld.local.u64 	%rd9273, [%rd10140+-32];
	add.cc.s64 	%rd9274, %rd10149, %rd9273;
	addc.cc.s64 	%rd9275, %rd9774, 0;
	add.cc.s64 	%rd9276, %rd9274, %rd9271;
	addc.cc.s64 	%rd9277, %rd9275, %rd9272;
	st.local.u64 	[%rd10140+-32], %rd9276;
	ld.local.u64 	%rd9278, [%rd10141+-24];
	mul.lo.s64 	%rd9279, %rd1108, %rd9278;
	mul.hi.u64 	%rd9280, %rd1108, %rd9278;
	ld.local.u64 	%rd9281, [%rd10140+-24];
	add.cc.s64 	%rd9282, %rd9277, %rd9281;
	addc.cc.s64 	%rd9283, %rd9774, 0;
	add.cc.s64 	%rd9284, %rd9282, %rd9279;
	addc.cc.s64 	%rd9285, %rd9283, %rd9280;
	st.local.u64 	[%rd10140+-24], %rd9284;
	ld.local.u64 	%rd9286, [%rd10141+-16];
	mul.lo.s64 	%rd9287, %rd1108, %rd9286;
	mul.hi.u64 	%rd9288, %rd1108, %rd9286;
	ld.local.u64 	%rd9289, [%rd10140+-16];
	add.cc.s64 	%rd9290, %rd9285, %rd9289;
	addc.cc.s64 	%rd9291, %rd9774, 0;
	add.cc.s64 	%rd9292, %rd9290, %rd9287;
	addc.cc.s64 	%rd9293, %rd9291, %rd9288;
	st.local.u64 	[%rd10140+-16], %rd9292;
	ld.local.u64 	%rd9294, [%rd10141+-8];
	mul.lo.s64 	%rd9295, %rd1108, %rd9294;
	mul.hi.u64 	%rd9296, %rd1108, %rd9294;
	ld.local.u64 	%rd9297, [%rd10140+-8];
	add.cc.s64 	%rd9298, %rd9293, %rd9297;
	addc.cc.s64 	%rd9299, %rd9774, 0;
	add.cc.s64 	%rd9300, %rd9298, %rd9295;
	addc.cc.s64 	%rd9301, %rd9299, %rd9296;
	st.local.u64 	[%rd10140+-8], %rd9300;
	ld.local.u64 	%rd9302, [%rd10141];
	mul.lo.s64 	%rd9303, %rd1108, %rd9302;
	mul.hi.u64 	%rd9304, %rd1108, %rd9302;
	ld.local.u64 	%rd9305, [%rd10140];
	add.cc.s64 	%rd9306, %rd9301, %rd9305;
	addc.cc.s64 	%rd9307, %rd9774, 0;
	add.cc.s64 	%rd9308, %rd9306, %rd9303;
	addc.cc.s64 	%rd9309, %rd9307, %rd9304;
	st.local.u64 	[%rd10140], %rd9308;
	ld.local.u64 	%rd9310, [%rd10141+8];
	mul.lo.s64 	%rd9311, %rd1108, %rd9310;
	mul.hi.u64 	%rd9312, %rd1108, %rd9310;
	ld.local.u64 	%rd9313, [%rd10140+8];
	add.cc.s64 	%rd9314, %rd9309, %rd9313;
	addc.cc.s64 	%rd9315, %rd9774, 0;
	add.cc.s64 	%rd9316, %rd9314, %rd9311;
	addc.cc.s64 	%rd9317, %rd9315, %rd9312;
	st.local.u64 	[%rd10140+8], %rd9316;
	ld.local.u64 	%rd9318, [%rd10141+16];
	mul.lo.s64 	%rd9319, %rd1108, %rd9318;
	mul.hi.u64 	%rd9320, %rd1108, %rd9318;
	ld.local.u64 	%rd9321, [%rd10140+16];
	add.cc.s64 	%rd9322, %rd9317, %rd9321;
	addc.cc.s64 	%rd9323, %rd9774, 0;
	add.cc.s64 	%rd9324, %rd9322, %rd9319;
	addc.cc.s64 	%rd9325, %rd9323, %rd9320;
	st.local.u64 	[%rd10140+16], %rd9324;
	ld.local.u64 	%rd9326, [%rd10141+24];
	mul.lo.s64 	%rd9327, %rd1108, %rd9326;
	mul.hi.u64 	%rd9328, %rd1108, %rd9326;
	ld.local.u64 	%rd9329, [%rd10140+24];
	add.cc.s64 	%rd9330, %rd9325, %rd9329;
	addc.cc.s64 	%rd9331, %rd9774, 0;
	add.cc.s64 	%rd9332, %rd9330, %rd9327;
	addc.cc.s64 	%rd10149, %rd9331, %rd9328;
	st.local.u64 	[%rd10140+24], %rd9332;
	add.s32 	%r1340, %r1340, 8;
	add.s64 	%rd10141, %rd10141, 64;
	add.s64 	%rd10140, %rd10140, 64;
	setp.ne.s32 	%p721, %r1340, 0;
	mov.u32 	%r1342, %r680;
	@%p721 bra 	$L__BB0_985;
$L__BB0_986:
	mov.b64 	%rd9775, 0;
	setp.eq.s32 	%p722, %r674, 0;
	@%p722 bra 	$L__BB0_994;
	setp.lt.u32 	%p723, %r675, 3;
	@%p723 bra 	$L__BB0_989;
	mul.wide.u32 	%rd9335, %r1342, 8;
	add.s64 	%rd9336, %rd4, %rd9335;
	ld.local.u64 	%rd9337, [%rd9336];
	mul.lo.s64 	%rd9338, %rd1108, %rd9337;
	mul.hi.u64 	%rd9339, %rd1108, %rd9337;
	add.s64 	%rd9340, %rd1, %rd9335;
	ld.local.u64 	%rd9341, [%rd9340];
	add.cc.s64 	%rd9342, %rd10149, %rd9341;
	addc.cc.s64 	%rd9343, %rd9775, 0;
	add.cc.s64 	%rd9344, %rd9342, %rd9338;
	addc.cc.s64 	%rd9345, %rd9343, %rd9339;
	st.local.u64 	[%rd9340], %rd9344;
	ld.local.u64 	%rd9346, [%rd9336+8];
	mul.lo.s64 	%rd9347, %rd1108, %rd9346;
	mul.hi.u64 	%rd9348, %rd1108, %rd9346;
	ld.local.u64 	%rd9349, [%rd9340+8];
	mov.b64 	%rd1124, 0;
	add.cc.s64 	%rd9350, %rd9345, %rd9349;
	addc.cc.s64 	%rd9351, %rd1124, 0;
	add.cc.s64 	%rd9352, %rd9350, %rd9347;
	addc.cc.s64 	%rd9353, %rd9351, %rd9348;
	st.local.u64 	[%rd9340+8], %rd9352;
	ld.local.u64 	%rd9354, [%rd9336+16];
	mul.lo.s64 	%rd9355, %rd1108, %rd9354;
	mul.hi.u64 	%rd9356, %rd1108, %rd9354;
	ld.local.u64 	%rd9357, [%rd9340+16];
	add.cc.s64 	%rd9358, %rd9353, %rd9357;
	addc.cc.s64 	%rd9359, %rd1124, 0;
	add.cc.s64 	%rd9360, %rd9358, %rd9355;
	addc.cc.s64 	%rd9361, %rd9359, %rd9356;
	st.local.u64 	[%rd9340+16], %rd9360;
	ld.local.u64 	%rd9362, [%rd9336+24];
	mul.lo.s64 	%rd9363, %rd1108, %rd9362;
	mul.hi.u64 	%rd9364, %rd1108, %rd9362;
	ld.local.u64 	%rd9365, [%rd9340+24];
	add.cc.s64 	%rd9366, %rd9361, %rd9365;
	addc.cc.s64 	%rd9367, %rd1124, 0;
	add.cc.s64 	%rd9368, %rd9366, %rd9363;
	addc.cc.s64 	%rd10149, %rd9367, %rd9364;
	st.local.u64 	[%rd9340+24], %rd9368;
	add.s32 	%r1342, %r1342, 4;
$L__BB0_989:
	mov.b64 	%rd9776, 0;
	setp.eq.s32 	%p724, %r676, 0;
	@%p724 bra 	$L__BB0_994;
	setp.eq.s32 	%p725, %r677, 0;
	@%p725 bra 	$L__BB0_992;
	mul.wide.u32 	%rd9371, %r1342, 8;
	add.s64 	%rd9372, %rd4, %rd9371;
	ld.local.u64 	%rd9373, [%rd9372];
	mul.lo.s64 	%rd9374, %rd1108, %rd9373;
	mul.hi.u64 	%rd9375, %rd1108, %rd9373;
	add.s64 	%rd9376, %rd1, %rd9371;
	ld.local.u64 	%rd9377, [%rd9376];
	add.cc.s64 	%rd9378, %rd10149, %rd9377;
	addc.cc.s64 	%rd9379, %rd9776, 0;
	add.cc.s64 	%rd9380, %rd9378, %rd9374;
	addc.cc.s64 	%rd9381, %rd9379, %rd9375;
	st.local.u64 	[%rd9376], %rd9380;
	ld.local.u64 	%rd9382, [%rd9372+8];
	mul.lo.s64 	%rd9383, %rd1108, %rd9382;
	mul.hi.u64 	%rd9384, %rd1108, %rd9382;
	ld.local.u64 	%rd9385, [%rd9376+8];
	mov.b64 	%rd1130, 0;
	add.cc.s64 	%rd9386, %rd9381, %rd9385;
	addc.cc.s64 	%rd9387, %rd1130, 0;
	add.cc.s64 	%rd9388, %rd9386, %rd9383;
	addc.cc.s64 	%rd10149, %rd9387, %rd9384;
	st.local.u64 	[%rd9376+8], %rd9388;
	add.s32 	%r1342, %r1342, 2;
$L__BB0_992:
	mov.b64 	%rd9777, 0;
	setp.eq.s32 	%p726, %r681, 0;
	@%p726 bra 	$L__BB0_994;
	mul.wide.u32 	%rd9389, %r1342, 8;
	add.s64 	%rd9390, %rd4, %rd9389;
	ld.local.u64 	%rd9391, [%rd9390];
	mul.lo.s64 	%rd9392, %rd1108, %rd9391;
	mul.hi.u64 	%rd9393, %rd1108, %rd9391;
	add.s64 	%rd9394, %rd1, %rd9389;
	ld.local.u64 	%rd9395, [%rd9394];
	add.cc.s64 	%rd9396, %rd10149, %rd9395;
	addc.cc.s64 	%rd9397, %rd9777, 0;
	add.cc.s64 	%rd9398, %rd9396, %rd9392;
	addc.cc.s64 	%rd10149, %rd9397, %rd9393;
	st.local.u64 	[%rd9394], %rd9398;
$L__BB0_994:
	setp.lt.u32 	%p727, %r631, 8;
	ld.local.u64 	%rd9403, [%rd1];
	mul.lo.s64 	%rd1139, %rd1106, %rd9403;
	mov.b64 	%rd10157, 0;
	mov.b32 	%r1346, 0;
	@%p727 bra 	$L__BB0_997;
	mov.b64 	%rd10157, 0;
	mov.b32 	%r1344, 0;
$L__BB0_996:
	.pragma "nounroll";
	mov.b64 	%rd9778, 0;
	mul.wide.u32 	%rd9406, %r1344, 8;
	add.s64 	%rd9407, %rd1, %rd9406;
	ld.local.u64 	%rd9408, [%rd9407];
	add.s64 	%rd9410, %rd8746, %rd9406;
	ld.const.u64 	%rd9411, [%rd9410];
	mul.lo.s64 	%rd9412, %rd9411, %rd1139;
	mul.hi.u64 	%rd9413, %rd9411, %rd1139;
	add.cc.s64 	%rd9414, %rd10157, %rd9408;
	addc.cc.s64 	%rd9415, %rd9778, 0;
	add.cc.s64 	%rd9416, %rd9414, %rd9412;
	addc.cc.s64 	%rd9417, %rd9415, %rd9413;
	st.local.u64 	[%rd9407], %rd9416;
	ld.local.u64 	%rd9418, [%rd9407+8];
	ld.const.u64 	%rd9419, [%rd9410+8];
	mul.lo.s64 	%rd9420, %rd9419, %rd1139;
	mul.hi.u64 	%rd9421, %rd9419, %rd1139;
	add.cc.s64 	%rd9422, %rd9417, %rd9418;
	addc.cc.s64 	%rd9423, %rd9778, 0;
	add.cc.s64 	%rd9424, %rd9422, %rd9420;
	addc.cc.s64 	%rd9425, %rd9423, %rd9421;
	st.local.u64 	[%rd9407+8], %rd9424;
	ld.local.u64 	%rd9426, [%rd9407+16];
	ld.const.u64 	%rd9427, [%rd9410+16];
	mul.lo.s64 	%rd9428, %rd9427, %rd1139;
	mul.hi.u64 	%rd9429, %rd9427, %rd1139;
	add.cc.s64 	%rd9430, %rd9425, %rd9426;
	addc.cc.s64 	%rd9431, %rd9778, 0;
	add.cc.s64 	%rd9432, %rd9430, %rd9428;
	addc.cc.s64 	%rd9433, %rd9431, %rd9429;
	st.local.u64 	[%rd9407+16], %rd9432;
	ld.local.u64 	%rd9434, [%rd9407+24];
	ld.const.u64 	%rd9435, [%rd9410+24];
	mul.lo.s64 	%rd9436, %rd9435, %rd1139;
	mul.hi.u64 	%rd9437, %rd9435, %rd1139;
	add.cc.s64 	%rd9438, %rd9433, %rd9434;
	addc.cc.s64 	%rd9439, %rd9778, 0;
	add.cc.s64 	%rd9440, %rd9438, %rd9436;
	addc.cc.s64 	%rd9441, %rd9439, %rd9437;
	st.local.u64 	[%rd9407+24], %rd9440;
	ld.local.u64 	%rd9442, [%rd9407+32];
	ld.const.u64 	%rd9443, [%rd9410+32];
	mul.lo.s64 	%rd9444, %rd9443, %rd1139;
	mul.hi.u64 	%rd9445, %rd9443, %rd1139;
	add.cc.s64 	%rd9446, %rd9441, %rd9442;
	addc.cc.s64 	%rd9447, %rd9778, 0;
	add.cc.s64 	%rd9448, %rd9446, %rd9444;
	addc.cc.s64 	%rd9449, %rd9447, %rd9445;
	st.local.u64 	[%rd9407+32], %rd9448;
	ld.local.u64 	%rd9450, [%rd9407+40];
	ld.const.u64 	%rd9451, [%rd9410+40];
	mul.lo.s64 	%rd9452, %rd9451, %rd1139;
	mul.hi.u64 	%rd9453, %rd9451, %rd1139;
	add.cc.s64 	%rd9454, %rd9449, %rd9450;
	addc.cc.s64 	%rd9455, %rd9778, 0;
	add.cc.s64 	%rd9456, %rd9454, %rd9452;
	addc.cc.s64 	%rd9457, %rd9455, %rd9453;
	st.local.u64 	[%rd9407+40], %rd9456;
	ld.local.u64 	%rd9458, [%rd9407+48];
	ld.const.u64 	%rd9459, [%rd9410+48];
	mul.lo.s64 	%rd9460, %rd9459, %rd1139;
	mul.hi.u64 	%rd9461, %rd9459, %rd1139;
	add.cc.s64 	%rd9462, %rd9457, %rd9458;
	addc.cc.s64 	%rd9463, %rd9778, 0;
	add.cc.s64 	%rd9464, %rd9462, %rd9460;
	addc.cc.s64 	%rd9465, %rd9463, %rd9461;
	st.local.u64 	[%rd9407+48], %rd9464;
	ld.local.u64 	%rd9466, [%rd9407+56];
	ld.const.u64 	%rd9467, [%rd9410+56];
	mul.lo.s64 	%rd9468, %rd9467, %rd1139;
	mul.hi.u64 	%rd9469, %rd9467, %rd1139;
	add.cc.s64 	%rd9470, %rd9465, %rd9466;
	addc.cc.s64 	%rd9471, %rd9778, 0;
	add.cc.s64 	%rd9472, %rd9470, %rd9468;
	addc.cc.s64 	%rd10157, %rd9471, %rd9469;
	st.local.u64 	[%rd9407+56], %rd9472;
	add.s32 	%r1344, %r1344, 8;
	setp.ne.s32 	%p728, %r1344, %r680;
	mov.u32 	%r1346, %r680;
	@%p728 bra 	$L__BB0_996;
$L__BB0_997:
	mov.b64 	%rd9779, 0;
	setp.eq.s32 	%p729, %r674, 0;
	@%p729 bra 	$L__BB0_1005;
	setp.lt.u32 	%p730, %r675, 3;
	@%p730 bra 	$L__BB0_1000;
	mul.wide.u32 	%rd9475, %r1346, 8;
	add.s64 	%rd9476, %rd1, %rd9475;
	ld.local.u64 	%rd9477, [%rd9476];
	add.s64 	%rd9479, %rd8746, %rd9475;
	ld.const.u64 	%rd9480, [%rd9479];
	mul.lo.s64 	%rd9481, %rd9480, %rd1139;
	mul.hi.u64 	%rd9482, %rd9480, %rd1139;
	add.cc.s64 	%rd9483, %rd10157, %rd9477;
	addc.cc.s64 	%rd9484, %rd9779, 0;
	add.cc.s64 	%rd9485, %rd9483, %rd9481;
	addc.cc.s64 	%rd9486, %rd9484, %rd9482;
	st.local.u64 	[%rd9476], %rd9485;
	ld.local.u64 	%rd9487, [%rd9476+8];
	ld.const.u64 	%rd9488, [%rd9479+8];
	mul.lo.s64 	%rd9489, %rd9488, %rd1139;
	mul.hi.u64 	%rd9490, %rd9488, %rd1139;
	mov.b64 	%rd1149, 0;
	add.cc.s64 	%rd9491, %rd9486, %rd9487;
	addc.cc.s64 	%rd9492, %rd1149, 0;
	add.cc.s64 	%rd9493, %rd9491, %rd9489;
	addc.cc.s64 	%rd9494, %rd9492, %rd9490;
	st.local.u64 	[%rd9476+8], %rd9493;
	ld.local.u64 	%rd9495, [%rd9476+16];
	ld.const.u64 	%rd9496, [%rd9479+16];
	mul.lo.s64 	%rd9497, %rd9496, %rd1139;
	mul.hi.u64 	%rd9498, %rd9496, %rd1139;
	add.cc.s64 	%rd9499, %rd9494, %rd9495;
	addc.cc.s64 	%rd9500, %rd1149, 0;
	add.cc.s64 	%rd9501, %rd9499, %rd9497;
	addc.cc.s64 	%rd9502, %rd9500, %rd9498;
	st.local.u64 	[%rd9476+16], %rd9501;
	ld.local.u64 	%rd9503, [%rd9476+24];
	ld.const.u64 	%rd9504, [%rd9479+24];
	mul.lo.s64 	%rd9505, %rd9504, %rd1139;
	mul.hi.u64 	%rd9506, %rd9504, %rd1139;
	add.cc.s64 	%rd9507, %rd9502, %rd9503;
	addc.cc.s64 	%rd9508, %rd1149, 0;
	add.cc.s64 	%rd9509, %rd9507, %rd9505;
	addc.cc.s64 	%rd10157, %rd9508, %rd9506;
	st.local.u64 	[%rd9476+24], %rd9509;
	add.s32 	%r1346, %r1346, 4;
$L__BB0_1000:
	mov.b64 	%rd9780, 0;
	setp.eq.s32 	%p731, %r676, 0;
	@%p731 bra 	$L__BB0_1005;
	setp.eq.s32 	%p732, %r677, 0;
	@%p732 bra 	$L__BB0_1003;
	mul.wide.u32 	%rd9512, %r1346, 8;
	add.s64 	%rd9513, %rd1, %rd9512;
	ld.local.u64 	%rd9514, [%rd9513];
	add.s64 	%rd9516, %rd8746, %rd9512;
	ld.const.u64 	%rd9517, [%rd9516];
	mul.lo.s64 	%rd9518, %rd9517, %rd1139;
	mul.hi.u64 	%rd9519, %rd9517, %rd1139;
	add.cc.s64 	%rd9520, %rd10157, %rd9514;
	addc.cc.s64 	%rd9521, %rd9780, 0;
	add.cc.s64 	%rd9522, %rd9520, %rd9518;
	addc.cc.s64 	%rd9523, %rd9521, %rd9519;
	st.local.u64 	[%rd9513], %rd9522;
	ld.local.u64 	%rd9524, [%rd9513+8];
	ld.const.u64 	%rd9525, [%rd9516+8];
	mul.lo.s64 	%rd9526, %rd9525, %rd1139;
	mul.hi.u64 	%rd9527, %rd9525, %rd1139;
	mov.b64 	%rd1155, 0;
	add.cc.s64 	%rd9528, %rd9523, %rd9524;
	addc.cc.s64 	%rd9529, %rd1155, 0;
	add.cc.s64 	%rd9530, %rd9528, %rd9526;
	addc.cc.s64 	%rd10157, %rd9529, %rd9527;
	st.local.u64 	[%rd9513+8], %rd9530;
	add.s32 	%r1346, %r1346, 2;
$L__BB0_1003:
	mov.b64 	%rd9781, 0;
	setp.eq.s32 	%p733, %r681, 0;
	@%p733 bra 	$L__BB0_1005;
	mul.wide.u32 	%rd9531, %r1346, 8;
	add.s64 	%rd9532, %rd1, %rd9531;
	ld.local.u64 	%rd9533, [%rd9532];
	add.s64 	%rd9535, %rd8746, %rd9531;
	ld.const.u64 	%rd9536, [%rd9535];
	mul.lo.s64 	%rd9537, %rd9536, %rd1139;
	mul.hi.u64 	%rd9538, %rd9536, %rd1139;
	add.cc.s64 	%rd9539, %rd10157, %rd9533;
	addc.cc.s64 	%rd9540, %rd9781, 0;
	add.cc.s64 	%rd9541, %rd9539, %rd9537;
	addc.cc.s64 	%rd10157, %rd9540, %rd9538;
	st.local.u64 	[%rd9532], %rd9541;
$L__BB0_1005:
	setp.eq.s32 	%p734, %r631, 1;
	add.s64 	%rd1164, %rd10157, %rd10149;
	@%p734 bra 	$L__BB0_1019;
	add.s32 	%r1007, %r631, -2;
	setp.lt.u32 	%p735, %r1007, 15;
	mov.b32 	%r1350, 0;
	@%p735 bra 	$L__BB0_1009;
	mov.b32 	%r1348, 0;
$L__BB0_1008:
	.pragma "nounroll";
	mul.wide.u32 	%rd9542, %r1348, 8;
	add.s64 	%rd9543, %rd1, %rd9542;
	ld.local.u64 	%rd9544, [%rd9543+8];
	st.local.u64 	[%rd9543], %rd9544;
	ld.local.u64 	%rd9545, [%rd9543+16];
	st.local.u64 	[%rd9543+8], %rd9545;
	ld.local.u64 	%rd9546, [%rd9543+24];
	st.local.u64 	[%rd9543+16], %rd9546;
	ld.local.u64 	%rd9547, [%rd9543+32];
	st.local.u64 	[%rd9543+24], %rd9547;
	ld.local.u64 	%rd9548, [%rd9543+40];
	st.local.u64 	[%rd9543+32], %rd9548;
	ld.local.u64 	%rd9549, [%rd9543+48];
	st.local.u64 	[%rd9543+40], %rd9549;
	ld.local.u64 	%rd9550, [%rd9543+56];
	st.local.u64 	[%rd9543+48], %rd9550;
	ld.local.u64 	%rd9551, [%rd9543+64];
	st.local.u64 	[%rd9543+56], %rd9551;
	ld.local.u64 	%rd9552, [%rd9543+72];
	st.local.u64 	[%rd9543+64], %rd9552;
	ld.local.u64 	%rd9553, [%rd9543+80];
	st.local.u64 	[%rd9543+72], %rd9553;
	ld.local.u64 	%rd9554, [%rd9543+88];
	st.local.u64 	[%rd9543+80], %rd9554;
	ld.local.u64 	%rd9555, [%rd9543+96];
	st.local.u64 	[%rd9543+88], %rd9555;
	ld.local.u64 	%rd9556, [%rd9543+104];
	st.local.u64 	[%rd9543+96], %rd9556;
	ld.local.u64 	%rd9557, [%rd9543+112];
	st.local.u64 	[%rd9543+104], %rd9557;
	ld.local.u64 	%rd9558, [%rd9543+120];
	st.local.u64 	[%rd9543+112], %rd9558;
	add.s32 	%r1348, %r1348, 16;
	ld.local.u64 	%rd9559, [%rd9543+128];
	st.local.u64 	[%rd9543+120], %rd9559;
	and.b32  	%r1350, %r999, -16;
	setp.ne.s32 	%p736, %r1348, %r1350;
	@%p736 bra 	$L__BB0_1008;
$L__BB0_1009:
	and.b32  	%r1011, %r999, 15;
	setp.eq.s32 	%p737, %r1011, 0;
	@%p737 bra 	$L__BB0_1019;
	setp.lt.u32 	%p738, %r678, 7;
	@%p738 bra 	$L__BB0_1012;
	mul.wide.u32 	%rd9560, %r1350, 8;
	add.s64 	%rd9561, %rd1, %rd9560;
	ld.local.u64 	%rd9562, [%rd9561+8];
	st.local.u64 	[%rd9561], %rd9562;
	ld.local.u64 	%rd9563, [%rd9561+16];
	st.local.u64 	[%rd9561+8], %rd9563;
	ld.local.u64 	%rd9564, [%rd9561+24];
	st.local.u64 	[%rd9561+16], %rd9564;
	ld.local.u64 	%rd9565, [%rd9561+32];
	st.local.u64 	[%rd9561+24], %rd9565;
	ld.local.u64 	%rd9566, [%rd9561+40];
	st.local.u64 	[%rd9561+32], %rd9566;
	ld.local.u64 	%rd9567, [%rd9561+48];
	st.local.u64 	[%rd9561+40], %rd9567;
	ld.local.u64 	%rd9568, [%rd9561+56];
	st.local.u64 	[%rd9561+48], %rd9568;
	add.s32 	%r1350, %r1350, 8;
	ld.local.u64 	%rd9569, [%rd9561+64];
	st.local.u64 	[%rd9561+56], %rd9569;
$L__BB0_1012:
	and.b32  	%r1013, %r999, 7;
	setp.eq.s32 	%p739, %r1013, 0;
	@%p739 bra 	$L__BB0_1019;
	setp.lt.u32 	%p740, %r679, 3;
	@%p740 bra 	$L__BB0_1015;
	mul.wide.u32 	%rd9570, %r1350, 8;
	add.s64 	%rd9571, %rd1, %rd9570;
	ld.local.u64 	%rd9572, [%rd9571+8];
	st.local.u64 	[%rd9571], %rd9572;
	ld.local.u64 	%rd9573, [%rd9571+16];
	st.local.u64 	[%rd9571+8], %rd9573;
	ld.local.u64 	%rd9574, [%rd9571+24];
	st.local.u64 	[%rd9571+16], %rd9574;
	add.s32 	%r1350, %r1350, 4;
	ld.local.u64 	%rd9575, [%rd9571+32];
	st.local.u64 	[%rd9571+24], %rd9575;
$L__BB0_1015:
	setp.eq.s32 	%p741, %r682, 0;
	@%p741 bra 	$L__BB0_1019;
	setp.eq.s32 	%p742, %r682, 1;
	mul.wide.u32 	%rd9576, %r1350, 8;
	add.s64 	%rd1165, %rd1, %rd9576;
	ld.local.u64 	%rd9577, [%rd1165+8];
	st.local.u64 	[%rd1165], %rd9577;
	@%p742 bra 	$L__BB0_1019;
	setp.eq.s32 	%p743, %r682, 2;
	ld.local.u64 	%rd9578, [%rd1165+16];
	st.local.u64 	[%rd1165+8], %rd9578;
	@%p743 bra 	$L__BB0_1019;
	ld.local.u64 	%rd9579, [%rd1165+24];
	st.local.u64 	[%rd1165+16], %rd9579;
$L__BB0_1019:
	st.local.u64 	[%rd1107], %rd1164;
	add.s32 	%r1339, %r1339, 1;
	setp.ne.s32 	%p744, %r1339, %r631;
	@%p744 bra 	$L__BB0_983;
$L__BB0_1020:
	mov.u32 	%r1352, %r631;
$L__BB0_1021:
	add.s32 	%r709, %r1352, -1;
	setp.lt.s32 	%p745, %r1352, 1;
	@%p745 bra 	$L__BB0_1024;
	mul.wide.u32 	%rd9580, %r709, 8;
	add.s64 	%rd9581, %rd1, %rd9580;
	ld.local.u64 	%rd1166, [%rd9581];
	add.s64 	%rd9583, %rd8746, %rd9580;
	ld.const.u64 	%rd1167, [%rd9583];
	setp.gt.u64 	%p746, %rd1166, %rd1167;
	@%p746 bra 	$L__BB0_1024;
	setp.lt.u64 	%p747, %rd1166, %rd1167;
	mov.u32 	%r1352, %r709;
	@%p747 bra 	$L__BB0_1031;
	bra.uni 	$L__BB0_1021;
$L__BB0_1024:
	setp.lt.s32 	%p748, %r631, 1;
	@%p748 bra 	$L__BB0_1031;
	and.b32  	%r710, %r631, 3;
	setp.lt.u32 	%p749, %r631, 4;
	mov.b64 	%rd10161, 0;
	mov.b32 	%r1354, 0;
	@%p749 bra 	$L__BB0_1028;
	add.s64 	%rd10159, %rd1, 16;
	and.b32  	%r1354, %r631, 2147483644;
	add.s64 	%rd10158, %rd8746, 16;
	neg.s32 	%r1353, %r1354;
	mov.b64 	%rd10161, 0;
$L__BB0_1027:
	ld.local.u64 	%rd9588, [%rd10159+-16];
	ld.const.u64 	%rd9589, [%rd10158+-16];
	mov.b64 	%rd9590, 0;
	add.cc.s64 	%rd9591, %rd10161, %rd9589;
	addc.cc.s64 	%rd9592, %rd9590, 0;
	sub.cc.s64 	%rd9593, %rd9588, %rd9591;
	subc.cc.s64 	%rd9594, %rd9590, %rd9592;
	st.local.u64 	[%rd10159+-16], %rd9593;
	ld.local.u64 	%rd9595, [%rd10159+-8];
	ld.const.u64 	%rd9596, [%rd10158+-8];
	and.b64  	%rd9597, %rd9594, 1;
	add.cc.s64 	%rd9598, %rd9597, %rd9596;
	addc.cc.s64 	%rd9599, %rd9590, 0;
	sub.cc.s64 	%rd9600, %rd9595, %rd9598;
	subc.cc.s64 	%rd9601, %rd9590, %rd9599;
	st.local.u64 	[%rd10159+-8], %rd9600;
	ld.local.u64 	%rd9602, [%rd10159];
	ld.const.u64 	%rd9603, [%rd10158];
	and.b64  	%rd9604, %rd9601, 1;
	add.cc.s64 	%rd9605, %rd9604, %rd9603;
	addc.cc.s64 	%rd9606, %rd9590, 0;
	sub.cc.s64 	%rd9607, %rd9602, %rd9605;
	subc.cc.s64 	%rd9608, %rd9590, %rd9606;
	st.local.u64 	[%rd10159], %rd9607;
	ld.local.u64 	%rd9609, [%rd10159+8];
	ld.const.u64 	%rd9610, [%rd10158+8];
	and.b64  	%rd9611, %rd9608, 1;
	add.cc.s64 	%rd9612, %rd9611, %rd9610;
	addc.cc.s64 	%rd9613, %rd9590, 0;
	sub.cc.s64 	%rd9614, %rd9609, %rd9612;
	subc.cc.s64 	%rd9615, %rd9590, %rd9613;
	st.local.u64 	[%rd10159+8], %rd9614;
	and.b64  	%rd10161, %rd9615, 1;
	add.s32 	%r1353, %r1353, 4;
	add.s64 	%rd10159, %rd10159, 32;
	add.s64 	%rd10158, %rd10158, 32;
	setp.ne.s32 	%p750, %r1353, 0;
	@%p750 bra 	$L__BB0_1027;
$L__BB0_1028:
	setp.eq.s32 	%p751, %r710, 0;
	@%p751 bra 	$L__BB0_1031;
	mul.wide.u32 	%rd9616, %r1354, 8;
	add.s64 	%rd10163, %rd8746, %rd9616;
	add.s64 	%rd10162, %rd1, %rd9616;
	neg.s32 	%r1355, %r710;
$L__BB0_1030:
	.pragma "nounroll";
	ld.local.u64 	%rd9618, [%rd10162];
	ld.const.u64 	%rd9619, [%rd10163];
	mov.b64 	%rd9620, 0;
	add.cc.s64 	%rd9621, %rd10161, %rd9619;
	addc.cc.s64 	%rd9622, %rd9620, 0;
	sub.cc.s64 	%rd9623, %rd9618, %rd9621;
	subc.cc.s64 	%rd9624, %rd9620, %rd9622;
	st.local.u64 	[%rd10162], %rd9623;
	and.b64  	%rd10161, %rd9624, 1;
	add.s64 	%rd10163, %rd10163, 8;
	add.s64 	%rd10162, %rd10162, 8;
	add.s32 	%r1355, %r1355, 1;
	setp.ne.s32 	%p752, %r1355, 0;
	@%p752 bra 	$L__BB0_1030;
$L__BB0_1031:
	ld.param.u64 	%rd9629, [_Z13kernel_x_keysPmjj_param_0];
	ld.local.u64 	%rd9625, [%rd1];
	cvta.to.global.u64 	%rd9626, %rd9629;
	shl.b64 	%rd9627, %rd7, 3;
	add.s64 	%rd9628, %rd9626, %rd9627;
	st.global.u64 	[%rd9628], %rd9625;
$L__BB0_1032:
	ret;

}
	// .globl	_Z13kernel_y_fullPmjj
.visible .entry _Z13kernel_y_fullPmjj(
	.param .u64 .ptr .align 1 _Z13kernel_y_fullPmjj_param_0,
	.param .u32 _Z13kernel_y_fullPmjj_param_1,
	.param .u32 _Z13kernel_y_fullPmjj_param_2
)
{
	.local .align 8 .b8 	__local_depot1[360];
	.reg .b64 	%SP;
	.reg .b64 	%SPL;
	.reg .pred 	%p<762>;
	.reg .b32 	%r<1358>;
	.reg .b64 	%rd<10172>;

	mov.u64 	%SPL, __local_depot1;
	ld.param.u32 	%r719, [_Z13kernel_y_fullPmjj_param_1];
	ld.param.u32 	%rd1194, [_Z13kernel_y_fullPmjj_param_2];
	add.u64 	%rd1, %SPL, 0;
	add.u64 	%rd2, %SPL, 72;
	add.u64 	%rd3, %SPL, 144;
	add.u64 	%rd4, %SPL, 216;
	add.u64 	%rd5, %SPL, 288;
	mov.u32 	%r720, %ctaid.x;
	mov.u32 	%r721, %ntid.x;
	mul.wide.u32 	%rd1200, %r720, %r721;
	mov.u32 	%r722, %tid.x;
	cvt.u64.u32 	%rd1201, %r722;
	add.s64 	%rd6, %rd1200, %rd1201;
	setp.ge.u64 	%p1, %rd6, %rd1194;
	@%p1 bra 	$L__BB1_1049;
	cvt.u32.u64 	%r723, %rd6;
	add.s32 	%r724, %r719, %r723;
	cvt.u64.u32 	%rd1202, %r724;
	st.local.u64 	[%rd3], %rd1202;
	mov.b64 	%rd1203, 0;
	st.local.u64 	[%rd3+8], %rd1203;
	st.local.u64 	[%rd3+16], %rd1203;
	st.local.u64 	[%rd3+24], %rd1203;
	st.local.u64 	[%rd3+32], %rd1203;
	st.local.u64 	[%rd3+40], %rd1203;
	st.local.u64 	[%rd3+48], %rd1203;
	st.local.u64 	[%rd3+56], %rd1203;
	st.local.u64 	[%rd3+64], %rd1203;
	ld.const.u32 	%r1, [d_L];
	setp.lt.s32 	%p2, %r1, 1;
	setp.gt.s32 	%p3, %r1, 0;
	ld.const.u64 	%rd1204, [d_R2];
	selp.b64 	%rd1205, %rd1204, 0, %p3;
	st.local.u64 	[%rd1], %rd1205;
	setp.gt.s32 	%p4, %r1, 1;
	ld.const.u64 	%rd1206, [d_R2+8];
	selp.b64 	%rd1207, %rd1206, 0, %p4;
	st.local.u64 	[%rd1+8], %rd1207;
	setp.gt.s32 	%p5, %r1, 2;
	ld.const.u64 	%rd1208, [d_R2+16];
	selp.b64 	%rd1209, %rd1208, 0, %p5;
	st.local.u64 	[%rd1+16], %rd1209;
	setp.gt.s32 	%p6, %r1, 3;
	ld.const.u64 	%rd1210, [d_R2+24];
	selp.b64 	%rd1211, %rd1210, 0, %p6;
	st.local.u64 	[%rd1+24], %rd1211;
	setp.gt.s32 	%p7, %r1, 4;
	ld.const.u64 	%rd1212, [d_R2+32];
	selp.b64 	%rd1213, %rd1212, 0, %p7;
	st.local.u64 	[%rd1+32], %rd1213;
	setp.gt.s32 	%p8, %r1, 5;
	ld.const.u64 	%rd1214, [d_R2+40];
	selp.b64 	%rd1215, %rd1214, 0, %p8;
	st.local.u64 	[%rd1+40], %rd1215;
	setp.gt.s32 	%p9, %r1, 6;
	ld.const.u64 	%rd1216, [d_R2+48];
	selp.b64 	%rd1217, %rd1216, 0, %p9;
	st.local.u64 	[%rd1+48], %rd1217;
	setp.gt.s32 	%p10, %r1, 7;
	ld.const.u64 	%rd1218, [d_R2+56];
	selp.b64 	%rd1219, %rd1218, 0, %p10;
	st.local.u64 	[%rd1+56], %rd1219;
	setp.gt.s32 	%p11, %r1, 8;
	ld.const.u64 	%rd1220, [d_R2+64];
	selp.b64 	%rd1221, %rd1220, 0, %p11;
	st.local.u64 	[%rd1+64], %rd1221;
	st.local.u64 	[%rd2], %rd1203;
	st.local.u64 	[%rd2+8], %rd1203;
	st.local.u64 	[%rd2+16], %rd1203;
	st.local.u64 	[%rd2+24], %rd1203;
	st.local.u64 	[%rd2+32], %rd1203;
	st.local.u64 	[%rd2+40], %rd1203;
	st.local.u64 	[%rd2+48], %rd1203;
	st.local.u64 	[%rd2+56], %rd1203;
	st.local.u64 	[%rd2+64], %rd1203;
	@%p2 bra 	$L__BB1_40;
	ld.const.u64 	%rd7, [d_n0inv];
	and.b32  	%r2, %r1, 7;
	add.s32 	%r3, %r2, -1;
	and.b32  	%r4, %r1, 3;
	add.s32 	%r5, %r4, -1;
	add.s32 	%r726, %r1, -1;
	and.b32  	%r6, %r1, 2147483640;
	and.b32  	%r7, %r1, 1;
	and.b32  	%r8, %r726, 3;
	mov.b32 	%r1017, 0;
$L__BB1_3:
	setp.lt.u32 	%p12, %r1, 8;
	mul.wide.u32 	%rd1226, %r1017, 8;
	add.s64 	%rd1227, %rd1, %rd1226;
	ld.local.u64 	%rd8, [%rd1227];
	mov.b64 	%rd9796, 0;
	mov.b32 	%r1020, 0;
	@%p12 bra 	$L__BB1_6;
	mov.b64 	%rd9796, 0;
	mov.b32 	%r1018, 0;
$L__BB1_5:
	.pragma "nounroll";
	mov.b64 	%rd9637, 0;
	mul.wide.u32 	%rd1230, %r1018, 8;
	add.s64 	%rd1231, %rd3, %rd1230;
	ld.local.u64 	%rd1232, [%rd1231];
	mul.lo.s64 	%rd1233, %rd8, %rd1232;
	mul.hi.u64 	%rd1234, %rd8, %rd1232;
	add.s64 	%rd1235, %rd2, %rd1230;
	ld.local.u64 	%rd1236, [%rd1235];
	add.cc.s64 	%rd1237, %rd9796, %rd1236;
	addc.cc.s64 	%rd1238, %rd9637, 0;
	add.cc.s64 	%rd1239, %rd1237, %rd1233;
	addc.cc.s64 	%rd1240, %rd1238, %rd1234;
	st.local.u64 	[%rd1235], %rd1239;
	ld.local.u64 	%rd1241, [%rd1231+8];
	mul.lo.s64 	%rd1242, %rd8, %rd1241;
	mul.hi.u64 	%rd1243, %rd8, %rd1241;
	ld.local.u64 	%rd1244, [%rd1235+8];
	add.cc.s64 	%rd1245, %rd1240, %rd1244;
	addc.cc.s64 	%rd1246, %rd9637, 0;
	add.cc.s64 	%rd1247, %rd1245, %rd1242;
	addc.cc.s64 	%rd1248, %rd1246, %rd1243;
	st.local.u64 	[%rd1235+8], %rd1247;
	ld.local.u64 	%rd1249, [%rd1231+16];
	mul.lo.s64 	%rd1250, %rd8, %rd1249;
	mul.hi.u64 	%rd1251, %rd8, %rd1249;
	ld.local.u64 	%rd1252, [%rd1235+16];
	add.cc.s64 	%rd1253, %rd1248, %rd1252;
	addc.cc.s64 	%rd1254, %rd9637, 0;
	add.cc.s64 	%rd1255, %rd1253, %rd1250;
	addc.cc.s64 	%rd1256, %rd1254, %rd1251;
	st.local.u64 	[%rd1235+16], %rd1255;
	ld.local.u64 	%rd1257, [%rd1231+24];
	mul.lo.s64 	%rd1258, %rd8, %rd1257;
	mul.hi.u64 	%rd1259, %rd8, %rd1257;
	ld.local.u64 	%rd1260, [%rd1235+24];
	add.cc.s64 	%rd1261, %rd1256, %rd1260;
	addc.cc.s64 	%rd1262, %rd9637, 0;
	add.cc.s64 	%rd1263, %rd1261, %rd1258;
	addc.cc.s64 	%rd1264, %rd1262, %rd1259;
	st.local.u64 	[%rd1235+24], %rd1263;
	ld.local.u64 	%rd1265, [%rd1231+32];
	mul.lo.s64 	%rd1266, %rd8, %rd1265;
	mul.hi.u64 	%rd1267, %rd8, %rd1265;
	ld.local.u64 	%rd1268, [%rd1235+32];
	add.cc.s64 	%rd1269, %rd1264, %rd1268;
	addc.cc.s64 	%rd1270, %rd9637, 0;
	add.cc.s64 	%rd1271, %rd1269, %rd1266;
	addc.cc.s64 	%rd1272, %rd1270, %rd1267;
	st.local.u64 	[%rd1235+32], %rd1271;
	ld.local.u64 	%rd1273, [%rd1231+40];
	mul.lo.s64 	%rd1274, %rd8, %rd1273;
	mul.hi.u64 	%rd1275, %rd8, %rd1273;
	ld.local.u64 	%rd1276, [%rd1235+40];
	add.cc.s64 	%rd1277, %rd1272, %rd1276;
	addc.cc.s64 	%rd1278, %rd9637, 0;
	add.cc.s64 	%rd1279, %rd1277, %rd1274;
	addc.cc.s64 	%rd1280, %rd1278, %rd1275;
	st.local.u64 	[%rd1235+40], %rd1279;
	ld.local.u64 	%rd1281, [%rd1231+48];
	mul.lo.s64 	%rd1282, %rd8, %rd1281;
	mul.hi.u64 	%rd1283, %rd8, %rd1281;
	ld.local.u64 	%rd1284, [%rd1235+48];
	add.cc.s64 	%rd1285, %rd1280, %rd1284;
	addc.cc.s64 	%rd1286, %rd9637, 0;
	add.cc.s64 	%rd1287, %rd1285, %rd1282;
	addc.cc.s64 	%rd1288, %rd1286, %rd1283;
	st.local.u64 	[%rd1235+48], %rd1287;
	ld.local.u64 	%rd1289, [%rd1231+56];
	mul.lo.s64 	%rd1290, %rd8, %rd1289;
	mul.hi.u64 	%rd1291, %rd8, %rd1289;
	ld.local.u64 	%rd1292, [%rd1235+56];
	add.cc.s64 	%rd1293, %rd1288, %rd1292;
	addc.cc.s64 	%rd1294, %rd9637, 0;
	add.cc.s64 	%rd1295, %rd1293, %rd1290;
	addc.cc.s64 	%rd9796, %rd1294, %rd1291;
	st.local.u64 	[%rd1235+56], %rd1295;
	add.s32 	%r1018, %r1018, 8;
	setp.ne.s32 	%p13, %r1018, %r6;
	mov.u32 	%r1020, %r6;
	@%p13 bra 	$L__BB1_5;
$L__BB1_6:
	mov.b64 	%rd9638, 0;
	setp.eq.s32 	%p14, %r2, 0;
	@%p14 bra 	$L__BB1_14;
	setp.lt.u32 	%p15, %r3, 3;
	@%p15 bra 	$L__BB1_9;
	mul.wide.u32 	%rd1298, %r1020, 8;
	add.s64 	%rd1299, %rd3, %rd1298;
	ld.local.u64 	%rd1300, [%rd1299];
	mul.lo.s64 	%rd1301, %rd8, %rd1300;
	mul.hi.u64 	%rd1302, %rd8, %rd1300;
	add.s64 	%rd1303, %rd2, %rd1298;
	ld.local.u64 	%rd1304, [%rd1303];
	add.cc.s64 	%rd1305, %rd9796, %rd1304;
	addc.cc.s64 	%rd1306, %rd9638, 0;
	add.cc.s64 	%rd1307, %rd1305, %rd1301;
	addc.cc.s64 	%rd1308, %rd1306, %rd1302;
	st.local.u64 	[%rd1303], %rd1307;
	ld.local.u64 	%rd1309, [%rd1299+8];
	mul.lo.s64 	%rd1310, %rd8, %rd1309;
	mul.hi.u64 	%rd1311, %rd8, %rd1309;
	ld.local.u64 	%rd1312, [%rd1303+8];
	mov.b64 	%rd18, 0;
	add.cc.s64 	%rd1313, %rd1308, %rd1312;
	addc.cc.s64 	%rd1314, %rd18, 0;
	add.cc.s64 	%rd1315, %rd1313, %rd1310;
	addc.cc.s64 	%rd1316, %rd1314, %rd1311;
	st.local.u64 	[%rd1303+8], %rd1315;
	ld.local.u64 	%rd1317, [%rd1299+16];
	mul.lo.s64 	%rd1318, %rd8, %rd1317;
	mul.hi.u64 	%rd1319, %rd8, %rd1317;
	ld.local.u64 	%rd1320, [%rd1303+16];
	add.cc.s64 	%rd1321, %rd1316, %rd1320;
	addc.cc.s64 	%rd1322, %rd18, 0;
	add.cc.s64 	%rd1323, %rd1321, %rd1318;
	addc.cc.s64 	%rd1324, %rd1322, %rd1319;
	st.local.u64 	[%rd1303+16], %rd1323;
	ld.local.u64 	%rd1325, [%rd1299+24];
	mul.lo.s64 	%rd1326, %rd8, %rd1325;
	mul.hi.u64 	%rd1327, %rd8, %rd1325;
	ld.local.u64 	%rd1328, [%rd1303+24];
	add.cc.s64 	%rd1329, %rd1324, %rd1328;
	addc.cc.s64 	%rd1330, %rd18, 0;
	add.cc.s64 	%rd1331, %rd1329, %rd1326;
	addc.cc.s64 	%rd9796, %rd1330, %rd1327;
	st.local.u64 	[%rd1303+24], %rd1331;
	add.s32 	%r1020, %r1020, 4;
$L__BB1_9:
	mov.b64 	%rd9639, 0;
	setp.eq.s32 	%p16, %r4, 0;
	@%p16 bra 	$L__BB1_14;
	setp.eq.s32 	%p17, %r5, 0;
	@%p17 bra 	$L__BB1_12;
	mul.wide.u32 	%rd1334, %r1020, 8;
	add.s64 	%rd1335, %rd3, %rd1334;
	ld.local.u64 	%rd1336, [%rd1335];
	mul.lo.s64 	%rd1337, %rd8, %rd1336;
	mul.hi.u64 	%rd1338, %rd8, %rd1336;
	add.s64 	%rd1339, %rd2, %rd1334;
	ld.local.u64 	%rd1340, [%rd1339];
	add.cc.s64 	%rd1341, %rd9796, %rd1340;
	addc.cc.s64 	%rd1342, %rd9639, 0;
	add.cc.s64 	%rd1343, %rd1341, %rd1337;
	addc.cc.s64 	%rd1344, %rd1342, %rd1338;
	st.local.u64 	[%rd1339], %rd1343;
	ld.local.u64 	%rd1345, [%rd1335+8];
	mul.lo.s64 	%rd1346, %rd8, %rd1345;
	mul.hi.u64 	%rd1347, %rd8, %rd1345;
	ld.local.u64 	%rd1348, [%rd1339+8];
	mov.b64 	%rd24, 0;
	add.cc.s64 	%rd1349, %rd1344, %rd1348;
	addc.cc.s64 	%rd1350, %rd24, 0;
	add.cc.s64 	%rd1351, %rd1349, %rd1346;
	addc.cc.s64 	%rd9796, %rd1350, %rd1347;
	st.local.u64 	[%rd1339+8], %rd1351;
	add.s32 	%r1020, %r1020, 2;
$L__BB1_12:
	mov.b64 	%rd9640, 0;
	setp.eq.s32 	%p18, %r7, 0;
	@%p18 bra 	$L__BB1_14;
	mul.wide.u32 	%rd1352, %r1020, 8;
	add.s64 	%rd1353, %rd3, %rd1352;
	ld.local.u64 	%rd1354, [%rd1353];
	mul.lo.s64 	%rd1355, %rd8, %rd1354;
	mul.hi.u64 	%rd1356, %rd8, %rd1354;
	add.s64 	%rd1357, %rd2, %rd1352;
	ld.local.u64 	%rd1358, [%rd1357];
	add.cc.s64 	%rd1359, %rd9796, %rd1358;
	addc.cc.s64 	%rd1360, %rd9640, 0;
	add.cc.s64 	%rd1361, %rd1359, %rd1355;
	addc.cc.s64 	%rd9796, %rd1360, %rd1356;
	st.local.u64 	[%rd1357], %rd1361;
$L__BB1_14:
	setp.lt.u32 	%p19, %r1, 8;
	ld.local.u64 	%rd1366, [%rd2];
	mul.lo.s64 	%rd33, %rd7, %rd1366;
	mov.b64 	%rd9804, 0;
	mov.b32 	%r1024, 0;
	@%p19 bra 	$L__BB1_17;
	mov.b64 	%rd9804, 0;
	mov.b32 	%r1022, 0;
$L__BB1_16:
	.pragma "nounroll";
	mov.b64 	%rd9641, 0;
	mul.wide.u32 	%rd1369, %r1022, 8;
	add.s64 	%rd1370, %rd2, %rd1369;
	ld.local.u64 	%rd1371, [%rd1370];
	mov.u64 	%rd1372, d_mod;
	add.s64 	%rd1373, %rd1372, %rd1369;
	ld.const.u64 	%rd1374, [%rd1373];
	mul.lo.s64 	%rd1375, %rd1374, %rd33;
	mul.hi.u64 	%rd1376, %rd1374, %rd33;
	add.cc.s64 	%rd1377, %rd9804, %rd1371;
	addc.cc.s64 	%rd1378, %rd9641, 0;
	add.cc.s64 	%rd1379, %rd1377, %rd1375;
	addc.cc.s64 	%rd1380, %rd1378, %rd1376;
	st.local.u64 	[%rd1370], %rd1379;
	ld.local.u64 	%rd1381, [%rd1370+8];
	ld.const.u64 	%rd1382, [%rd1373+8];
	mul.lo.s64 	%rd1383, %rd1382, %rd33;
	mul.hi.u64 	%rd1384, %rd1382, %rd33;
	add.cc.s64 	%rd1385, %rd1380, %rd1381;
	addc.cc.s64 	%rd1386, %rd9641, 0;
	add.cc.s64 	%rd1387, %rd1385, %rd1383;
	addc.cc.s64 	%rd1388, %rd1386, %rd1384;
	st.local.u64 	[%rd1370+8], %rd1387;
	ld.local.u64 	%rd1389, [%rd1370+16];
	ld.const.u64 	%rd1390, [%rd1373+16];
	mul.lo.s64 	%rd1391, %rd1390, %rd33;
	mul.hi.u64 	%rd1392, %rd1390, %rd33;
	add.cc.s64 	%rd1393, %rd1388, %rd1389;
	addc.cc.s64 	%rd1394, %rd9641, 0;
	add.cc.s64 	%rd1395, %rd1393, %rd1391;
	addc.cc.s64 	%rd1396, %rd1394, %rd1392;
	st.local.u64 	[%rd1370+16], %rd1395;
	ld.local.u64 	%rd1397, [%rd1370+24];
	ld.const.u64 	%rd1398, [%rd1373+24];
	mul.lo.s64 	%rd1399, %rd1398, %rd33;
	mul.hi.u64 	%rd1400, %rd1398, %rd33;
	add.cc.s64 	%rd1401, %rd1396, %rd1397;
	addc.cc.s64 	%rd1402, %rd9641, 0;
	add.cc.s64 	%rd1403, %rd1401, %rd1399;
	addc.cc.s64 	%rd1404, %rd1402, %rd1400;
	st.local.u64 	[%rd1370+24], %rd1403;
	ld.local.u64 	%rd1405, [%rd1370+32];
	ld.const.u64 	%rd1406, [%rd1373+32];
	mul.lo.s64 	%rd1407, %rd1406, %rd33;
	mul.hi.u64 	%rd1408, %rd1406, %rd33;
	add.cc.s64 	%rd1409, %rd1404, %rd1405;
	addc.cc.s64 	%rd1410, %rd9641, 0;
	add.cc.s64 	%rd1411, %rd1409, %rd1407;
	addc.cc.s64 	%rd1412, %rd1410, %rd1408;
	st.local.u64 	[%rd1370+32], %rd1411;
	ld.local.u64 	%rd1413, [%rd1370+40];
	ld.const.u64 	%rd1414, [%rd1373+40];
	mul.lo.s64 	%rd1415, %rd1414, %rd33;
	mul.hi.u64 	%rd1416, %rd1414, %rd33;
	add.cc.s64 	%rd1417, %rd1412, %rd1413;
	addc.cc.s64 	%rd1418, %rd9641, 0;
	add.cc.s64 	%rd1419, %rd1417, %rd1415;
	addc.cc.s64 	%rd1420, %rd1418, %rd1416;
	st.local.u64 	[%rd1370+40], %rd1419;
	ld.local.u64 	%rd1421, [%rd1370+48];
	ld.const.u64 	%rd1422, [%rd1373+48];
	mul.lo.s64 	%rd1423, %rd1422, %rd33;
	mul.hi.u64 	%rd1424, %rd1422, %rd33;
	add.cc.s64 	%rd1425, %rd1420, %rd1421;
	addc.cc.s64 	%rd1426, %rd9641, 0;
	add.cc.s64 	%rd1427, %rd1425, %rd1423;
	addc.cc.s64 	%rd1428, %rd1426, %rd1424;
	st.local.u64 	[%rd1370+48], %rd1427;
	ld.local.u64 	%rd1429, [%rd1370+56];
	ld.const.u64 	%rd1430, [%rd1373+56];
	mul.lo.s64 	%rd1431, %rd1430, %rd33;
	mul.hi.u64 	%rd1432, %rd1430, %rd33;
	add.cc.s64 	%rd1433, %rd1428, %rd1429;
	addc.cc.s64 	%rd1434, %rd9641, 0;
	add.cc.s64 	%rd1435, %rd1433, %rd1431;
	addc.cc.s64 	%rd9804, %rd1434, %rd1432;
	st.local.u64 	[%rd1370+56], %rd1435;
	add.s32 	%r1022, %r1022, 8;
	setp.ne.s32 	%p20, %r1022, %r6;
	mov.u32 	%r1024, %r6;
	@%p20 bra 	$L__BB1_16;
$L__BB1_17:
	mov.b64 	%rd9642, 0;
	setp.eq.s32 	%p21, %r2, 0;
	@%p21 bra 	$L__BB1_25;
	setp.lt.u32 	%p22, %r3, 3;
	@%p22 bra 	$L__BB1_20;
	mul.wide.u32 	%rd1438, %r1024, 8;
	add.s64 	%rd1439, %rd2, %rd1438;
	ld.local.u64 	%rd1440, [%rd1439];
	mov.u64 	%rd1441, d_mod;
	add.s64 	%rd1442, %rd1441, %rd1438;
	ld.const.u64 	%rd1443, [%rd1442];
	mul.lo.s64 	%rd1444, %rd1443, %rd33;
	mul.hi.u64 	%rd1445, %rd1443, %rd33;
	add.cc.s64 	%rd1446, %rd9804, %rd1440;
	addc.cc.s64 	%rd1447, %rd9642, 0;
	add.cc.s64 	%rd1448, %rd1446, %rd1444;
	addc.cc.s64 	%rd1449, %rd1447, %rd1445;
	st.local.u64 	[%rd1439], %rd1448;
	ld.local.u64 	%rd1450, [%rd1439+8];
	ld.const.u64 	%rd1451, [%rd1442+8];
	mul.lo.s64 	%rd1452, %rd1451, %rd33;
	mul.hi.u64 	%rd1453, %rd1451, %rd33;
	mov.b64 	%rd43, 0;
	add.cc.s64 	%rd1454, %rd1449, %rd1450;
	addc.cc.s64 	%rd1455, %rd43, 0;
	add.cc.s64 	%rd1456, %rd1454, %rd1452;
	addc.cc.s64 	%rd1457, %rd1455, %rd1453;
	st.local.u64 	[%rd1439+8], %rd1456;
	ld.local.u64 	%rd1458, [%rd1439+16];
	ld.const.u64 	%rd1459, [%rd1442+16];
	mul.lo.s64 	%rd1460, %rd1459, %rd33;
	mul.hi.u64 	%rd1461, %rd1459, %rd33;
	add.cc.s64 	%rd1462, %rd1457, %rd1458;
	addc.cc.s64 	%rd1463, %rd43, 0;
	add.cc.s64 	%rd1464, %rd1462, %rd1460;
	addc.cc.s64 	%rd1465, %rd1463, %rd1461;
	st.local.u64 	[%rd1439+16], %rd1464;
	ld.local.u64 	%rd1466, [%rd1439+24];
	ld.const.u64 	%rd1467, [%rd1442+24];
	mul.lo.s64 	%rd1468, %rd1467, %rd33;
	mul.hi.u64 	%rd1469, %rd1467, %rd33;
	add.cc.s64 	%rd1470, %rd1465, %rd1466;
	addc.cc.s64 	%rd1471, %rd43, 0;
	add.cc.s64 	%rd1472, %rd1470, %rd1468;
	addc.cc.s64 	%rd9804, %rd1471, %rd1469;
	st.local.u64 	[%rd1439+24], %rd1472;
	add.s32 	%r1024, %r1024, 4;
$L__BB1_20:
	mov.b64 	%rd9643, 0;
	setp.eq.s32 	%p23, %r4, 0;
	@%p23 bra 	$L__BB1_25;
	setp.eq.s32 	%p24, %r5, 0;
	@%p24 bra 	$L__BB1_23;
	mul.wide.u32 	%rd1475, %r1024, 8;
	add.s64 	%rd1476, %rd2, %rd1475;
	ld.local.u64 	%rd1477, [%rd1476];
	mov.u64 	%rd1478, d_mod;
	add.s64 	%rd1479, %rd1478, %rd1475;
	ld.const.u64 	%rd1480, [%rd1479];
	mul.lo.s64 	%rd1481, %rd1480, %rd33;
	mul.hi.u64 	%rd1482, %rd1480, %rd33;
	add.cc.s64 	%rd1483, %rd9804, %rd1477;
	addc.cc.s64 	%rd1484, %rd9643, 0;
	add.cc.s64 	%rd1485, %rd1483, %rd1481;
	addc.cc.s64 	%rd1486, %rd1484, %rd1482;
	st.local.u64 	[%rd1476], %rd1485;
	ld.local.u64 	%rd1487, [%rd1476+8];
	ld.const.u64 	%rd1488, [%rd1479+8];
	mul.lo.s64 	%rd1489, %rd1488, %rd33;
	mul.hi.u64 	%rd1490, %rd1488, %rd33;
	mov.b64 	%rd49, 0;
	add.cc.s64 	%rd1491, %rd1486, %rd1487;
	addc.cc.s64 	%rd1492, %rd49, 0;
	add.cc.s64 	%rd1493, %rd1491, %rd1489;
	addc.cc.s64 	%rd9804, %rd1492, %rd1490;
	st.local.u64 	[%rd1476+8], %rd1493;
	add.s32 	%r1024, %r1024, 2;
$L__BB1_23:
	mov.b64 	%rd9644, 0;
	setp.eq.s32 	%p25, %r7, 0;
	@%p25 bra 	$L__BB1_25;
	mul.wide.u32 	%rd1494, %r1024, 8;
	add.s64 	%rd1495, %rd2, %rd1494;
	ld.local.u64 	%rd1496, [%rd1495];
	mov.u64 	%rd1497, d_mod;
	add.s64 	%rd1498, %rd1497, %rd1494;
	ld.const.u64 	%rd1499, [%rd1498];
	mul.lo.s64 	%rd1500, %rd1499, %rd33;
	mul.hi.u64 	%rd1501, %rd1499, %rd33;
	add.cc.s64 	%rd1502, %rd9804, %rd1496;
	addc.cc.s64 	%rd1503, %rd9644, 0;
	add.cc.s64 	%rd1504, %rd1502, %rd1500;
	addc.cc.s64 	%rd9804, %rd1503, %rd1501;
	st.local.u64 	[%rd1495], %rd1504;
$L__BB1_25:
	setp.lt.s32 	%p26, %r1, 2;
	add.s64 	%rd58, %rd9804, %rd9796;
	@%p26 bra 	$L__BB1_39;
	add.s32 	%r732, %r1, -2;
	setp.lt.u32 	%p27, %r732, 15;
	mov.b32 	%r1028, 0;
	@%p27 bra 	$L__BB1_29;
	mov.b32 	%r1026, 0;
$L__BB1_28:
	.pragma "nounroll";
	mul.wide.u32 	%rd1505, %r1026, 8;
	add.s64 	%rd1506, %rd2, %rd1505;
	ld.local.u64 	%rd1507, [%rd1506+8];
	st.local.u64 	[%rd1506], %rd1507;
	ld.local.u64 	%rd1508, [%rd1506+16];
	st.local.u64 	[%rd1506+8], %rd1508;
	ld.local.u64 	%rd1509, [%rd1506+24];
	st.local.u64 	[%rd1506+16], %rd1509;
	ld.local.u64 	%rd1510, [%rd1506+32];
	st.local.u64 	[%rd1506+24], %rd1510;
	ld.local.u64 	%rd1511, [%rd1506+40];
	st.local.u64 	[%rd1506+32], %rd1511;
	ld.local.u64 	%rd1512, [%rd1506+48];
	st.local.u64 	[%rd1506+40], %rd1512;
	ld.local.u64 	%rd1513, [%rd1506+56];
	st.local.u64 	[%rd1506+48], %rd1513;
	ld.local.u64 	%rd1514, [%rd1506+64];
	st.local.u64 	[%rd1506+56], %rd1514;
	ld.local.u64 	%rd1515, [%rd1506+72];
	st.local.u64 	[%rd1506+64], %rd1515;
	ld.local.u64 	%rd1516, [%rd1506+80];
	st.local.u64 	[%rd1506+72], %rd1516;
	ld.local.u64 	%rd1517, [%rd1506+88];
	st.local.u64 	[%rd1506+80], %rd1517;
	ld.local.u64 	%rd1518, [%rd1506+96];
	st.local.u64 	[%rd1506+88], %rd1518;
	ld.local.u64 	%rd1519, [%rd1506+104];
	st.local.u64 	[%rd1506+96], %rd1519;
	ld.local.u64 	%rd1520, [%rd1506+112];
	st.local.u64 	[%rd1506+104], %rd1520;
	ld.local.u64 	%rd1521, [%rd1506+120];
	st.local.u64 	[%rd1506+112], %rd1521;
	add.s32 	%r1026, %r1026, 16;
	ld.local.u64 	%rd1522, [%rd1506+128];
	st.local.u64 	[%rd1506+120], %rd1522;
	and.b32  	%r1028, %r726, -16;
	setp.ne.s32 	%p28, %r1026, %r1028;
	@%p28 bra 	$L__BB1_28;
$L__BB1_29:
	and.b32  	%r736, %r726, 15;
	setp.eq.s32 	%p29, %r736, 0;
	@%p29 bra 	$L__BB1_39;
	add.s32 	%r739, %r736, -1;
	setp.lt.u32 	%p30, %r739, 7;
	@%p30 bra 	$L__BB1_32;
	mul.wide.u32 	%rd1523, %r1028, 8;
	add.s64 	%rd1524, %rd2, %rd1523;
	ld.local.u64 	%rd1525, [%rd1524+8];
	st.local.u64 	[%rd1524], %rd1525;
	ld.local.u64 	%rd1526, [%rd1524+16];
	st.local.u64 	[%rd1524+8], %rd1526;
	ld.local.u64 	%rd1527, [%rd1524+24];
	st.local.u64 	[%rd1524+16], %rd1527;
	ld.local.u64 	%rd1528, [%rd1524+32];
	st.local.u64 	[%rd1524+24], %rd1528;
	ld.local.u64 	%rd1529, [%rd1524+40];
	st.local.u64 	[%rd1524+32], %rd1529;
	ld.local.u64 	%rd1530, [%rd1524+48];
	st.local.u64 	[%rd1524+40], %rd1530;
	ld.local.u64 	%rd1531, [%rd1524+56];
	st.local.u64 	[%rd1524+48], %rd1531;
	add.s32 	%r1028, %r1028, 8;
	ld.local.u64 	%rd1532, [%rd1524+64];
	st.local.u64 	[%rd1524+56], %rd1532;
$L__BB1_32:
	and.b32  	%r741, %r726, 7;
	setp.eq.s32 	%p31, %r741, 0;
	@%p31 bra 	$L__BB1_39;
	add.s32 	%r744, %r741, -1;
	setp.lt.u32 	%p32, %r744, 3;
	@%p32 bra 	$L__BB1_35;
	mul.wide.u32 	%rd1533, %r1028, 8;
	add.s64 	%rd1534, %rd2, %rd1533;
	ld.local.u64 	%rd1535, [%rd1534+8];
	st.local.u64 	[%rd1534], %rd1535;
	ld.local.u64 	%rd1536, [%rd1534+16];
	st.local.u64 	[%rd1534+8], %rd1536;
	ld.local.u64 	%rd1537, [%rd1534+24];
	st.local.u64 	[%rd1534+16], %rd1537;
	add.s32 	%r1028, %r1028, 4;
	ld.local.u64 	%rd1538, [%rd1534+32];
	st.local.u64 	[%rd1534+24], %rd1538;
$L__BB1_35:
	setp.eq.s32 	%p33, %r8, 0;
	@%p33 bra 	$L__BB1_39;
	setp.eq.s32 	%p34, %r8, 1;
	mul.wide.u32 	%rd1539, %r1028, 8;
	add.s64 	%rd59, %rd2, %rd1539;
	ld.local.u64 	%rd1540, [%rd59+8];
	st.local.u64 	[%rd59], %rd1540;
	@%p34 bra 	$L__BB1_39;
	setp.eq.s32 	%p35, %r8, 2;
	ld.local.u64 	%rd1541, [%rd59+16];
	st.local.u64 	[%rd59+8], %rd1541;
	@%p35 bra 	$L__BB1_39;
	ld.local.u64 	%rd1542, [%rd59+24];
	st.local.u64 	[%rd59+16], %rd1542;
$L__BB1_39:
	mul.wide.u32 	%rd1543, %r726, 8;
	add.s64 	%rd1544, %rd2, %rd1543;
	st.local.u64 	[%rd1544], %rd58;
	add.s32 	%r1017, %r1017, 1;
	setp.ne.s32 	%p36, %r1017, %r1;
	@%p36 bra 	$L__BB1_3;
$L__BB1_40:
	mov.u64 	%rd1547, d_mod;
	mov.u32 	%r1030, %r1;
$L__BB1_41:
	add.s32 	%r34, %r1030, -1;
	setp.lt.s32 	%p37, %r1030, 1;
	@%p37 bra 	$L__BB1_44;
	mul.wide.u32 	%rd1545, %r34, 8;
	add.s64 	%rd1546, %rd2, %rd1545;
	ld.local.u64 	%rd60, [%rd1546];
	add.s64 	%rd1548, %rd1547, %rd1545;
	ld.const.u64 	%rd61, [%rd1548];
	setp.gt.u64 	%p38, %rd60, %rd61;
	@%p38 bra 	$L__BB1_44;
	setp.lt.u64 	%p39, %rd60, %rd61;
	mov.u32 	%r1030, %r34;
	@%p39 bra 	$L__BB1_51;
	bra.uni 	$L__BB1_41;
$L__BB1_44:
	setp.lt.s32 	%p40, %r1, 1;
	@%p40 bra 	$L__BB1_51;
	and.b32  	%r35, %r1, 3;
	setp.lt.u32 	%p41, %r1, 4;
	mov.b64 	%rd9806, 0;
	mov.b32 	%r1033, 0;
	@%p41 bra 	$L__BB1_48;
	and.b32  	%r1033, %r1, 2147483644;
	mov.b64 	%rd9806, 0;
	mov.b32 	%r1031, 0;
$L__BB1_47:
	mul.wide.u32 	%rd1551, %r1031, 8;
	add.s64 	%rd1552, %rd2, %rd1551;
	ld.local.u64 	%rd1553, [%rd1552];
	add.s64 	%rd1555, %rd1547, %rd1551;
	ld.const.u64 	%rd1556, [%rd1555];
	mov.b64 	%rd1557, 0;
	add.cc.s64 	%rd1558, %rd9806, %rd1556;
	addc.cc.s64 	%rd1559, %rd1557, 0;
	sub.cc.s64 	%rd1560, %rd1553, %rd1558;
	subc.cc.s64 	%rd1561, %rd1557, %rd1559;
	st.local.u64 	[%rd1552], %rd1560;
	ld.local.u64 	%rd1562, [%rd1552+8];
	ld.const.u64 	%rd1563, [%rd1555+8];
	and.b64  	%rd1564, %rd1561, 1;
	add.cc.s64 	%rd1565, %rd1564, %rd1563;
	addc.cc.s64 	%rd1566, %rd1557, 0;
	sub.cc.s64 	%rd1567, %rd1562, %rd1565;
	subc.cc.s64 	%rd1568, %rd1557, %rd1566;
	st.local.u64 	[%rd1552+8], %rd1567;
	ld.local.u64 	%rd1569, [%rd1552+16];
	ld.const.u64 	%rd1570, [%rd1555+16];
	and.b64  	%rd1571, %rd1568, 1;
	add.cc.s64 	%rd1572, %rd1571, %rd1570;
	addc.cc.s64 	%rd1573, %rd1557, 0;
	sub.cc.s64 	%rd1574, %rd1569, %rd1572;
	subc.cc.s64 	%rd1575, %rd1557, %rd1573;
	st.local.u64 	[%rd1552+16], %rd1574;
	ld.local.u64 	%rd1576, [%rd1552+24];
	ld.const.u64 	%rd1577, [%rd1555+24];
	and.b64  	%rd1578, %rd1575, 1;
	add.cc.s64 	%rd1579, %rd1578, %rd1577;
	addc.cc.s64 	%rd1580, %rd1557, 0;
	sub.cc.s64 	%rd1581, %rd1576, %rd1579;
	subc.cc.s64 	%rd1582, %rd1557, %rd1580;
	st.local.u64 	[%rd1552+24], %rd1581;
	add.s32 	%r1031, %r1031, 4;
	and.b64  	%rd9806, %rd1582, 1;
	setp.ne.s32 	%p42, %r1031, %r1033;
	@%p42 bra 	$L__BB1_47;
$L__BB1_48:
	setp.eq.s32 	%p43, %r35, 0;
	@%p43 bra 	$L__BB1_51;
	mov.b32 	%r1034, 0;
$L__BB1_50:
	.pragma "nounroll";
	mul.wide.u32 	%rd1583, %r1033, 8;
	add.s64 	%rd1584, %rd2, %rd1583;
	ld.local.u64 	%rd1585, [%rd1584];
	add.s64 	%rd1587, %rd1547, %rd1583;
	ld.const.u64 	%rd1588, [%rd1587];
	mov.b64 	%rd1589, 0;
	add.cc.s64 	%rd1590, %rd9806, %rd1588;
	addc.cc.s64 	%rd1591, %rd1589, 0;
	sub.cc.s64 	%rd1592, %rd1585, %rd1590;
	subc.cc.s64 	%rd1593, %rd1589, %rd1591;
	st.local.u64 	[%rd1584], %rd1592;
	add.s32 	%r1033, %r1033, 1;
	and.b64  	%rd9806, %rd1593, 1;
	add.s32 	%r1034, %r1034, 1;
	setp.ne.s32 	%p44, %r1034, %r35;
	@%p44 bra 	$L__BB1_50;
$L__BB1_51:
	setp.lt.s32 	%p45, %r1, 1;
	ld.local.u64 	%rd1594, [%rd2];
	st.local.u64 	[%rd4], %rd1594;
	ld.local.u64 	%rd1595, [%rd2+8];
	st.local.u64 	[%rd4+8], %rd1595;
	ld.local.u64 	%rd1596, [%rd2+16];
	st.local.u64 	[%rd4+16], %rd1596;
	ld.local.u64 	%rd1597, [%rd2+24];
	st.local.u64 	[%rd4+24], %rd1597;
	ld.local.u64 	%rd1598, [%rd2+32];
	st.local.u64 	[%rd4+32], %rd1598;
	ld.local.u64 	%rd1599, [%rd2+40];
	st.local.u64 	[%rd4+40], %rd1599;
	ld.local.u64 	%rd1600, [%rd2+48];
	st.local.u64 	[%rd4+48], %rd1600;
	ld.local.u64 	%rd1601, [%rd2+56];
	st.local.u64 	[%rd4+56], %rd1601;
	ld.local.u64 	%rd1602, [%rd2+64];
	st.local.u64 	[%rd4+64], %rd1602;
	st.local.u64 	[%rd5], %rd1594;
	st.local.u64 	[%rd5+8], %rd1595;
	st.local.u64 	[%rd5+16], %rd1596;
	st.local.u64 	[%rd5+24], %rd1597;
	st.local.u64 	[%rd5+32], %rd1598;
	st.local.u64 	[%rd5+40], %rd1599;
	st.local.u64 	[%rd5+48], %rd1600;
	st.local.u64 	[%rd5+56], %rd1601;
	st.local.u64 	[%rd5+64], %rd1602;
	ld.const.u64 	%rd67, [d_n0inv];
	add.s32 	%r44, %r1, -1;
	mul.wide.s32 	%rd1603, %r44, 8;
	add.s64 	%rd68, %rd1, %rd1603;
	max.s32 	%r45, %r1, 1;
	and.b32  	%r46, %r1, 7;
	add.s32 	%r47, %r46, -1;
	and.b32  	%r48, %r1, 3;
	add.s32 	%r49, %r48, -1;
	add.s32 	%r50, %r1, -2;
	add.s32 	%r51, %r1, 15;
	and.b32  	%r749, %r51, 15;
	add.s32 	%r52, %r749, -1;
	add.s32 	%r53, %r1, 7;
	and.b32  	%r750, %r53, 7;
	add.s32 	%r54, %r750, -1;
	mov.b64 	%rd1604, 0;
	st.local.u64 	[%rd1], %rd1604;
	st.local.u64 	[%rd1+8], %rd1604;
	st.local.u64 	[%rd1+16], %rd1604;
	st.local.u64 	[%rd1+24], %rd1604;
	st.local.u64 	[%rd1+32], %rd1604;
	st.local.u64 	[%rd1+40], %rd1604;
	st.local.u64 	[%rd1+48], %rd1604;
	st.local.u64 	[%rd1+56], %rd1604;
	st.local.u64 	[%rd1+64], %rd1604;
	@%p45 bra 	$L__BB1_90;
	and.b32  	%r55, %r1, 2147483640;
	and.b32  	%r56, %r53, 3;
	mov.b32 	%r1035, 0;
$L__BB1_53:
	setp.lt.u32 	%p46, %r44, 7;
	mul.wide.u32 	%rd1609, %r1035, 8;
	add.s64 	%rd1610, %rd5, %rd1609;
	ld.local.u64 	%rd69, [%rd1610];
	mov.b64 	%rd9815, 0;
	mov.b32 	%r1038, 0;
	@%p46 bra 	$L__BB1_56;
	mov.b64 	%rd9815, 0;
	mov.b32 	%r1036, 0;
$L__BB1_55:
	.pragma "nounroll";
	mov.b64 	%rd9645, 0;
	mul.wide.u32 	%rd1613, %r1036, 8;
	add.s64 	%rd1614, %rd5, %rd1613;
	ld.local.u64 	%rd1615, [%rd1614];
	mul.lo.s64 	%rd1616, %rd69, %rd1615;
	mul.hi.u64 	%rd1617, %rd69, %rd1615;
	add.s64 	%rd1618, %rd1, %rd1613;
	ld.local.u64 	%rd1619, [%rd1618];
	add.cc.s64 	%rd1620, %rd9815, %rd1619;
	addc.cc.s64 	%rd1621, %rd9645, 0;
	add.cc.s64 	%rd1622, %rd1620, %rd1616;
	addc.cc.s64 	%rd1623, %rd1621, %rd1617;
	st.local.u64 	[%rd1618], %rd1622;
	ld.local.u64 	%rd1624, [%rd1614+8];
	mul.lo.s64 	%rd1625, %rd69, %rd1624;
	mul.hi.u64 	%rd1626, %rd69, %rd1624;
	ld.local.u64 	%rd1627, [%rd1618+8];
	add.cc.s64 	%rd1628, %rd1623, %rd1627;
	addc.cc.s64 	%rd1629, %rd9645, 0;
	add.cc.s64 	%rd1630, %rd1628, %rd1625;
	addc.cc.s64 	%rd1631, %rd1629, %rd1626;
	st.local.u64 	[%rd1618+8], %rd1630;
	ld.local.u64 	%rd1632, [%rd1614+16];
	mul.lo.s64 	%rd1633, %rd69, %rd1632;
	mul.hi.u64 	%rd1634, %rd69, %rd1632;
	ld.local.u64 	%rd1635, [%rd1618+16];
	add.cc.s64 	%rd1636, %rd1631, %rd1635;
	addc.cc.s64 	%rd1637, %rd9645, 0;
	add.cc.s64 	%rd1638, %rd1636, %rd1633;
	addc.cc.s64 	%rd1639, %rd1637, %rd1634;
	st.local.u64 	[%rd1618+16], %rd1638;
	ld.local.u64 	%rd1640, [%rd1614+24];
	mul.lo.s64 	%rd1641, %rd69, %rd1640;
	mul.hi.u64 	%rd1642, %rd69, %rd1640;
	ld.local.u64 	%rd1643, [%rd1618+24];
	add.cc.s64 	%rd1644, %rd1639, %rd1643;
	addc.cc.s64 	%rd1645, %rd9645, 0;
	add.cc.s64 	%rd1646, %rd1644, %rd1641;
	addc.cc.s64 	%rd1647, %rd1645, %rd1642;
	st.local.u64 	[%rd1618+24], %rd1646;
	ld.local.u64 	%rd1648, [%rd1614+32];
	mul.lo.s64 	%rd1649, %rd69, %rd1648;
	mul.hi.u64 	%rd1650, %rd69, %rd1648;
	ld.local.u64 	%rd1651, [%rd1618+32];
	add.cc.s64 	%rd1652, %rd1647, %rd1651;
	addc.cc.s64 	%rd1653, %rd9645, 0;
	add.cc.s64 	%rd1654, %rd1652, %rd1649;
	addc.cc.s64 	%rd1655, %rd1653, %rd1650;
	st.local.u64 	[%rd1618+32], %rd1654;
	ld.local.u64 	%rd1656, [%rd1614+40];
	mul.lo.s64 	%rd1657, %rd69, %rd1656;
	mul.hi.u64 	%rd1658, %rd69, %rd1656;
	ld.local.u64 	%rd1659, [%rd1618+40];
	add.cc.s64 	%rd1660, %rd1655, %rd1659;
	addc.cc.s64 	%rd1661, %rd9645, 0;
	add.cc.s64 	%rd1662, %rd1660, %rd1657;
	addc.cc.s64 	%rd1663, %rd1661, %rd1658;
	st.local.u64 	[%rd1618+40], %rd1662;
	ld.local.u64 	%rd1664, [%rd1614+48];
	mul.lo.s64 	%rd1665, %rd69, %rd1664;
	mul.hi.u64 	%rd1666, %rd69, %rd1664;
	ld.local.u64 	%rd1667, [%rd1618+48];
	add.cc.s64 	%rd1668, %rd1663, %rd1667;
	addc.cc.s64 	%rd1669, %rd9645, 0;
	add.cc.s64 	%rd1670, %rd1668, %rd1665;
	addc.cc.s64 	%rd1671, %rd1669, %rd1666;
	st.local.u64 	[%rd1618+48], %rd1670;
	ld.local.u64 	%rd1672, [%rd1614+56];
	mul.lo.s64 	%rd1673, %rd69, %rd1672;
	mul.hi.u64 	%rd1674, %rd69, %rd1672;
	ld.local.u64 	%rd1675, [%rd1618+56];
	add.cc.s64 	%rd1676, %rd1671, %rd1675;
	addc.cc.s64 	%rd1677, %rd9645, 0;
	add.cc.s64 	%rd1678, %rd1676, %rd1673;
	addc.cc.s64 	%rd9815, %rd1677, %rd1674;
	st.local.u64 	[%rd1618+56], %rd1678;
	add.s32 	%r1036, %r1036, 8;
	setp.ne.s32 	%p47, %r1036, %r55;
	mov.u32 	%r1038, %r55;
	@%p47 bra 	$L__BB1_55;
$L__BB1_56:
	mov.b64 	%rd9646, 0;
	setp.eq.s32 	%p48, %r46, 0;
	@%p48 bra 	$L__BB1_64;
	setp.lt.u32 	%p49, %r47, 3;
	@%p49 bra 	$L__BB1_59;
	mul.wide.u32 	%rd1681, %r1038, 8;
	add.s64 	%rd1682, %rd5, %rd1681;
	ld.local.u64 	%rd1683, [%rd1682];
	mul.lo.s64 	%rd1684, %rd69, %rd1683;
	mul.hi.u64 	%rd1685, %rd69, %rd1683;
	add.s64 	%rd1686, %rd1, %rd1681;
	ld.local.u64 	%rd1687, [%rd1686];
	add.cc.s64 	%rd1688, %rd9815, %rd1687;
	addc.cc.s64 	%rd1689, %rd9646, 0;
	add.cc.s64 	%rd1690, %rd1688, %rd1684;
	addc.cc.s64 	%rd1691, %rd1689, %rd1685;
	st.local.u64 	[%rd1686], %rd1690;
	ld.local.u64 	%rd1692, [%rd1682+8];
	mul.lo.s64 	%rd1693, %rd69, %rd1692;
	mul.hi.u64 	%rd1694, %rd69, %rd1692;
	ld.local.u64 	%rd1695, [%rd1686+8];
	mov.b64 	%rd79, 0;
	add.cc.s64 	%rd1696, %rd1691, %rd1695;
	addc.cc.s64 	%rd1697, %rd79, 0;
	add.cc.s64 	%rd1698, %rd1696, %rd1693;
	addc.cc.s64 	%rd1699, %rd1697, %rd1694;
	st.local.u64 	[%rd1686+8], %rd1698;
	ld.local.u64 	%rd1700, [%rd1682+16];
	mul.lo.s64 	%rd1701, %rd69, %rd1700;
	mul.hi.u64 	%rd1702, %rd69, %rd1700;
	ld.local.u64 	%rd1703, [%rd1686+16];
	add.cc.s64 	%rd1704, %rd1699, %rd1703;
	addc.cc.s64 	%rd1705, %rd79, 0;
	add.cc.s64 	%rd1706, %rd1704, %rd1701;
	addc.cc.s64 	%rd1707, %rd1705, %rd1702;
	st.local.u64 	[%rd1686+16], %rd1706;
	ld.local.u64 	%rd1708, [%rd1682+24];
	mul.lo.s64 	%rd1709, %rd69, %rd1708;
	mul.hi.u64 	%rd1710, %rd69, %rd1708;
	ld.local.u64 	%rd1711, [%rd1686+24];
	add.cc.s64 	%rd1712, %rd1707, %rd1711;
	addc.cc.s64 	%rd1713, %rd79, 0;
	add.cc.s64 	%rd1714, %rd1712, %rd1709;
	addc.cc.s64 	%rd9815, %rd1713, %rd1710;
	st.local.u64 	[%rd1686+24], %rd1714;
	add.s32 	%r1038, %r1038, 4;
$L__BB1_59:
	mov.b64 	%rd9647, 0;
	setp.eq.s32 	%p50, %r48, 0;
	@%p50 bra 	$L__BB1_64;
	setp.eq.s32 	%p51, %r49, 0;
	@%p51 bra 	$L__BB1_62;
	mul.wide.u32 	%rd1717, %r1038, 8;
	add.s64 	%rd1718, %rd5, %rd1717;
	ld.local.u64 	%rd1719, [%rd1718];
	mul.lo.s64 	%rd1720, %rd69, %rd1719;
	mul.hi.u64 	%rd1721, %rd69, %rd1719;
	add.s64 	%rd1722, %rd1, %rd1717;
	ld.local.u64 	%rd1723, [%rd1722];
	add.cc.s64 	%rd1724, %rd9815, %rd1723;
	addc.cc.s64 	%rd1725, %rd9647, 0;
	add.cc.s64 	%rd1726, %rd1724, %rd1720;
	addc.cc.s64 	%rd1727, %rd1725, %rd1721;
	st.local.u64 	[%rd1722], %rd1726;
	ld.local.u64 	%rd1728, [%rd1718+8];
	mul.lo.s64 	%rd1729, %rd69, %rd1728;
	mul.hi.u64 	%rd1730, %rd69, %rd1728;
	ld.local.u64 	%rd1731, [%rd1722+8];
	mov.b64 	%rd85, 0;
	add.cc.s64 	%rd1732, %rd1727, %rd1731;
	addc.cc.s64 	%rd1733, %rd85, 0;
	add.cc.s64 	%rd1734, %rd1732, %rd1729;
	addc.cc.s64 	%rd9815, %rd1733, %rd1730;
	st.local.u64 	[%rd1722+8], %rd1734;
	add.s32 	%r1038, %r1038, 2;
$L__BB1_62:
	mov.b64 	%rd9648, 0;
	and.b32  	%r754, %r1, 1;
	setp.eq.b32 	%p52, %r754, 1;
	not.pred 	%p53, %p52;
	@%p53 bra 	$L__BB1_64;
	mul.wide.u32 	%rd1735, %r1038, 8;
	add.s64 	%rd1736, %rd5, %rd1735;
	ld.local.u64 	%rd1737, [%rd1736];
	mul.lo.s64 	%rd1738, %rd69, %rd1737;
	mul.hi.u64 	%rd1739, %rd69, %rd1737;
	add.s64 	%rd1740, %rd1, %rd1735;
	ld.local.u64 	%rd1741, [%rd1740];
	add.cc.s64 	%rd1742, %rd9815, %rd1741;
	addc.cc.s64 	%rd1743, %rd9648, 0;
	add.cc.s64 	%rd1744, %rd1742, %rd1738;
	addc.cc.s64 	%rd9815, %rd1743, %rd1739;
	st.local.u64 	[%rd1740], %rd1744;
$L__BB1_64:
	setp.lt.u32 	%p54, %r44, 7;
	ld.local.u64 	%rd1749, [%rd1];
	mul.lo.s64 	%rd94, %rd67, %rd1749;
	mov.b64 	%rd9823, 0;
	mov.b32 	%r1042, 0;
	@%p54 bra 	$L__BB1_67;
	mov.b64 	%rd9823, 0;
	mov.b32 	%r1040, 0;
$L__BB1_66:
	.pragma "nounroll";
	mov.b64 	%rd9649, 0;
	mul.wide.u32 	%rd1752, %r1040, 8;
	add.s64 	%rd1753, %rd1, %rd1752;
	ld.local.u64 	%rd1754, [%rd1753];
	mov.u64 	%rd1755, d_mod;
	add.s64 	%rd1756, %rd1755, %rd1752;
	ld.const.u64 	%rd1757, [%rd1756];
	mul.lo.s64 	%rd1758, %rd1757, %rd94;
	mul.hi.u64 	%rd1759, %rd1757, %rd94;
	add.cc.s64 	%rd1760, %rd9823, %rd1754;
	addc.cc.s64 	%rd1761, %rd9649, 0;
	add.cc.s64 	%rd1762, %rd1760, %rd1758;
	addc.cc.s64 	%rd1763, %rd1761, %rd1759;
	st.local.u64 	[%rd1753], %rd1762;
	ld.local.u64 	%rd1764, [%rd1753+8];
	ld.const.u64 	%rd1765, [%rd1756+8];
	mul.lo.s64 	%rd1766, %rd1765, %rd94;
	mul.hi.u64 	%rd1767, %rd1765, %rd94;
	add.cc.s64 	%rd1768, %rd1763, %rd1764;
	addc.cc.s64 	%rd1769, %rd9649, 0;
	add.cc.s64 	%rd1770, %rd1768, %rd1766;
	addc.cc.s64 	%rd1771, %rd1769, %rd1767;
	st.local.u64 	[%rd1753+8], %rd1770;
	ld.local.u64 	%rd1772, [%rd1753+16];
	ld.const.u64 	%rd1773, [%rd1756+16];
	mul.lo.s64 	%rd1774, %rd1773, %rd94;
	mul.hi.u64 	%rd1775, %rd1773, %rd94;
	add.cc.s64 	%rd1776, %rd1771, %rd1772;
	addc.cc.s64 	%rd1777, %rd9649, 0;
	add.cc.s64 	%rd1778, %rd1776, %rd1774;
	addc.cc.s64 	%rd1779, %rd1777, %rd1775;
	st.local.u64 	[%rd1753+16], %rd1778;
	ld.local.u64 	%rd1780, [%rd1753+24];
	ld.const.u64 	%rd1781, [%rd1756+24];
	mul.lo.s64 	%rd1782, %rd1781, %rd94;
	mul.hi.u64 	%rd1783, %rd1781, %rd94;
	add.cc.s64 	%rd1784, %rd1779, %rd1780;
	addc.cc.s64 	%rd1785, %rd9649, 0;
	add.cc.s64 	%rd1786, %rd1784, %rd1782;
	addc.cc.s64 	%rd1787, %rd1785, %rd1783;
	st.local.u64 	[%rd1753+24], %rd1786;
	ld.local.u64 	%rd1788, [%rd1753+32];
	ld.const.u64 	%rd1789, [%rd1756+32];
	mul.lo.s64 	%rd1790, %rd1789, %rd94;
	mul.hi.u64 	%rd1791, %rd1789, %rd94;
	add.cc.s64 	%rd1792, %rd1787, %rd1788;
	addc.cc.s64 	%rd1793, %rd9649, 0;
	add.cc.s64 	%rd1794, %rd1792, %rd1790;
	addc.cc.s64 	%rd1795, %rd1793, %rd1791;
	st.local.u64 	[%rd1753+32], %rd1794;
	ld.local.u64 	%rd1796, [%rd1753+40];
	ld.const.u64 	%rd1797, [%rd1756+40];
	mul.lo.s64 	%rd1798, %rd1797, %rd94;
	mul.hi.u64 	%rd1799, %rd1797, %rd94;
	add.cc.s64 	%rd1800, %rd1795, %rd1796;
	addc.cc.s64 	%rd1801, %rd9649, 0;
	add.cc.s64 	%rd1802, %rd1800, %rd1798;
	addc.cc.s64 	%rd1803, %rd1801, %rd1799;
	st.local.u64 	[%rd1753+40], %rd1802;
	ld.local.u64 	%rd1804, [%rd1753+48];
	ld.const.u64 	%rd1805, [%rd1756+48];
	mul.lo.s64 	%rd1806, %rd1805, %rd94;
	mul.hi.u64 	%rd1807, %rd1805, %rd94;
	add.cc.s64 	%rd1808, %rd1803, %rd1804;
	addc.cc.s64 	%rd1809, %rd9649, 0;
	add.cc.s64 	%rd1810, %rd1808, %rd1806;
	addc.cc.s64 	%rd1811, %rd1809, %rd1807;
	st.local.u64 	[%rd1753+48], %rd1810;
	ld.local.u64 	%rd1812, [%rd1753+56];
	ld.const.u64 	%rd1813, [%rd1756+56];
	mul.lo.s64 	%rd1814, %rd1813, %rd94;
	mul.hi.u64 	%rd1815, %rd1813, %rd94;
	add.cc.s64 	%rd1816, %rd1811, %rd1812;
	addc.cc.s64 	%rd1817, %rd9649, 0;
	add.cc.s64 	%rd1818, %rd1816, %rd1814;
	addc.cc.s64 	%rd9823, %rd1817, %rd1815;
	st.local.u64 	[%rd1753+56], %rd1818;
	add.s32 	%r1040, %r1040, 8;
	setp.ne.s32 	%p55, %r1040, %r55;
	mov.u32 	%r1042, %r55;
	@%p55 bra 	$L__BB1_66;
$L__BB1_67:
	mov.b64 	%rd9650, 0;
	setp.eq.s32 	%p56, %r46, 0;
	@%p56 bra 	$L__BB1_75;
	setp.lt.u32 	%p57, %r47, 3;
	@%p57 bra 	$L__BB1_70;
	mul.wide.u32 	%rd1821, %r1042, 8;
	add.s64 	%rd1822, %rd1, %rd1821;
	ld.local.u64 	%rd1823, [%rd1822];
	mov.u64 	%rd1824, d_mod;
	add.s64 	%rd1825, %rd1824, %rd1821;
	ld.const.u64 	%rd1826, [%rd1825];
	mul.lo.s64 	%rd1827, %rd1826, %rd94;
	mul.hi.u64 	%rd1828, %rd1826, %rd94;
	add.cc.s64 	%rd1829, %rd9823, %rd1823;
	addc.cc.s64 	%rd1830, %rd9650, 0;
	add.cc.s64 	%rd1831, %rd1829, %rd1827;
	addc.cc.s64 	%rd1832, %rd1830, %rd1828;
	st.local.u64 	[%rd1822], %rd1831;
	ld.local.u64 	%rd1833, [%rd1822+8];
	ld.const.u64 	%rd1834, [%rd1825+8];
	mul.lo.s64 	%rd1835, %rd1834, %rd94;
	mul.hi.u64 	%rd1836, %rd1834, %rd94;
	mov.b64 	%rd104, 0;
	add.cc.s64 	%rd1837, %rd1832, %rd1833;
	addc.cc.s64 	%rd1838, %rd104, 0;
	add.cc.s64 	%rd1839, %rd1837, %rd1835;
	addc.cc.s64 	%rd1840, %rd1838, %rd1836;
	st.local.u64 	[%rd1822+8], %rd1839;
	ld.local.u64 	%rd1841, [%rd1822+16];
	ld.const.u64 	%rd1842, [%rd1825+16];
	mul.lo.s64 	%rd1843, %rd1842, %rd94;
	mul.hi.u64 	%rd1844, %rd1842, %rd94;
	add.cc.s64 	%rd1845, %rd1840, %rd1841;
	addc.cc.s64 	%rd1846, %rd104, 0;
	add.cc.s64 	%rd1847, %rd1845, %rd1843;
	addc.cc.s64 	%rd1848, %rd1846, %rd1844;
	st.local.u64 	[%rd1822+16], %rd1847;
	ld.local.u64 	%rd1849, [%rd1822+24];
	ld.const.u64 	%rd1850, [%rd1825+24];
	mul.lo.s64 	%rd1851, %rd1850, %rd94;
	mul.hi.u64 	%rd1852, %rd1850, %rd94;
	add.cc.s64 	%rd1853, %rd1848, %rd1849;
	addc.cc.s64 	%rd1854, %rd104, 0;
	add.cc.s64 	%rd1855, %rd1853, %rd1851;
	addc.cc.s64 	%rd9823, %rd1854, %rd1852;
	st.local.u64 	[%rd1822+24], %rd1855;
	add.s32 	%r1042, %r1042, 4;
$L__BB1_70:
	mov.b64 	%rd9651, 0;
	setp.eq.s32 	%p58, %r48, 0;
	@%p58 bra 	$L__BB1_75;
	setp.eq.s32 	%p59, %r49, 0;
	@%p59 bra 	$L__BB1_73;
	mul.wide.u32 	%rd1858, %r1042, 8;
	add.s64 	%rd1859, %rd1, %rd1858;
	ld.local.u64 	%rd1860, [%rd1859];
	mov.u64 	%rd1861, d_mod;
	add.s64 	%rd1862, %rd1861, %rd1858;
	ld.const.u64 	%rd1863, [%rd1862];
	mul.lo.s64 	%rd1864, %rd1863, %rd94;
	mul.hi.u64 	%rd1865, %rd1863, %rd94;
	add.cc.s64 	%rd1866, %rd9823, %rd1860;
	addc.cc.s64 	%rd1867, %rd9651, 0;
	add.cc.s64 	%rd1868, %rd1866, %rd1864;
	addc.cc.s64 	%rd1869, %rd1867, %rd1865;
	st.local.u64 	[%rd1859], %rd1868;
	ld.local.u64 	%rd1870, [%rd1859+8];
	ld.const.u64 	%rd1871, [%rd1862+8];
	mul.lo.s64 	%rd1872, %rd1871, %rd94;
	mul.hi.u64 	%rd1873, %rd1871, %rd94;
	mov.b64 	%rd110, 0;
	add.cc.s64 	%rd1874, %rd1869, %rd1870;
	addc.cc.s64 	%rd1875, %rd110, 0;
	add.cc.s64 	%rd1876, %rd1874, %rd1872;
	addc.cc.s64 	%rd9823, %rd1875, %rd1873;
	st.local.u64 	[%rd1859+8], %rd1876;
	add.s32 	%r1042, %r1042, 2;
$L__BB1_73:
	mov.b64 	%rd9652, 0;
	and.b32  	%r757, %r1, 1;
	setp.eq.b32 	%p60, %r757, 1;
	not.pred 	%p61, %p60;
	@%p61 bra 	$L__BB1_75;
	mul.wide.u32 	%rd1877, %r1042, 8;
	add.s64 	%rd1878, %rd1, %rd1877;
	ld.local.u64 	%rd1879, [%rd1878];
	mov.u64 	%rd1880, d_mod;
	add.s64 	%rd1881, %rd1880, %rd1877;
	ld.const.u64 	%rd1882, [%rd1881];
	mul.lo.s64 	%rd1883, %rd1882, %rd94;
	mul.hi.u64 	%rd1884, %rd1882, %rd94;
	add.cc.s64 	%rd1885, %rd9823, %rd1879;
	addc.cc.s64 	%rd1886, %rd9652, 0;
	add.cc.s64 	%rd1887, %rd1885, %rd1883;
	addc.cc.s64 	%rd9823, %rd1886, %rd1884;
	st.local.u64 	[%rd1878], %rd1887;
$L__BB1_75:
	setp.lt.s32 	%p62, %r1, 2;
	add.s64 	%rd119, %rd9823, %rd9815;
	@%p62 bra 	$L__BB1_89;
	setp.lt.u32 	%p63, %r50, 15;
	mov.b32 	%r1046, 0;
	@%p63 bra 	$L__BB1_79;
	mov.b32 	%r1044, 0;
$L__BB1_78:
	.pragma "nounroll";
	mul.wide.u32 	%rd1888, %r1044, 8;
	add.s64 	%rd1889, %rd1, %rd1888;
	ld.local.u64 	%rd1890, [%rd1889+8];
	st.local.u64 	[%rd1889], %rd1890;
	ld.local.u64 	%rd1891, [%rd1889+16];
	st.local.u64 	[%rd1889+8], %rd1891;
	ld.local.u64 	%rd1892, [%rd1889+24];
	st.local.u64 	[%rd1889+16], %rd1892;
	ld.local.u64 	%rd1893, [%rd1889+32];
	st.local.u64 	[%rd1889+24], %rd1893;
	ld.local.u64 	%rd1894, [%rd1889+40];
	st.local.u64 	[%rd1889+32], %rd1894;
	ld.local.u64 	%rd1895, [%rd1889+48];
	st.local.u64 	[%rd1889+40], %rd1895;
	ld.local.u64 	%rd1896, [%rd1889+56];
	st.local.u64 	[%rd1889+48], %rd1896;
	ld.local.u64 	%rd1897, [%rd1889+64];
	st.local.u64 	[%rd1889+56], %rd1897;
	ld.local.u64 	%rd1898, [%rd1889+72];
	st.local.u64 	[%rd1889+64], %rd1898;
	ld.local.u64 	%rd1899, [%rd1889+80];
	st.local.u64 	[%rd1889+72], %rd1899;
	ld.local.u64 	%rd1900, [%rd1889+88];
	st.local.u64 	[%rd1889+80], %rd1900;
	ld.local.u64 	%rd1901, [%rd1889+96];
	st.local.u64 	[%rd1889+88], %rd1901;
	ld.local.u64 	%rd1902, [%rd1889+104];
	st.local.u64 	[%rd1889+96], %rd1902;
	ld.local.u64 	%rd1903, [%rd1889+112];
	st.local.u64 	[%rd1889+104], %rd1903;
	ld.local.u64 	%rd1904, [%rd1889+120];
	st.local.u64 	[%rd1889+112], %rd1904;
	add.s32 	%r1044, %r1044, 16;
	ld.local.u64 	%rd1905, [%rd1889+128];
	st.local.u64 	[%rd1889+120], %rd1905;
	and.b32  	%r1046, %r44, -16;
	setp.ne.s32 	%p64, %r1044, %r1046;
	@%p64 bra 	$L__BB1_78;
$L__BB1_79:
	and.b32  	%r760, %r44, 15;
	setp.eq.s32 	%p65, %r760, 0;
	@%p65 bra 	$L__BB1_89;
	setp.lt.u32 	%p66, %r52, 7;
	@%p66 bra 	$L__BB1_82;
	mul.wide.u32 	%rd1906, %r1046, 8;
	add.s64 	%rd1907, %rd1, %rd1906;
	ld.local.u64 	%rd1908, [%rd1907+8];
	st.local.u64 	[%rd1907], %rd1908;
	ld.local.u64 	%rd1909, [%rd1907+16];
	st.local.u64 	[%rd1907+8], %rd1909;
	ld.local.u64 	%rd1910, [%rd1907+24];
	st.local.u64 	[%rd1907+16], %rd1910;
	ld.local.u64 	%rd1911, [%rd1907+32];
	st.local.u64 	[%rd1907+24], %rd1911;
	ld.local.u64 	%rd1912, [%rd1907+40];
	st.local.u64 	[%rd1907+32], %rd1912;
	ld.local.u64 	%rd1913, [%rd1907+48];
	st.local.u64 	[%rd1907+40], %rd1913;
	ld.local.u64 	%rd1914, [%rd1907+56];
	st.local.u64 	[%rd1907+48], %rd1914;
	add.s32 	%r1046, %r1046, 8;
	ld.local.u64 	%rd1915, [%rd1907+64];
	st.local.u64 	[%rd1907+56], %rd1915;
$L__BB1_82:
	and.b32  	%r761, %r51, 7;
	setp.eq.s32 	%p67, %r761, 0;
	@%p67 bra 	$L__BB1_89;
	setp.lt.u32 	%p68, %r54, 3;
	@%p68 bra 	$L__BB1_85;
	mul.wide.u32 	%rd1916, %r1046, 8;
	add.s64 	%rd1917, %rd1, %rd1916;
	ld.local.u64 	%rd1918, [%rd1917+8];
	st.local.u64 	[%rd1917], %rd1918;
	ld.local.u64 	%rd1919, [%rd1917+16];
	st.local.u64 	[%rd1917+8], %rd1919;
	ld.local.u64 	%rd1920, [%rd1917+24];
	st.local.u64 	[%rd1917+16], %rd1920;
	add.s32 	%r1046, %r1046, 4;
	ld.local.u64 	%rd1921, [%rd1917+32];
	st.local.u64 	[%rd1917+24], %rd1921;
$L__BB1_85:
	setp.eq.s32 	%p69, %r56, 0;
	@%p69 bra 	$L__BB1_89;
	setp.eq.s32 	%p70, %r56, 1;
	mul.wide.u32 	%rd1922, %r1046, 8;
	add.s64 	%rd120, %rd1, %rd1922;
	ld.local.u64 	%rd1923, [%rd120+8];
	st.local.u64 	[%rd120], %rd1923;
	@%p70 bra 	$L__BB1_89;
	setp.eq.s32 	%p71, %r56, 2;
	ld.local.u64 	%rd1924, [%rd120+16];
	st.local.u64 	[%rd120+8], %rd1924;
	@%p71 bra 	$L__BB1_89;
	ld.local.u64 	%rd1925, [%rd120+24];
	st.local.u64 	[%rd120+16], %rd1925;
$L__BB1_89:
	st.local.u64 	[%rd68], %rd119;
	add.s32 	%r1035, %r1035, 1;
	setp.ne.s32 	%p72, %r1035, %r45;
	@%p72 bra 	$L__BB1_53;
$L__BB1_90:
	mov.u64 	%rd1928, d_mod;
	mov.u32 	%r1048, %r1;
$L__BB1_91:
	add.s32 	%r82, %r1048, -1;
	setp.lt.s32 	%p73, %r1048, 1;
	@%p73 bra 	$L__BB1_94;
	mul.wide.u32 	%rd1926, %r82, 8;
	add.s64 	%rd1927, %rd1, %rd1926;
	ld.local.u64 	%rd121, [%rd1927];
	add.s64 	%rd1929, %rd1928, %rd1926;
	ld.const.u64 	%rd122, [%rd1929];
	setp.gt.u64 	%p74, %rd121, %rd122;
	@%p74 bra 	$L__BB1_94;
	setp.lt.u64 	%p75, %rd121, %rd122;
	mov.u32 	%r1048, %r82;
	@%p75 bra 	$L__BB1_106;
	bra.uni 	$L__BB1_91;
$L__BB1_94:
	setp.lt.s32 	%p76, %r1, 1;
	@%p76 bra 	$L__BB1_106;
	setp.lt.u32 	%p77, %r44, 7;
	mov.b64 	%rd9825, 0;
	mov.b32 	%r1051, 0;
	@%p77 bra 	$L__BB1_98;
	and.b32  	%r1051, %r1, 2147483640;
	mov.b64 	%rd9825, 0;
	mov.b32 	%r1049, 0;
$L__BB1_97:
	.pragma "nounroll";
	mul.wide.u32 	%rd1932, %r1049, 8;
	add.s64 	%rd1933, %rd1, %rd1932;
	ld.local.u64 	%rd1934, [%rd1933];
	add.s64 	%rd1936, %rd1928, %rd1932;
	ld.const.u64 	%rd1937, [%rd1936];
	mov.b64 	%rd1938, 0;
	add.cc.s64 	%rd1939, %rd9825, %rd1937;
	addc.cc.s64 	%rd1940, %rd1938, 0;
	sub.cc.s64 	%rd1941, %rd1934, %rd1939;
	subc.cc.s64 	%rd1942, %rd1938, %rd1940;
	st.local.u64 	[%rd1933], %rd1941;
	ld.local.u64 	%rd1943, [%rd1933+8];
	ld.const.u64 	%rd1944, [%rd1936+8];
	and.b64  	%rd1945, %rd1942, 1;
	add.cc.s64 	%rd1946, %rd1945, %rd1944;
	addc.cc.s64 	%rd1947, %rd1938, 0;
	sub.cc.s64 	%rd1948, %rd1943, %rd1946;
	subc.cc.s64 	%rd1949, %rd1938, %rd1947;
	st.local.u64 	[%rd1933+8], %rd1948;
	ld.local.u64 	%rd1950, [%rd1933+16];
	ld.const.u64 	%rd1951, [%rd1936+16];
	and.b64  	%rd1952, %rd1949, 1;
	add.cc.s64 	%rd1953, %rd1952, %rd1951;
	addc.cc.s64 	%rd1954, %rd1938, 0;
	sub.cc.s64 	%rd1955, %rd1950, %rd1953;
	subc.cc.s64 	%rd1956, %rd1938, %rd1954;
	st.local.u64 	[%rd1933+16], %rd1955;
	ld.local.u64 	%rd1957, [%rd1933+24];
	ld.const.u64 	%rd1958, [%rd1936+24];
	and.b64  	%rd1959, %rd1956, 1;
	add.cc.s64 	%rd1960, %rd1959, %rd1958;
	addc.cc.s64 	%rd1961, %rd1938, 0;
	sub.cc.s64 	%rd1962, %rd1957, %rd1960;
	subc.cc.s64 	%rd1963, %rd1938, %rd1961;
	st.local.u64 	[%rd1933+24], %rd1962;
	ld.local.u64 	%rd1964, [%rd1933+32];
	ld.const.u64 	%rd1965, [%rd1936+32];
	and.b64  	%rd1966, %rd1963, 1;
	add.cc.s64 	%rd1967, %rd1966, %rd1965;
	addc.cc.s64 	%rd1968, %rd1938, 0;
	sub.cc.s64 	%rd1969, %rd1964, %rd1967;
	subc.cc.s64 	%rd1970, %rd1938, %rd1968;
	st.local.u64 	[%rd1933+32], %rd1969;
	ld.local.u64 	%rd1971, [%rd1933+40];
	ld.const.u64 	%rd1972, [%rd1936+40];
	and.b64  	%rd1973, %rd1970, 1;
	add.cc.s64 	%rd1974, %rd1973, %rd1972;
	addc.cc.s64 	%rd1975, %rd1938, 0;
	sub.cc.s64 	%rd1976, %rd1971, %rd1974;
	subc.cc.s64 	%rd1977, %rd1938, %rd1975;
	st.local.u64 	[%rd1933+40], %rd1976;
	ld.local.u64 	%rd1978, [%rd1933+48];
	ld.const.u64 	%rd1979, [%rd1936+48];
	and.b64  	%rd1980, %rd1977, 1;
	add.cc.s64 	%rd1981, %rd1980, %rd1979;
	addc.cc.s64 	%rd1982, %rd1938, 0;
	sub.cc.s64 	%rd1983, %rd1978, %rd1981;
	subc.cc.s64 	%rd1984, %rd1938, %rd1982;
	st.local.u64 	[%rd1933+48], %rd1983;
	ld.local.u64 	%rd1985, [%rd1933+56];
	ld.const.u64 	%rd1986, [%rd1936+56];
	and.b64  	%rd1987, %rd1984, 1;
	add.cc.s64 	%rd1988, %rd1987, %rd1986;
	addc.cc.s64 	%rd1989, %rd1938, 0;
	sub.cc.s64 	%rd1990, %rd1985, %rd1988;
	subc.cc.s64 	%rd1991, %rd1938, %rd1989;
	st.local.u64 	[%rd1933+56], %rd1990;
	add.s32 	%r1049, %r1049, 8;
	and.b64  	%rd9825, %rd1991, 1;
	setp.ne.s32 	%p78, %r1049, %r1051;
	@%p78 bra 	$L__BB1_97;
$L__BB1_98:
	setp.eq.s32 	%p79, %r46, 0;
	@%p79 bra 	$L__BB1_106;
	setp.lt.u32 	%p80, %r47, 3;
	@%p80 bra 	$L__BB1_101;
	mul.wide.u32 	%rd1992, %r1051, 8;
	add.s64 	%rd1993, %rd1, %rd1992;
	ld.local.u64 	%rd1994, [%rd1993];
	add.s64 	%rd1996, %rd1928, %rd1992;
	ld.const.u64 	%rd1997, [%rd1996];
	mov.b64 	%rd1998, 0;
	add.cc.s64 	%rd1999, %rd9825, %rd1997;
	addc.cc.s64 	%rd2000, %rd1998, 0;
	sub.cc.s64 	%rd2001, %rd1994, %rd1999;
	subc.cc.s64 	%rd2002, %rd1998, %rd2000;
	st.local.u64 	[%rd1993], %rd2001;
	ld.local.u64 	%rd2003, [%rd1993+8];
	ld.const.u64 	%rd2004, [%rd1996+8];
	and.b64  	%rd2005, %rd2002, 1;
	add.cc.s64 	%rd2006, %rd2005, %rd2004;
	addc.cc.s64 	%rd2007, %rd1998, 0;
	sub.cc.s64 	%rd2008, %rd2003, %rd2006;
	subc.cc.s64 	%rd2009, %rd1998, %rd2007;
	st.local.u64 	[%rd1993+8], %rd2008;
	ld.local.u64 	%rd2010, [%rd1993+16];
	ld.const.u64 	%rd2011, [%rd1996+16];
	and.b64  	%rd2012, %rd2009, 1;
	add.cc.s64 	%rd2013, %rd2012, %rd2011;
	addc.cc.s64 	%rd2014, %rd1998, 0;
	sub.cc.s64 	%rd2015, %rd2010, %rd2013;
	subc.cc.s64 	%rd2016, %rd1998, %rd2014;
	st.local.u64 	[%rd1993+16], %rd2015;
	ld.local.u64 	%rd2017, [%rd1993+24];
	ld.const.u64 	%rd2018, [%rd1996+24];
	and.b64  	%rd2019, %rd2016, 1;
	add.cc.s64 	%rd2020, %rd2019, %rd2018;
	addc.cc.s64 	%rd2021, %rd1998, 0;
	sub.cc.s64 	%rd2022, %rd2017, %rd2020;
	subc.cc.s64 	%rd2023, %rd1998, %rd2021;
	st.local.u64 	[%rd1993+24], %rd2022;
	and.b64  	%rd9825, %rd2023, 1;
	add.s32 	%r1051, %r1051, 4;
$L__BB1_101:
	setp.eq.s32 	%p81, %r48, 0;
	@%p81 bra 	$L__BB1_106;
	setp.eq.s32 	%p82, %r49, 0;
	@%p82 bra 	$L__BB1_104;
	mul.wide.u32 	%rd2024, %r1051, 8;
	add.s64 	%rd2025, %rd1, %rd2024;
	ld.local.u64 	%rd2026, [%rd2025];
	add.s64 	%rd2028, %rd1928, %rd2024;
	ld.const.u64 	%rd2029, [%rd2028];
	mov.b64 	%rd2030, 0;
	add.cc.s64 	%rd2031, %rd9825, %rd2029;
	addc.cc.s64 	%rd2032, %rd2030, 0;
	sub.cc.s64 	%rd2033, %rd2026, %rd2031;
	subc.cc.s64 	%rd2034, %rd2030, %rd2032;
	st.local.u64 	[%rd2025], %rd2033;
	ld.local.u64 	%rd2035, [%rd2025+8];
	ld.const.u64 	%rd2036, [%rd2028+8];
	and.b64  	%rd2037, %rd2034, 1;
	add.cc.s64 	%rd2038, %rd2037, %rd2036;
	addc.cc.s64 	%rd2039, %rd2030, 0;
	sub.cc.s64 	%rd2040, %rd2035, %rd2038;
	subc.cc.s64 	%rd2041, %rd2030, %rd2039;
	st.local.u64 	[%rd2025+8], %rd2040;
	and.b64  	%rd9825, %rd2041, 1;
	add.s32 	%r1051, %r1051, 2;
$L__BB1_104:
	and.b32  	%r764, %r1, 1;
	setp.eq.b32 	%p83, %r764, 1;
	not.pred 	%p84, %p83;
	@%p84 bra 	$L__BB1_106;
	mul.wide.u32 	%rd2042, %r1051, 8;
	add.s64 	%rd2043, %rd1, %rd2042;
	ld.local.u64 	%rd2044, [%rd2043];
	add.s64 	%rd2046, %rd1928, %rd2042;
	ld.const.u64 	%rd2047, [%rd2046];
	add.s64 	%rd2048, %rd9825, %rd2047;
	sub.s64 	%rd2049, %rd2044, %rd2048;
	st.local.u64 	[%rd2043], %rd2049;
$L__BB1_106:
	setp.lt.s32 	%p85, %r1, 1;
	ld.local.u64 	%rd2050, [%rd1];
	st.local.u64 	[%rd5], %rd2050;
	ld.local.u64 	%rd2051, [%rd1+8];
	st.local.u64 	[%rd5+8], %rd2051;
	ld.local.u64 	%rd2052, [%rd1+16];
	st.local.u64 	[%rd5+16], %rd2052;
	ld.local.u64 	%rd2053, [%rd1+24];
	st.local.u64 	[%rd5+24], %rd2053;
	ld.local.u64 	%rd2054, [%rd1+32];
	st.local.u64 	[%rd5+32], %rd2054;
	ld.local.u64 	%rd2055, [%rd1+40];
	st.local.u64 	[%rd5+40], %rd2055;
	ld.local.u64 	%rd2056, [%rd1+48];
	st.local.u64 	[%rd5+48], %rd2056;
	ld.local.u64 	%rd2057, [%rd1+56];
	st.local.u64 	[%rd5+56], %rd2057;
	ld.local.u64 	%rd2058, [%rd1+64];
	st.local.u64 	[%rd5+64], %rd2058;
	mov.b64 	%rd2059, 0;
	st.local.u64 	[%rd1], %rd2059;
	st.local.u64 	[%rd1+8], %rd2059;
	st.local.u64 	[%rd1+16], %rd2059;
	st.local.u64 	[%rd1+24], %rd2059;
	st.local.u64 	[%rd1+32], %rd2059;
	st.local.u64 	[%rd1+40], %rd2059;
	st.local.u64 	[%rd1+48], %rd2059;
	st.local.u64 	[%rd1+56], %rd2059;
	st.local.u64 	[%rd1+64], %rd2059;
	@%p85 bra 	$L__BB1_145;
	and.b32  	%r91, %r1, 2147483640;
	and.b32  	%r92, %r53, 3;
	mov.b32 	%r1053, 0;
$L__BB1_108:
	setp.lt.u32 	%p86, %r44, 7;
	mul.wide.u32 	%rd2064, %r1053, 8;
	add.s64 	%rd2065, %rd5, %rd2064;
	ld.local.u64 	%rd130, [%rd2065];
	mov.b64 	%rd9835, 0;
	mov.b32 	%r1056, 0;
	@%p86 bra 	$L__BB1_111;
	mov.b64 	%rd9835, 0;
	mov.b32 	%r1054, 0;
$L__BB1_110:
	.pragma "nounroll";
	mov.b64 	%rd9653, 0;
	mul.wide.u32 	%rd2068, %r1054, 8;
	add.s64 	%rd2069, %rd5, %rd2068;
	ld.local.u64 	%rd2070, [%rd2069];
	mul.lo.s64 	%rd2071, %rd130, %rd2070;
	mul.hi.u64 	%rd2072, %rd130, %rd2070;
	add.s64 	%rd2073, %rd1, %rd2068;
	ld.local.u64 	%rd2074, [%rd2073];
	add.cc.s64 	%rd2075, %rd9835, %rd2074;
	addc.cc.s64 	%rd2076, %rd9653, 0;
	add.cc.s64 	%rd2077, %rd2075, %rd2071;
	addc.cc.s64 	%rd2078, %rd2076, %rd2072;
	st.local.u64 	[%rd2073], %rd2077;
	ld.local.u64 	%rd2079, [%rd2069+8];
	mul.lo.s64 	%rd2080, %rd130, %rd2079;
	mul.hi.u64 	%rd2081, %rd130, %rd2079;
	ld.local.u64 	%rd2082, [%rd2073+8];
	add.cc.s64 	%rd2083, %rd2078, %rd2082;
	addc.cc.s64 	%rd2084, %rd9653, 0;
	add.cc.s64 	%rd2085, %rd2083, %rd2080;
	addc.cc.s64 	%rd2086, %rd2084, %rd2081;
	st.local.u64 	[%rd2073+8], %rd2085;
	ld.local.u64 	%rd2087, [%rd2069+16];
	mul.lo.s64 	%rd2088, %rd130, %rd2087;
	mul.hi.u64 	%rd2089, %rd130, %rd2087;
	ld.local.u64 	%rd2090, [%rd2073+16];
	add.cc.s64 	%rd2091, %rd2086, %rd2090;
	addc.cc.s64 	%rd2092, %rd9653, 0;
	add.cc.s64 	%rd2093, %rd2091, %rd2088;
	addc.cc.s64 	%rd2094, %rd2092, %rd2089;
	st.local.u64 	[%rd2073+16], %rd2093;
	ld.local.u64 	%rd2095, [%rd2069+24];
	mul.lo.s64 	%rd2096, %rd130, %rd2095;
	mul.hi.u64 	%rd2097, %rd130, %rd2095;
	ld.local.u64 	%rd2098, [%rd2073+24];
	add.cc.s64 	%rd2099, %rd2094, %rd2098;
	addc.cc.s64 	%rd2100, %rd9653, 0;
	add.cc.s64 	%rd2101, %rd2099, %rd2096;
	addc.cc.s64 	%rd2102, %rd2100, %rd2097;
	st.local.u64 	[%rd2073+24], %rd2101;
	ld.local.u64 	%rd2103, [%rd2069+32];
	mul.lo.s64 	%rd2104, %rd130, %rd2103;
	mul.hi.u64 	%rd2105, %rd130, %rd2103;
	ld.local.u64 	%rd2106, [%rd2073+32];
	add.cc.s64 	%rd2107, %rd2102, %rd2106;
	addc.cc.s64 	%rd2108, %rd9653, 0;
	add.cc.s64 	%rd2109, %rd2107, %rd2104;
	addc.cc.s64 	%rd2110, %rd2108, %rd2105;
	st.local.u64 	[%rd2073+32], %rd2109;
	ld.local.u64 	%rd2111, [%rd2069+40];
	mul.lo.s64 	%rd2112, %rd130, %rd2111;
	mul.hi.u64 	%rd2113, %rd130, %rd2111;
	ld.local.u64 	%rd2114, [%rd2073+40];
	add.cc.s64 	%rd2115, %rd2110, %rd2114;
	addc.cc.s64 	%rd2116, %rd9653, 0;
	add.cc.s64 	%rd2117, %rd2115, %rd2112;
	addc.cc.s64 	%rd2118, %rd2116, %rd2113;
	st.local.u64 	[%rd2073+40], %rd2117;
	ld.local.u64 	%rd2119, [%rd2069+48];
	mul.lo.s64 	%rd2120, %rd130, %rd2119;
	mul.hi.u64 	%rd2121, %rd130, %rd2119;
	ld.local.u64 	%rd2122, [%rd2073+48];
	add.cc.s64 	%rd2123, %rd2118, %rd2122;
	addc.cc.s64 	%rd2124, %rd9653, 0;
	add.cc.s64 	%rd2125, %rd2123, %rd2120;
	addc.cc.s64 	%rd2126, %rd2124, %rd2121;
	st.local.u64 	[%rd2073+48], %rd2125;
	ld.local.u64 	%rd2127, [%rd2069+56];
	mul.lo.s64 	%rd2128, %rd130, %rd2127;
	mul.hi.u64 	%rd2129, %rd130, %rd2127;
	ld.local.u64 	%rd2130, [%rd2073+56];
	add.cc.s64 	%rd2131, %rd2126, %rd2130;
	addc.cc.s64 	%rd2132, %rd9653, 0;
	add.cc.s64 	%rd2133, %rd2131, %rd2128;
	addc.cc.s64 	%rd9835, %rd2132, %rd2129;
	st.local.u64 	[%rd2073+56], %rd2133;
	add.s32 	%r1054, %r1054, 8;
	setp.ne.s32 	%p87, %r1054, %r91;
	mov.u32 	%r1056, %r91;
	@%p87 bra 	$L__BB1_110;
$L__BB1_111:
	mov.b64 	%rd9654, 0;
	setp.eq.s32 	%p88, %r46, 0;
	@%p88 bra 	$L__BB1_119;
	setp.lt.u32 	%p89, %r47, 3;
	@%p89 bra 	$L__BB1_114;
	mul.wide.u32 	%rd2136, %r1056, 8;
	add.s64 	%rd2137, %rd5, %rd2136;
	ld.local.u64 	%rd2138, [%rd2137];
	mul.lo.s64 	%rd2139, %rd130, %rd2138;
	mul.hi.u64 	%rd2140, %rd130, %rd2138;
	add.s64 	%rd2141, %rd1, %rd2136;
	ld.local.u64 	%rd2142, [%rd2141];
	add.cc.s64 	%rd2143, %rd9835, %rd2142;
	addc.cc.s64 	%rd2144, %rd9654, 0;
	add.cc.s64 	%rd2145, %rd2143, %rd2139;
	addc.cc.s64 	%rd2146, %rd2144, %rd2140;
	st.local.u64 	[%rd2141], %rd2145;
	ld.local.u64 	%rd2147, [%rd2137+8];
	mul.lo.s64 	%rd2148, %rd130, %rd2147;
	mul.hi.u64 	%rd2149, %rd130, %rd2147;
	ld.local.u64 	%rd2150, [%rd2141+8];
	mov.b64 	%rd140, 0;
	add.cc.s64 	%rd2151, %rd2146, %rd2150;
	addc.cc.s64 	%rd2152, %rd140, 0;
	add.cc.s64 	%rd2153, %rd2151, %rd2148;
	addc.cc.s64 	%rd2154, %rd2152, %rd2149;
	st.local.u64 	[%rd2141+8], %rd2153;
	ld.local.u64 	%rd2155, [%rd2137+16];
	mul.lo.s64 	%rd2156, %rd130, %rd2155;
	mul.hi.u64 	%rd2157, %rd130, %rd2155;
	ld.local.u64 	%rd2158, [%rd2141+16];
	add.cc.s64 	%rd2159, %rd2154, %rd2158;
	addc.cc.s64 	%rd2160, %rd140, 0;
	add.cc.s64 	%rd2161, %rd2159, %rd2156;
	addc.cc.s64 	%rd2162, %rd2160, %rd2157;
	st.local.u64 	[%rd2141+16], %rd2161;
	ld.local.u64 	%rd2163, [%rd2137+24];
	mul.lo.s64 	%rd2164, %rd130, %rd2163;
	mul.hi.u64 	%rd2165, %rd130, %rd2163;
	ld.local.u64 	%rd2166, [%rd2141+24];
	add.cc.s64 	%rd2167, %rd2162, %rd2166;
	addc.cc.s64 	%rd2168, %rd140, 0;
	add.cc.s64 	%rd2169, %rd2167, %rd2164;
	addc.cc.s64 	%rd9835, %rd2168, %rd2165;
	st.local.u64 	[%rd2141+24], %rd2169;
	add.s32 	%r1056, %r1056, 4;
$L__BB1_114:
	mov.b64 	%rd9655, 0;
	setp.eq.s32 	%p90, %r48, 0;
	@%p90 bra 	$L__BB1_119;
	setp.eq.s32 	%p91, %r49, 0;
	@%p91 bra 	$L__BB1_117;
	mul.wide.u32 	%rd2172, %r1056, 8;
	add.s64 	%rd2173, %rd5, %rd2172;
	ld.local.u64 	%rd2174, [%rd2173];
	mul.lo.s64 	%rd2175, %rd130, %rd2174;
	mul.hi.u64 	%rd2176, %rd130, %rd2174;
	add.s64 	%rd2177, %rd1, %rd2172;
	ld.local.u64 	%rd2178, [%rd2177];
	add.cc.s64 	%rd2179, %rd9835, %rd2178;
	addc.cc.s64 	%rd2180, %rd9655, 0;
	add.cc.s64 	%rd2181, %rd2179, %rd2175;
	addc.cc.s64 	%rd2182, %rd2180, %rd2176;
	st.local.u64 	[%rd2177], %rd2181;
	ld.local.u64 	%rd2183, [%rd2173+8];
	mul.lo.s64 	%rd2184, %rd130, %rd2183;
	mul.hi.u64 	%rd2185, %rd130, %rd2183;
	ld.local.u64 	%rd2186, [%rd2177+8];
	mov.b64 	%rd146, 0;
	add.cc.s64 	%rd2187, %rd2182, %rd2186;
	addc.cc.s64 	%rd2188, %rd146, 0;
	add.cc.s64 	%rd2189, %rd2187, %rd2184;
	addc.cc.s64 	%rd9835, %rd2188, %rd2185;
	st.local.u64 	[%rd2177+8], %rd2189;
	add.s32 	%r1056, %r1056, 2;
$L__BB1_117:
	mov.b64 	%rd9656, 0;
	and.b32  	%r768, %r1, 1;
	setp.eq.b32 	%p92, %r768, 1;
	not.pred 	%p93, %p92;
	@%p93 bra 	$L__BB1_119;
	mul.wide.u32 	%rd2190, %r1056, 8;
	add.s64 	%rd2191, %rd5, %rd2190;
	ld.local.u64 	%rd2192, [%rd2191];
	mul.lo.s64 	%rd2193, %rd130, %rd2192;
	mul.hi.u64 	%rd2194, %rd130, %rd2192;
	add.s64 	%rd2195, %rd1, %rd2190;
	ld.local.u64 	%rd2196, [%rd2195];
	add.cc.s64 	%rd2197, %rd9835, %rd2196;
	addc.cc.s64 	%rd2198, %rd9656, 0;
	add.cc.s64 	%rd2199, %rd2197, %rd2193;
	addc.cc.s64 	%rd9835, %rd2198, %rd2194;
	st.local.u64 	[%rd2195], %rd2199;
$L__BB1_119:
	setp.lt.u32 	%p94, %r44, 7;
	ld.local.u64 	%rd2204, [%rd1];
	mul.lo.s64 	%rd155, %rd67, %rd2204;
	mov.b64 	%rd9843, 0;
	mov.b32 	%r1060, 0;
	@%p94 bra 	$L__BB1_122;
	mov.b64 	%rd9843, 0;
	mov.b32 	%r1058, 0;
$L__BB1_121:
	.pragma "nounroll";
	mov.b64 	%rd9657, 0;
	mul.wide.u32 	%rd2207, %r1058, 8;
	add.s64 	%rd2208, %rd1, %rd2207;
	ld.local.u64 	%rd2209, [%rd2208];
	mov.u64 	%rd2210, d_mod;
	add.s64 	%rd2211, %rd2210, %rd2207;
	ld.const.u64 	%rd2212, [%rd2211];
	mul.lo.s64 	%rd2213, %rd2212, %rd155;
	mul.hi.u64 	%rd2214, %rd2212, %rd155;
	add.cc.s64 	%rd2215, %rd9843, %rd2209;
	addc.cc.s64 	%rd2216, %rd9657, 0;
	add.cc.s64 	%rd2217, %rd2215, %rd2213;
	addc.cc.s64 	%rd2218, %rd2216, %rd2214;
	st.local.u64 	[%rd2208], %rd2217;
	ld.local.u64 	%rd2219, [%rd2208+8];
	ld.const.u64 	%rd2220, [%rd2211+8];
	mul.lo.s64 	%rd2221, %rd2220, %rd155;
	mul.hi.u64 	%rd2222, %rd2220, %rd155;
	add.cc.s64 	%rd2223, %rd2218, %rd2219;
	addc.cc.s64 	%rd2224, %rd9657, 0;
	add.cc.s64 	%rd2225, %rd2223, %rd2221;
	addc.cc.s64 	%rd2226, %rd2224, %rd2222;
	st.local.u64 	[%rd2208+8], %rd2225;
	ld.local.u64 	%rd2227, [%rd2208+16];
	ld.const.u64 	%rd2228, [%rd2211+16];
	mul.lo.s64 	%rd2229, %rd2228, %rd155;
	mul.hi.u64 	%rd2230, %rd2228, %rd155;
	add.cc.s64 	%rd2231, %rd2226, %rd2227;
	addc.cc.s64 	%rd2232, %rd9657, 0;
	add.cc.s64 	%rd2233, %rd2231, %rd2229;
	addc.cc.s64 	%rd2234, %rd2232, %rd2230;
	st.local.u64 	[%rd2208+16], %rd2233;
	ld.local.u64 	%rd2235, [%rd2208+24];
	ld.const.u64 	%rd2236, [%rd2211+24];
	mul.lo.s64 	%rd2237, %rd2236, %rd155;
	mul.hi.u64 	%rd2238, %rd2236, %rd155;
	add.cc.s64 	%rd2239, %rd2234, %rd2235;
	addc.cc.s64 	%rd2240, %rd9657, 0;
	add.cc.s64 	%rd2241, %rd2239, %rd2237;
	addc.cc.s64 	%rd2242, %rd2240, %rd2238;
	st.local.u64 	[%rd2208+24], %rd2241;
	ld.local.u64 	%rd2243, [%rd2208+32];
	ld.const.u64 	%rd2244, [%rd2211+32];
	mul.lo.s64 	%rd2245, %rd2244, %rd155;
	mul.hi.u64 	%rd2246, %rd2244, %rd155;
	add.cc.s64 	%rd2247, %rd2242, %rd2243;
	addc.cc.s64 	%rd2248, %rd9657, 0;
	add.cc.s64 	%rd2249, %rd2247, %rd2245;
	addc.cc.s64 	%rd2250, %rd2248, %rd2246;
	st.local.u64 	[%rd2208+32], %rd2249;
	ld.local.u64 	%rd2251, [%rd2208+40];
	ld.const.u64 	%rd2252, [%rd2211+40];
	mul.lo.s64 	%rd2253, %rd2252, %rd155;
	mul.hi.u64 	%rd2254, %rd2252, %rd155;
	add.cc.s64 	%rd2255, %rd2250, %rd2251;
	addc.cc.s64 	%rd2256, %rd9657, 0;
	add.cc.s64 	%rd2257, %rd2255, %rd2253;
	addc.cc.s64 	%rd2258, %rd2256, %rd2254;
	st.local.u64 	[%rd2208+40], %rd2257;
	ld.local.u64 	%rd2259, [%rd2208+48];
	ld.const.u64 	%rd2260, [%rd2211+48];
	mul.lo.s64 	%rd2261, %rd2260, %rd155;
	mul.hi.u64 	%rd2262, %rd2260, %rd155;
	add.cc.s64 	%rd2263, %rd2258, %rd2259;
	addc.cc.s64 	%rd2264, %rd9657, 0;
	add.cc.s64 	%rd2265, %rd2263, %rd2261;
	addc.cc.s64 	%rd2266, %rd2264, %rd2262;
	st.local.u64 	[%rd2208+48], %rd2265;
	ld.local.u64 	%rd2267, [%rd2208+56];
	ld.const.u64 	%rd2268, [%rd2211+56];
	mul.lo.s64 	%rd2269, %rd2268, %rd155;
	mul.hi.u64 	%rd2270, %rd2268, %rd155;
	add.cc.s64 	%rd2271, %rd2266, %rd2267;
	addc.cc.s64 	%rd2272, %rd9657, 0;
	add.cc.s64 	%rd2273, %rd2271, %rd2269;
	addc.cc.s64 	%rd9843, %rd2272, %rd2270;
	st.local.u64 	[%rd2208+56], %rd2273;
	add.s32 	%r1058, %r1058, 8;
	setp.ne.s32 	%p95, %r1058, %r91;
	mov.u32 	%r1060, %r91;
	@%p95 bra 	$L__BB1_121;
$L__BB1_122:
	mov.b64 	%rd9658, 0;
	setp.eq.s32 	%p96, %r46, 0;
	@%p96 bra 	$L__BB1_130;
	setp.lt.u32 	%p97, %r47, 3;
	@%p97 bra 	$L__BB1_125;
	mul.wide.u32 	%rd2276, %r1060, 8;
	add.s64 	%rd2277, %rd1, %rd2276;
	ld.local.u64 	%rd2278, [%rd2277];
	mov.u64 	%rd2279, d_mod;
	add.s64 	%rd2280, %rd2279, %rd2276;
	ld.const.u64 	%rd2281, [%rd2280];
	mul.lo.s64 	%rd2282, %rd2281, %rd155;
	mul.hi.u64 	%rd2283, %rd2281, %rd155;
	add.cc.s64 	%rd2284, %rd9843, %rd2278;
	addc.cc.s64 	%rd2285, %rd9658, 0;
	add.cc.s64 	%rd2286, %rd2284, %rd2282;
	addc.cc.s64 	%rd2287, %rd2285, %rd2283;
	st.local.u64 	[%rd2277], %rd2286;
	ld.local.u64 	%rd2288, [%rd2277+8];
	ld.const.u64 	%rd2289, [%rd2280+8];
	mul.lo.s64 	%rd2290, %rd2289, %rd155;
	mul.hi.u64 	%rd2291, %rd2289, %rd155;
	mov.b64 	%rd165, 0;
	add.cc.s64 	%rd2292, %rd2287, %rd2288;
	addc.cc.s64 	%rd2293, %rd165, 0;
	add.cc.s64 	%rd2294, %rd2292, %rd2290;
	addc.cc.s64 	%rd2295, %rd2293, %rd2291;
	st.local.u64 	[%rd2277+8], %rd2294;
	ld.local.u64 	%rd2296, [%rd2277+16];
	ld.const.u64 	%rd2297, [%rd2280+16];
	mul.lo.s64 	%rd2298, %rd2297, %rd155;
	mul.hi.u64 	%rd2299, %rd2297, %rd155;
	add.cc.s64 	%rd2300, %rd2295, %rd2296;
	addc.cc.s64 	%rd2301, %rd165, 0;
	add.cc.s64 	%rd2302, %rd2300, %rd2298;
	addc.cc.s64 	%rd2303, %rd2301, %rd2299;
	st.local.u64 	[%rd2277+16], %rd2302;
	ld.local.u64 	%rd2304, [%rd2277+24];
	ld.const.u64 	%rd2305, [%rd2280+24];
	mul.lo.s64 	%rd2306, %rd2305, %rd155;
	mul.hi.u64 	%rd2307, %rd2305, %rd155;
	add.cc.s64 	%rd2308, %rd2303, %rd2304;
	addc.cc.s64 	%rd2309, %rd165, 0;
	add.cc.s64 	%rd2310, %rd2308, %rd2306;
	addc.cc.s64 	%rd9843, %rd2309, %rd2307;
	st.local.u64 	[%rd2277+24], %rd2310;
	add.s32 	%r1060, %r1060, 4;
$L__BB1_125:
	mov.b64 	%rd9659, 0;
	setp.eq.s32 	%p98, %r48, 0;
	@%p98 bra 	$L__BB1_130;
	setp.eq.s32 	%p99, %r49, 0;
	@%p99 bra 	$L__BB1_128;
	mul.wide.u32 	%rd2313, %r1060, 8;
	add.s64 	%rd2314, %rd1, %rd2313;
	ld.local.u64 	%rd2315, [%rd2314];
	mov.u64 	%rd2316, d_mod;
	add.s64 	%rd2317, %rd2316, %rd2313;
	ld.const.u64 	%rd2318, [%rd2317];
	mul.lo.s64 	%rd2319, %rd2318, %rd155;
	mul.hi.u64 	%rd2320, %rd2318, %rd155;
	add.cc.s64 	%rd2321, %rd9843, %rd2315;
	addc.cc.s64 	%rd2322, %rd9659, 0;
	add.cc.s64 	%rd2323, %rd2321, %rd2319;
	addc.cc.s64 	%rd2324, %rd2322, %rd2320;
	st.local.u64 	[%rd2314], %rd2323;
	ld.local.u64 	%rd2325, [%rd2314+8];
	ld.const.u64 	%rd2326, [%rd2317+8];
	mul.lo.s64 	%rd2327, %rd2326, %rd155;
	mul.hi.u64 	%rd2328, %rd2326, %rd155;
	mov.b64 	%rd171, 0;
	add.cc.s64 	%rd2329, %rd2324, %rd2325;
	addc.cc.s64 	%rd2330, %rd171, 0;
	add.cc.s64 	%rd2331, %rd2329, %rd2327;
	addc.cc.s64 	%rd9843, %rd2330, %rd2328;
	st.local.u64 	[%rd2314+8], %rd2331;
	add.s32 	%r1060, %r1060, 2;
$L__BB1_128:
	mov.b64 	%rd9660, 0;
	and.b32  	%r771, %r1, 1;
	setp.eq.b32 	%p100, %r771, 1;
	not.pred 	%p101, %p100;
	@%p101 bra 	$L__BB1_130;
	mul.wide.u32 	%rd2332, %r1060, 8;
	add.s64 	%rd2333, %rd1, %rd2332;
	ld.local.u64 	%rd2334, [%rd2333];
	mov.u64 	%rd2335, d_mod;
	add.s64 	%rd2336, %rd2335, %rd2332;
	ld.const.u64 	%rd2337, [%rd2336];
	mul.lo.s64 	%rd2338, %rd2337, %rd155;
	mul.hi.u64 	%rd2339, %rd2337, %rd155;
	add.cc.s64 	%rd2340, %rd9843, %rd2334;
	addc.cc.s64 	%rd2341, %rd9660, 0;
	add.cc.s64 	%rd2342, %rd2340, %rd2338;
	addc.cc.s64 	%rd9843, %rd2341, %rd2339;
	st.local.u64 	[%rd2333], %rd2342;
$L__BB1_130:
	setp.lt.s32 	%p102, %r1, 2;
	add.s64 	%rd180, %rd9843, %rd9835;
	@%p102 bra 	$L__BB1_144;
	setp.lt.u32 	%p103, %r50, 15;
	mov.b32 	%r1064, 0;
	@%p103 bra 	$L__BB1_134;
	mov.b32 	%r1062, 0;
$L__BB1_133:
	.pragma "nounroll";
	mul.wide.u32 	%rd2343, %r1062, 8;
	add.s64 	%rd2344, %rd1, %rd2343;
	ld.local.u64 	%rd2345, [%rd2344+8];
	st.local.u64 	[%rd2344], %rd2345;
	ld.local.u64 	%rd2346, [%rd2344+16];
	st.local.u64 	[%rd2344+8], %rd2346;
	ld.local.u64 	%rd2347, [%rd2344+24];
	st.local.u64 	[%rd2344+16], %rd2347;
	ld.local.u64 	%rd2348, [%rd2344+32];
	st.local.u64 	[%rd2344+24], %rd2348;
	ld.local.u64 	%rd2349, [%rd2344+40];
	st.local.u64 	[%rd2344+32], %rd2349;
	ld.local.u64 	%rd2350, [%rd2344+48];
	st.local.u64 	[%rd2344+40], %rd2350;
	ld.local.u64 	%rd2351, [%rd2344+56];
	st.local.u64 	[%rd2344+48], %rd2351;
	ld.local.u64 	%rd2352, [%rd2344+64];
	st.local.u64 	[%rd2344+56], %rd2352;
	ld.local.u64 	%rd2353, [%rd2344+72];
	st.local.u64 	[%rd2344+64], %rd2353;
	ld.local.u64 	%rd2354, [%rd2344+80];
	st.local.u64 	[%rd2344+72], %rd2354;
	ld.local.u64 	%rd2355, [%rd2344+88];
	st.local.u64 	[%rd2344+80], %rd2355;
	ld.local.u64 	%rd2356, [%rd2344+96];
	st.local.u64 	[%rd2344+88], %rd2356;
	ld.local.u64 	%rd2357, [%rd2344+104];
	st.local.u64 	[%rd2344+96], %rd2357;
	ld.local.u64 	%rd2358, [%rd2344+112];
	st.local.u64 	[%rd2344+104], %rd2358;
	ld.local.u64 	%rd2359, [%rd2344+120];
	st.local.u64 	[%rd2344+112], %rd2359;
	add.s32 	%r1062, %r1062, 16;
	ld.local.u64 	%rd2360, [%rd2344+128];
	st.local.u64 	[%rd2344+120], %rd2360;
	and.b32  	%r1064, %r44, -16;
	setp.ne.s32 	%p104, %r1062, %r1064;
	@%p104 bra 	$L__BB1_133;
$L__BB1_134:
	and.b32  	%r774, %r44, 15;
	setp.eq.s32 	%p105, %r774, 0;
	@%p105 bra 	$L__BB1_144;
	setp.lt.u32 	%p106, %r52, 7;
	@%p106 bra 	$L__BB1_137;
	mul.wide.u32 	%rd2361, %r1064, 8;
	add.s64 	%rd2362, %rd1, %rd2361;
	ld.local.u64 	%rd2363, [%rd2362+8];
	st.local.u64 	[%rd2362], %rd2363;
	ld.local.u64 	%rd2364, [%rd2362+16];
	st.local.u64 	[%rd2362+8], %rd2364;
	ld.local.u64 	%rd2365, [%rd2362+24];
	st.local.u64 	[%rd2362+16], %rd2365;
	ld.local.u64 	%rd2366, [%rd2362+32];
	st.local.u64 	[%rd2362+24], %rd2366;
	ld.local.u64 	%rd2367, [%rd2362+40];
	st.local.u64 	[%rd2362+32], %rd2367;
	ld.local.u64 	%rd2368, [%rd2362+48];
	st.local.u64 	[%rd2362+40], %rd2368;
	ld.local.u64 	%rd2369, [%rd2362+56];
	st.local.u64 	[%rd2362+48], %rd2369;
	add.s32 	%r1064, %r1064, 8;
	ld.local.u64 	%rd2370, [%rd2362+64];
	st.local.u64 	[%rd2362+56], %rd2370;
$L__BB1_137:
	and.b32  	%r775, %r51, 7;
	setp.eq.s32 	%p107, %r775, 0;
	@%p107 bra 	$L__BB1_144;
	setp.lt.u32 	%p108, %r54, 3;
	@%p108 bra 	$L__BB1_140;
	mul.wide.u32 	%rd2371, %r1064, 8;
	add.s64 	%rd2372, %rd1, %rd2371;
	ld.local.u64 	%rd2373, [%rd2372+8];
	st.local.u64 	[%rd2372], %rd2373;
	ld.local.u64 	%rd2374, [%rd2372+16];
	st.local.u64 	[%rd2372+8], %rd2374;
	ld.local.u64 	%rd2375, [%rd2372+24];
	st.local.u64 	[%rd2372+16], %rd2375;
	add.s32 	%r1064, %r1064, 4;
	ld.local.u64 	%rd2376, [%rd2372+32];
	st.local.u64 	[%rd2372+24], %rd2376;
$L__BB1_140:
	setp.eq.s32 	%p109, %r92, 0;
	@%p109 bra 	$L__BB1_144;
	setp.eq.s32 	%p110, %r92, 1;
	mul.wide.u32 	%rd2377, %r1064, 8;
	add.s64 	%rd181, %rd1, %rd2377;
	ld.local.u64 	%rd2378, [%rd181+8];
	st.local.u64 	[%rd181], %rd2378;
	@%p110 bra 	$L__BB1_144;
	setp.eq.s32 	%p111, %r92, 2;
	ld.local.u64 	%rd2379, [%rd181+16];
	st.local.u64 	[%rd181+8], %rd2379;
	@%p111 bra 	$L__BB1_144;
	ld.local.u64 	%rd2380, [%rd181+24];
	st.local.u64 	[%rd181+16], %rd2380;
$L__BB1_144:
	st.local.u64 	[%rd68], %rd180;
	add.s32 	%r1053, %r1053, 1;
	setp.ne.s32 	%p112, %r1053, %r45;
	@%p112 bra 	$L__BB1_108;
$L__BB1_145:
	mov.u64 	%rd2383, d_mod;
	mov.u32 	%r1066, %r1;
$L__BB1_146:
	add.s32 	%r118, %r1066, -1;
	setp.lt.s32 	%p113, %r1066, 1;
	@%p113 bra 	$L__BB1_149;
	mul.wide.u32 	%rd2381, %r118, 8;
	add.s64 	%rd2382, %rd1, %rd2381;
	ld.local.u64 	%rd182, [%rd2382];
	add.s64 	%rd2384, %rd2383, %rd2381;
	ld.const.u64 	%rd183, [%rd2384];
	setp.gt.u64 	%p114, %rd182, %rd183;
	@%p114 bra 	$L__BB1_149;
	setp.lt.u64 	%p115, %rd182, %rd183;
	mov.u32 	%r1066, %r118;
	@%p115 bra 	$L__BB1_161;
	bra.uni 	$L__BB1_146;
$L__BB1_149:
	setp.lt.s32 	%p116, %r1, 1;
	@%p116 bra 	$L__BB1_161;
	setp.lt.u32 	%p117, %r44, 7;
	mov.b64 	%rd9845, 0;
	mov.b32 	%r1069, 0;
	@%p117 bra 	$L__BB1_153;
	and.b32  	%r1069, %r1, 2147483640;
	mov.b64 	%rd9845, 0;
	mov.b32 	%r1067, 0;
$L__BB1_152:
	.pragma "nounroll";
	mul.wide.u32 	%rd2387, %r1067, 8;
	add.s64 	%rd2388, %rd1, %rd2387;
	ld.local.u64 	%rd2389, [%rd2388];
	add.s64 	%rd2391, %rd2383, %rd2387;
	ld.const.u64 	%rd2392, [%rd2391];
	mov.b64 	%rd2393, 0;
	add.cc.s64 	%rd2394, %rd9845, %rd2392;
	addc.cc.s64 	%rd2395, %rd2393, 0;
	sub.cc.s64 	%rd2396, %rd2389, %rd2394;
	subc.cc.s64 	%rd2397, %rd2393, %rd2395;
	st.local.u64 	[%rd2388], %rd2396;
	ld.local.u64 	%rd2398, [%rd2388+8];
	ld.const.u64 	%rd2399, [%rd2391+8];
	and.b64  	%rd2400, %rd2397, 1;
	add.cc.s64 	%rd2401, %rd2400, %rd2399;
	addc.cc.s64 	%rd2402, %rd2393, 0;
	sub.cc.s64 	%rd2403, %rd2398, %rd2401;
	subc.cc.s64 	%rd2404, %rd2393, %rd2402;
	st.local.u64 	[%rd2388+8], %rd2403;
	ld.local.u64 	%rd2405, [%rd2388+16];
	ld.const.u64 	%rd2406, [%rd2391+16];
	and.b64  	%rd2407, %rd2404, 1;
	add.cc.s64 	%rd2408, %rd2407, %rd2406;
	addc.cc.s64 	%rd2409, %rd2393, 0;
	sub.cc.s64 	%rd2410, %rd2405, %rd2408;
	subc.cc.s64 	%rd2411, %rd2393, %rd2409;
	st.local.u64 	[%rd2388+16], %rd2410;
	ld.local.u64 	%rd2412, [%rd2388+24];
	ld.const.u64 	%rd2413, [%rd2391+24];
	and.b64  	%rd2414, %rd2411, 1;
	add.cc.s64 	%rd2415, %rd2414, %rd2413;
	addc.cc.s64 	%rd2416, %rd2393, 0;
	sub.cc.s64 	%rd2417, %rd2412, %rd2415;
	subc.cc.s64 	%rd2418, %rd2393, %rd2416;
	st.local.u64 	[%rd2388+24], %rd2417;
	ld.local.u64 	%rd2419, [%rd2388+32];
	ld.const.u64 	%rd2420, [%rd2391+32];
	and.b64  	%rd2421, %rd2418, 1;
	add.cc.s64 	%rd2422, %rd2421, %rd2420;
	addc.cc.s64 	%rd2423, %rd2393, 0;
	sub.cc.s64 	%rd2424, %rd2419, %rd2422;
	subc.cc.s64 	%rd2425, %rd2393, %rd2423;
	st.local.u64 	[%rd2388+32], %rd2424;
	ld.local.u64 	%rd2426, [%rd2388+40];
	ld.const.u64 	%rd2427, [%rd2391+40];
	and.b64  	%rd2428, %rd2425, 1;
	add.cc.s64 	%rd2429, %rd2428, %rd2427;
	addc.cc.s64 	%rd2430, %rd2393, 0;
	sub.cc.s64 	%rd2431, %rd2426, %rd2429;
	subc.cc.s64 	%rd2432, %rd2393, %rd2430;
	st.local.u64 	[%rd2388+40], %rd2431;
	ld.local.u64 	%rd2433, [%rd2388+48];
	ld.const.u64 	%rd2434, [%rd2391+48];
	and.b64  	%rd2435, %rd2432, 1;
	add.cc.s64 	%rd2436, %rd2435, %rd2434;
	addc.cc.s64 	%rd2437, %rd2393, 0;
	sub.cc.s64 	%rd2438, %rd2433, %rd2436;
	subc.cc.s64 	%rd2439, %rd2393, %rd2437;
	st.local.u64 	[%rd2388+48], %rd2438;
	ld.local.u64 	%rd2440, [%rd2388+56];
	ld.const.u64 	%rd2441, [%rd2391+56];
	and.b64  	%rd2442, %rd2439, 1;
	add.cc.s64 	%rd2443, %rd2442, %rd2441;
	addc.cc.s64 	%rd2444, %rd2393, 0;
	sub.cc.s64 	%rd2445, %rd2440, %rd2443;
	subc.cc.s64 	%rd2446, %rd2393, %rd2444;
	st.local.u64 	[%rd2388+56], %rd2445;
	add.s32 	%r1067, %r1067, 8;
	and.b64  	%rd9845, %rd2446, 1;
	setp.ne.s32 	%p118, %r1067, %r1069;
	@%p118 bra 	$L__BB1_152;
$L__BB1_153:
	setp.eq.s32 	%p119, %r46, 0;
	@%p119 bra 	$L__BB1_161;
	setp.lt.u32 	%p120, %r47, 3;
	@%p120 bra 	$L__BB1_156;
	mul.wide.u32 	%rd2447, %r1069, 8;
	add.s64 	%rd2448, %rd1, %rd2447;
	ld.local.u64 	%rd2449, [%rd2448];
	add.s64 	%rd2451, %rd2383, %rd2447;
	ld.const.u64 	%rd2452, [%rd2451];
	mov.b64 	%rd2453, 0;
	add.cc.s64 	%rd2454, %rd9845, %rd2452;
	addc.cc.s64 	%rd2455, %rd2453, 0;
	sub.cc.s64 	%rd2456, %rd2449, %rd2454;
	subc.cc.s64 	%rd2457, %rd2453, %rd2455;
	st.local.u64 	[%rd2448], %rd2456;
	ld.local.u64 	%rd2458, [%rd2448+8];
	ld.const.u64 	%rd2459, [%rd2451+8];
	and.b64  	%rd2460, %rd2457, 1;
	add.cc.s64 	%rd2461, %rd2460, %rd2459;
	addc.cc.s64 	%rd2462, %rd2453, 0;
	sub.cc.s64 	%rd2463, %rd2458, %rd2461;
	subc.cc.s64 	%rd2464, %rd2453, %rd2462;
	st.local.u64 	[%rd2448+8], %rd2463;
	ld.local.u64 	%rd2465, [%rd2448+16];
	ld.const.u64 	%rd2466, [%rd2451+16];
	and.b64  	%rd2467, %rd2464, 1;
	add.cc.s64 	%rd2468, %rd2467, %rd2466;
	addc.cc.s64 	%rd2469, %rd2453, 0;
	sub.cc.s64 	%rd2470, %rd2465, %rd2468;
	subc.cc.s64 	%rd2471, %rd2453, %rd2469;
	st.local.u64 	[%rd2448+16], %rd2470;
	ld.local.u64 	%rd2472, [%rd2448+24];
	ld.const.u64 	%rd2473, [%rd2451+24];
	and.b64  	%rd2474, %rd2471, 1;
	add.cc.s64 	%rd2475, %rd2474, %rd2473;
	addc.cc.s64 	%rd2476, %rd2453, 0;
	sub.cc.s64 	%rd2477, %rd2472, %rd2475;
	subc.cc.s64 	%rd2478, %rd2453, %rd2476;
	st.local.u64 	[%rd2448+24], %rd2477;
	and.b64  	%rd9845, %rd2478, 1;
	add.s32 	%r1069, %r1069, 4;
$L__BB1_156:
	setp.eq.s32 	%p121, %r48, 0;
	@%p121 bra 	$L__BB1_161;
	setp.eq.s32 	%p122, %r49, 0;
	@%p122 bra 	$L__BB1_159;
	mul.wide.u32 	%rd2479, %r1069, 8;
	add.s64 	%rd2480, %rd1, %rd2479;
	ld.local.u64 	%rd2481, [%rd2480];
	add.s64 	%rd2483, %rd2383, %rd2479;
	ld.const.u64 	%rd2484, [%rd2483];
	mov.b64 	%rd2485, 0;
	add.cc.s64 	%rd2486, %rd9845, %rd2484;
	addc.cc.s64 	%rd2487, %rd2485, 0;
	sub.cc.s64 	%rd2488, %rd2481, %rd2486;
	subc.cc.s64 	%rd2489, %rd2485, %rd2487;
	st.local.u64 	[%rd2480], %rd2488;
	ld.local.u64 	%rd2490, [%rd2480+8];
	ld.const.u64 	%rd2491, [%rd2483+8];
	and.b64  	%rd2492, %rd2489, 1;
	add.cc.s64 	%rd2493, %rd2492, %rd2491;
	addc.cc.s64 	%rd2494, %rd2485, 0;
	sub.cc.s64 	%rd2495, %rd2490, %rd2493;
	subc.cc.s64 	%rd2496, %rd2485, %rd2494;
	st.local.u64 	[%rd2480+8], %rd2495;
	and.b64  	%rd9845, %rd2496, 1;
	add.s32 	%r1069, %r1069, 2;
$L__BB1_159:
	and.b32  	%r778, %r1, 1;
	setp.eq.b32 	%p123, %r778, 1;
	not.pred 	%p124, %p123;
	@%p124 bra 	$L__BB1_161;
	mul.wide.u32 	%rd2497, %r1069, 8;
	add.s64 	%rd2498, %rd1, %rd2497;
	ld.local.u64 	%rd2499, [%rd2498];
	add.s64 	%rd2501, %rd2383, %rd2497;
	ld.const.u64 	%rd2502, [%rd2501];
	add.s64 	%rd2503, %rd9845, %rd2502;
	sub.s64 	%rd2504, %rd2499, %rd2503;
	st.local.u64 	[%rd2498], %rd2504;
$L__BB1_161:
	setp.lt.s32 	%p125, %r1, 1;
	ld.local.u64 	%rd2505, [%rd1];
	st.local.u64 	[%rd5], %rd2505;
	ld.local.u64 	%rd2506, [%rd1+8];
	st.local.u64 	[%rd5+8], %rd2506;
	ld.local.u64 	%rd2507, [%rd1+16];
	st.local.u64 	[%rd5+16], %rd2507;
	ld.local.u64 	%rd2508, [%rd1+24];
	st.local.u64 	[%rd5+24], %rd2508;
	ld.local.u64 	%rd2509, [%rd1+32];
	st.local.u64 	[%rd5+32], %rd2509;
	ld.local.u64 	%rd2510, [%rd1+40];
	st.local.u64 	[%rd5+40], %rd2510;
	ld.local.u64 	%rd2511, [%rd1+48];
	st.local.u64 	[%rd5+48], %rd2511;
	ld.local.u64 	%rd2512, [%rd1+56];
	st.local.u64 	[%rd5+56], %rd2512;
	ld.local.u64 	%rd2513, [%rd1+64];
	st.local.u64 	[%rd5+64], %rd2513;
	mov.b64 	%rd2514, 0;
	st.local.u64 	[%rd1], %rd2514;
	st.local.u64 	[%rd1+8], %rd2514;
	st.local.u64 	[%rd1+16], %rd2514;
	st.local.u64 	[%rd1+24], %rd2514;
	st.local.u64 	[%rd1+32], %rd2514;
	st.local.u64 	[%rd1+40], %rd2514;
	st.local.u64 	[%rd1+48], %rd2514;
	st.local.u64 	[%rd1+56], %rd2514;
	st.local.u64 	[%rd1+64], %rd2514;
	@%p125 bra 	$L__BB1_200;
	and.b32  	%r127, %r1, 2147483640;
	and.b32  	%r128, %r53, 3;
	mov.b32 	%r1071, 0;
$L__BB1_163:
	setp.lt.u32 	%p126, %r44, 7;
	mul.wide.u32 	%rd2519, %r1071, 8;
	add.s64 	%rd2520, %rd5, %rd2519;
	ld.local.u64 	%rd191, [%rd2520];
	mov.b64 	%rd9855, 0;
	mov.b32 	%r1074, 0;
	@%p126 bra 	$L__BB1_166;
	mov.b64 	%rd9855, 0;
	mov.b32 	%r1072, 0;
$L__BB1_165:
	.pragma "nounroll";
	mov.b64 	%rd9661, 0;
	mul.wide.u32 	%rd2523, %r1072, 8;
	add.s64 	%rd2524, %rd5, %rd2523;
	ld.local.u64 	%rd2525, [%rd2524];
	mul.lo.s64 	%rd2526, %rd191, %rd2525;
	mul.hi.u64 	%rd2527, %rd191, %rd2525;
	add.s64 	%rd2528, %rd1, %rd2523;
	ld.local.u64 	%rd2529, [%rd2528];
	add.cc.s64 	%rd2530, %rd9855, %rd2529;
	addc.cc.s64 	%rd2531, %rd9661, 0;
	add.cc.s64 	%rd2532, %rd2530, %rd2526;
	addc.cc.s64 	%rd2533, %rd2531, %rd2527;
	st.local.u64 	[%rd2528], %rd2532;
	ld.local.u64 	%rd2534, [%rd2524+8];
	mul.lo.s64 	%rd2535, %rd191, %rd2534;
	mul.hi.u64 	%rd2536, %rd191, %rd2534;
	ld.local.u64 	%rd2537, [%rd2528+8];
	add.cc.s64 	%rd2538, %rd2533, %rd2537;
	addc.cc.s64 	%rd2539, %rd9661, 0;
	add.cc.s64 	%rd2540, %rd2538, %rd2535;
	addc.cc.s64 	%rd2541, %rd2539, %rd2536;
	st.local.u64 	[%rd2528+8], %rd2540;
	ld.local.u64 	%rd2542, [%rd2524+16];
	mul.lo.s64 	%rd2543, %rd191, %rd2542;
	mul.hi.u64 	%rd2544, %rd191, %rd2542;
	ld.local.u64 	%rd2545, [%rd2528+16];
	add.cc.s64 	%rd2546, %rd2541, %rd2545;
	addc.cc.s64 	%rd2547, %rd9661, 0;
	add.cc.s64 	%rd2548, %rd2546, %rd2543;
	addc.cc.s64 	%rd2549, %rd2547, %rd2544;
	st.local.u64 	[%rd2528+16], %rd2548;
	ld.local.u64 	%rd2550, [%rd2524+24];
	mul.lo.s64 	%rd2551, %rd191, %rd2550;
	mul.hi.u64 	%rd2552, %rd191, %rd2550;
	ld.local.u64 	%rd2553, [%rd2528+24];
	add.cc.s64 	%rd2554, %rd2549, %rd2553;
	addc.cc.s64 	%rd2555, %rd9661, 0;
	add.cc.s64 	%rd2556, %rd2554, %rd2551;
	addc.cc.s64 	%rd2557, %rd2555, %rd2552;
	st.local.u64 	[%rd2528+24], %rd2556;
	ld.local.u64 	%rd2558, [%rd2524+32];
	mul.lo.s64 	%rd2559, %rd191, %rd2558;
	mul.hi.u64 	%rd2560, %rd191, %rd2558;
	ld.local.u64 	%rd2561, [%rd2528+32];
	add.cc.s64 	%rd2562, %rd2557, %rd2561;
	addc.cc.s64 	%rd2563, %rd9661, 0;
	add.cc.s64 	%rd2564, %rd2562, %rd2559;
	addc.cc.s64 	%rd2565, %rd2563, %rd2560;
	st.local.u64 	[%rd2528+32], %rd2564;
	ld.local.u64 	%rd2566, [%rd2524+40];
	mul.lo.s64 	%rd2567, %rd191, %rd2566;
	mul.hi.u64 	%rd2568, %rd191, %rd2566;
	ld.local.u64 	%rd2569, [%rd2528+40];
	add.cc.s64 	%rd2570, %rd2565, %rd2569;
	addc.cc.s64 	%rd2571, %rd9661, 0;
	add.cc.s64 	%rd2572, %rd2570, %rd2567;
	addc.cc.s64 	%rd2573, %rd2571, %rd2568;
	st.local.u64 	[%rd2528+40], %rd2572;
	ld.local.u64 	%rd2574, [%rd2524+48];
	mul.lo.s64 	%rd2575, %rd191, %rd2574;
	mul.hi.u64 	%rd2576, %rd191, %rd2574;
	ld.local.u64 	%rd2577, [%rd2528+48];
	add.cc.s64 	%rd2578, %rd2573, %rd2577;
	addc.cc.s64 	%rd2579, %rd9661, 0;
	add.cc.s64 	%rd2580, %rd2578, %rd2575;
	addc.cc.s64 	%rd2581, %rd2579, %rd2576;
	st.local.u64 	[%rd2528+48], %rd2580;
	ld.local.u64 	%rd2582, [%rd2524+56];
	mul.lo.s64 	%rd2583, %rd191, %rd2582;
	mul.hi.u64 	%rd2584, %rd191, %rd2582;
	ld.local.u64 	%rd2585, [%rd2528+56];
	add.cc.s64 	%rd2586, %rd2581, %rd2585;
	addc.cc.s64 	%rd2587, %rd9661, 0;
	add.cc.s64 	%rd2588, %rd2586, %rd2583;
	addc.cc.s64 	%rd9855, %rd2587, %rd2584;
	st.local.u64 	[%rd2528+56], %rd2588;
	add.s32 	%r1072, %r1072, 8;
	setp.ne.s32 	%p127, %r1072, %r127;
	mov.u32 	%r1074, %r127;
	@%p127 bra 	$L__BB1_165;
$L__BB1_166:
	mov.b64 	%rd9662, 0;
	setp.eq.s32 	%p128, %r46, 0;
	@%p128 bra 	$L__BB1_174;
	setp.lt.u32 	%p129, %r47, 3;
	@%p129 bra 	$L__BB1_169;
	mul.wide.u32 	%rd2591, %r1074, 8;
	add.s64 	%rd2592, %rd5, %rd2591;
	ld.local.u64 	%rd2593, [%rd2592];
	mul.lo.s64 	%rd2594, %rd191, %rd2593;
	mul.hi.u64 	%rd2595, %rd191, %rd2593;
	add.s64 	%rd2596, %rd1, %rd2591;
	ld.local.u64 	%rd2597, [%rd2596];
	add.cc.s64 	%rd2598, %rd9855, %rd2597;
	addc.cc.s64 	%rd2599, %rd9662, 0;
	add.cc.s64 	%rd2600, %rd2598, %rd2594;
	addc.cc.s64 	%rd2601, %rd2599, %rd2595;
	st.local.u64 	[%rd2596], %rd2600;
	ld.local.u64 	%rd2602, [%rd2592+8];
	mul.lo.s64 	%rd2603, %rd191, %rd2602;
	mul.hi.u64 	%rd2604, %rd191, %rd2602;
	ld.local.u64 	%rd2605, [%rd2596+8];
	mov.b64 	%rd201, 0;
	add.cc.s64 	%rd2606, %rd2601, %rd2605;
	addc.cc.s64 	%rd2607, %rd201, 0;
	add.cc.s64 	%rd2608, %rd2606, %rd2603;
	addc.cc.s64 	%rd2609, %rd2607, %rd2604;
	st.local.u64 	[%rd2596+8], %rd2608;
	ld.local.u64 	%rd2610, [%rd2592+16];
	mul.lo.s64 	%rd2611, %rd191, %rd2610;
	mul.hi.u64 	%rd2612, %rd191, %rd2610;
	ld.local.u64 	%rd2613, [%rd2596+16];
	add.cc.s64 	%rd2614, %rd2609, %rd2613;
	addc.cc.s64 	%rd2615, %rd201, 0;
	add.cc.s64 	%rd2616, %rd2614, %rd2611;
	addc.cc.s64 	%rd2617, %rd2615, %rd2612;
	st.local.u64 	[%rd2596+16], %rd2616;
	ld.local.u64 	%rd2618, [%rd2592+24];
	mul.lo.s64 	%rd2619, %rd191, %rd2618;
	mul.hi.u64 	%rd2620, %rd191, %rd2618;
	ld.local.u64 	%rd2621, [%rd2596+24];
	add.cc.s64 	%rd2622, %rd2617, %rd2621;
	addc.cc.s64 	%rd2623, %rd201, 0;
	add.cc.s64 	%rd2624, %rd2622, %rd2619;
	addc.cc.s64 	%rd9855, %rd2623, %rd2620;
	st.local.u64 	[%rd2596+24], %rd2624;
	add.s32 	%r1074, %r1074, 4;
$L__BB1_169:
	mov.b64 	%rd9663, 0;
	setp.eq.s32 	%p130, %r48, 0;
	@%p130 bra 	$L__BB1_174;
	setp.eq.s32 	%p131, %r49, 0;
	@%p131 bra 	$L__BB1_172;
	mul.wide.u32 	%rd2627, %r1074, 8;
	add.s64 	%rd2628, %rd5, %rd2627;
	ld.local.u64 	%rd2629, [%rd2628];
	mul.lo.s64 	%rd2630, %rd191, %rd2629;
	mul.hi.u64 	%rd2631, %rd191, %rd2629;
	add.s64 	%rd2632, %rd1, %rd2627;
	ld.local.u64 	%rd2633, [%rd2632];
	add.cc.s64 	%rd2634, %rd9855, %rd2633;
	addc.cc.s64 	%rd2635, %rd9663, 0;
	add.cc.s64 	%rd2636, %rd2634, %rd2630;
	addc.cc.s64 	%rd2637, %rd2635, %rd2631;
	st.local.u64 	[%rd2632], %rd2636;
	ld.local.u64 	%rd2638, [%rd2628+8];
	mul.lo.s64 	%rd2639, %rd191, %rd2638;
	mul.hi.u64 	%rd2640, %rd191, %rd2638;
	ld.local.u64 	%rd2641, [%rd2632+8];
	mov.b64 	%rd207, 0;
	add.cc.s64 	%rd2642, %rd2637, %rd2641;
	addc.cc.s64 	%rd2643, %rd207, 0;
	add.cc.s64 	%rd2644, %rd2642, %rd2639;
	addc.cc.s64 	%rd9855, %rd2643, %rd2640;
	st.local.u64 	[%rd2632+8], %rd2644;
	add.s32 	%r1074, %r1074, 2;
$L__BB1_172:
	mov.b64 	%rd9664, 0;
	and.b32  	%r782, %r1, 1;
	setp.eq.b32 	%p132, %r782, 1;
	not.pred 	%p133, %p132;
	@%p133 bra 	$L__BB1_174;
	mul.wide.u32 	%rd2645, %r1074, 8;
	add.s64 	%rd2646, %rd5, %rd2645;
	ld.local.u64 	%rd2647, [%rd2646];
	mul.lo.s64 	%rd2648, %rd191, %rd2647;
	mul.hi.u64 	%rd2649, %rd191, %rd2647;
	add.s64 	%rd2650, %rd1, %rd2645;
	ld.local.u64 	%rd2651, [%rd2650];
	add.cc.s64 	%rd2652, %rd9855, %rd2651;
	addc.cc.s64 	%rd2653, %rd9664, 0;
	add.cc.s64 	%rd2654, %rd2652, %rd2648;
	addc.cc.s64 	%rd9855, %rd2653, %rd2649;
	st.local.u64 	[%rd2650], %rd2654;
$L__BB1_174:
	setp.lt.u32 	%p134, %r44, 7;
	ld.local.u64 	%rd2659, [%rd1];
	mul.lo.s64 	%rd216, %rd67, %rd2659;
	mov.b64 	%rd9863, 0;
	mov.b32 	%r1078, 0;
	@%p134 bra 	$L__BB1_177;
	mov.b64 	%rd9863, 0;
	mov.b32 	%r1076, 0;
$L__BB1_176:
	.pragma "nounroll";
	mov.b64 	%rd9665, 0;
	mul.wide.u32 	%rd2662, %r1076, 8;
	add.s64 	%rd2663, %rd1, %rd2662;
	ld.local.u64 	%rd2664, [%rd2663];
	mov.u64 	%rd2665, d_mod;
	add.s64 	%rd2666, %rd2665, %rd2662;
	ld.const.u64 	%rd2667, [%rd2666];
	mul.lo.s64 	%rd2668, %rd2667, %rd216;
	mul.hi.u64 	%rd2669, %rd2667, %rd216;
	add.cc.s64 	%rd2670, %rd9863, %rd2664;
	addc.cc.s64 	%rd2671, %rd9665, 0;
	add.cc.s64 	%rd2672, %rd2670, %rd2668;
	addc.cc.s64 	%rd2673, %rd2671, %rd2669;
	st.local.u64 	[%rd2663], %rd2672;
	ld.local.u64 	%rd2674, [%rd2663+8];
	ld.const.u64 	%rd2675, [%rd2666+8];
	mul.lo.s64 	%rd2676, %rd2675, %rd216;
	mul.hi.u64 	%rd2677, %rd2675, %rd216;
	add.cc.s64 	%rd2678, %rd2673, %rd2674;
	addc.cc.s64 	%rd2679, %rd9665, 0;
	add.cc.s64 	%rd2680, %rd2678, %rd2676;
	addc.cc.s64 	%rd2681, %rd2679, %rd2677;
	st.local.u64 	[%rd2663+8], %rd2680;
	ld.local.u64 	%rd2682, [%rd2663+16];
	ld.const.u64 	%rd2683, [%rd2666+16];
	mul.lo.s64 	%rd2684, %rd2683, %rd216;
	mul.hi.u64 	%rd2685, %rd2683, %rd216;
	add.cc.s64 	%rd2686, %rd2681, %rd2682;
	addc.cc.s64 	%rd2687, %rd9665, 0;
	add.cc.s64 	%rd2688, %rd2686, %rd2684;
	addc.cc.s64 	%rd2689, %rd2687, %rd2685;
	st.local.u64 	[%rd2663+16], %rd2688;
	ld.local.u64 	%rd2690, [%rd2663+24];
	ld.const.u64 	%rd2691, [%rd2666+24];
	mul.lo.s64 	%rd2692, %rd2691, %rd216;
	mul.hi.u64 	%rd2693, %rd2691, %rd216;
	add.cc.s64 	%rd2694, %rd2689, %rd2690;
	addc.cc.s64 	%rd2695, %rd9665, 0;
	add.cc.s64 	%rd2696, %rd2694, %rd2692;
	addc.cc.s64 	%rd2697, %rd2695, %rd2693;
	st.local.u64 	[%rd2663+24], %rd2696;
	ld.local.u64 	%rd2698, [%rd2663+32];
	ld.const.u64 	%rd2699, [%rd2666+32];
	mul.lo.s64 	%rd2700, %rd2699, %rd216;
	mul.hi.u64 	%rd2701, %rd2699, %rd216;
	add.cc.s64 	%rd2702, %rd2697, %rd2698;
	addc.cc.s64 	%rd2703, %rd9665, 0;
	add.cc.s64 	%rd2704, %rd2702, %rd2700;
	addc.cc.s64 	%rd2705, %rd2703, %rd2701;
	st.local.u64 	[%rd2663+32], %rd2704;
	ld.local.u64 	%rd2706, [%rd2663+40];
	ld.const.u64 	%rd2707, [%rd2666+40];
	mul.lo.s64 	%rd2708, %rd2707, %rd216;
	mul.hi.u64 	%rd2709, %rd2707, %rd216;
	add.cc.s64 	%rd2710, %rd2705, %rd2706;
	addc.cc.s64 	%rd2711, %rd9665, 0;
	add.cc.s64 	%rd2712, %rd2710, %rd2708;
	addc.cc.s64 	%rd2713, %rd2711, %rd2709;
	st.local.u64 	[%rd2663+40], %rd2712;
	ld.local.u64 	%rd2714, [%rd2663+48];
	ld.const.u64 	%rd2715, [%rd2666+48];
	mul.lo.s64 	%rd2716, %rd2715, %rd216;
	mul.hi.u64 	%rd2717, %rd2715, %rd216;
	add.cc.s64 	%rd2718, %rd2713, %rd2714;
	addc.cc.s64 	%rd2719, %rd9665, 0;
	add.cc.s64 	%rd2720, %rd2718, %rd2716;
	addc.cc.s64 	%rd2721, %rd2719, %rd2717;
	st.local.u64 	[%rd2663+48], %rd2720;
	ld.local.u64 	%rd2722, [%rd2663+56];
	ld.const.u64 	%rd2723, [%rd2666+56];
	mul.lo.s64 	%rd2724, %rd2723, %rd216;
	mul.hi.u64 	%rd2725, %rd2723, %rd216;
	add.cc.s64 	%rd2726, %rd2721, %rd2722;
	addc.cc.s64 	%rd2727, %rd9665, 0;
	add.cc.s64 	%rd2728, %rd2726, %rd2724;
	addc.cc.s64 	%rd9863, %rd2727, %rd2725;
	st.local.u64 	[%rd2663+56], %rd2728;
	add.s32 	%r1076, %r1076, 8;
	setp.ne.s32 	%p135, %r1076, %r127;
	mov.u32 	%r1078, %r127;
	@%p135 bra 	$L__BB1_176;
$L__BB1_177:
	mov.b64 	%rd9666, 0;
	setp.eq.s32 	%p136, %r46, 0;
	@%p136 bra 	$L__BB1_185;
	setp.lt.u32 	%p137, %r47, 3;
	@%p137 bra 	$L__BB1_180;
	mul.wide.u32 	%rd2731, %r1078, 8;
	add.s64 	%rd2732, %rd1, %rd2731;
	ld.local.u64 	%rd2733, [%rd2732];
	mov.u64 	%rd2734, d_mod;
	add.s64 	%rd2735, %rd2734, %rd2731;
	ld.const.u64 	%rd2736, [%rd2735];
	mul.lo.s64 	%rd2737, %rd2736, %rd216;
	mul.hi.u64 	%rd2738, %rd2736, %rd216;
	add.cc.s64 	%rd2739, %rd9863, %rd2733;
	addc.cc.s64 	%rd2740, %rd9666, 0;
	add.cc.s64 	%rd2741, %rd2739, %rd2737;
	addc.cc.s64 	%rd2742, %rd2740, %rd2738;
	st.local.u64 	[%rd2732], %rd2741;
	ld.local.u64 	%rd2743, [%rd2732+8];
	ld.const.u64 	%rd2744, [%rd2735+8];
	mul.lo.s64 	%rd2745, %rd2744, %rd216;
	mul.hi.u64 	%rd2746, %rd2744, %rd216;
	mov.b64 	%rd226, 0;
	add.cc.s64 	%rd2747, %rd2742, %rd2743;
	addc.cc.s64 	%rd2748, %rd226, 0;
	add.cc.s64 	%rd2749, %rd2747, %rd2745;
	addc.cc.s64 	%rd2750, %rd2748, %rd2746;
	st.local.u64 	[%rd2732+8], %rd2749;
	ld.local.u64 	%rd2751, [%rd2732+16];
	ld.const.u64 	%rd2752, [%rd2735+16];
	mul.lo.s64 	%rd2753, %rd2752, %rd216;
	mul.hi.u64 	%rd2754, %rd2752, %rd216;
	add.cc.s64 	%rd2755, %rd2750, %rd2751;
	addc.cc.s64 	%rd2756, %rd226, 0;
	add.cc.s64 	%rd2757, %rd2755, %rd2753;
	addc.cc.s64 	%rd2758, %rd2756, %rd2754;
	st.local.u64 	[%rd2732+16], %rd2757;
	ld.local.u64 	%rd2759, [%rd2732+24];
	ld.const.u64 	%rd2760, [%rd2735+24];
	mul.lo.s64 	%rd2761, %rd2760, %rd216;
	mul.hi.u64 	%rd2762, %rd2760, %rd216;
	add.cc.s64 	%rd2763, %rd2758, %rd2759;
	addc.cc.s64 	%rd2764, %rd226, 0;
	add.cc.s64 	%rd2765, %rd2763, %rd2761;
	addc.cc.s64 	%rd9863, %rd2764, %rd2762;
	st.local.u64 	[%rd2732+24], %rd2765;
	add.s32 	%r1078, %r1078, 4;
$L__BB1_180:
	mov.b64 	%rd9667, 0;
	setp.eq.s32 	%p138, %r48, 0;
	@%p138 bra 	$L__BB1_185;
	setp.eq.s32 	%p139, %r49, 0;
	@%p139 bra 	$L__BB1_183;
	mul.wide.u32 	%rd2768, %r1078, 8;
	add.s64 	%rd2769, %rd1, %rd2768;
	ld.local.u64 	%rd2770, [%rd2769];
	mov.u64 	%rd2771, d_mod;
	add.s64 	%rd2772, %rd2771, %rd2768;
	ld.const.u64 	%rd2773, [%rd2772];
	mul.lo.s64 	%rd2774, %rd2773, %rd216;
	mul.hi.u64 	%rd2775, %rd2773, %rd216;
	add.cc.s64 	%rd2776, %rd9863, %rd2770;
	addc.cc.s64 	%rd2777, %rd9667, 0;
	add.cc.s64 	%rd2778, %rd2776, %rd2774;
	addc.cc.s64 	%rd2779, %rd2777, %rd2775;
	st.local.u64 	[%rd2769], %rd2778;
	ld.local.u64 	%rd2780, [%rd2769+8];
	ld.const.u64 	%rd2781, [%rd2772+8];
	mul.lo.s64 	%rd2782, %rd2781, %rd216;
	mul.hi.u64 	%rd2783, %rd2781, %rd216;
	mov.b64 	%rd232, 0;
	add.cc.s64 	%rd2784, %rd2779, %rd2780;
	addc.cc.s64 	%rd2785, %rd232, 0;
	add.cc.s64 	%rd2786, %rd2784, %rd2782;
	addc.cc.s64 	%rd9863, %rd2785, %rd2783;
	st.local.u64 	[%rd2769+8], %rd2786;
	add.s32 	%r1078, %r1078, 2;
$L__BB1_183:
	mov.b64 	%rd9668, 0;
	and.b32  	%r785, %r1, 1;
	setp.eq.b32 	%p140, %r785, 1;
	not.pred 	%p141, %p140;
	@%p141 bra 	$L__BB1_185;
	mul.wide.u32 	%rd2787, %r1078, 8;
	add.s64 	%rd2788, %rd1, %rd2787;
	ld.local.u64 	%rd2789, [%rd2788];
	mov.u64 	%rd2790, d_mod;
	add.s64 	%rd2791, %rd2790, %rd2787;
	ld.const.u64 	%rd2792, [%rd2791];
	mul.lo.s64 	%rd2793, %rd2792, %rd216;
	mul.hi.u64 	%rd2794, %rd2792, %rd216;
	add.cc.s64 	%rd2795, %rd9863, %rd2789;
	addc.cc.s64 	%rd2796, %rd9668, 0;
	add.cc.s64 	%rd2797, %rd2795, %rd2793;
	addc.cc.s64 	%rd9863, %rd2796, %rd2794;
	st.local.u64 	[%rd2788], %rd2797;
$L__BB1_185:
	setp.lt.s32 	%p142, %r1, 2;
	add.s64 	%rd241, %rd9863, %rd9855;
	@%p142 bra 	$L__BB1_199;
	setp.lt.u32 	%p143, %r50, 15;
	mov.b32 	%r1082, 0;
	@%p143 bra 	$L__BB1_189;
	mov.b32 	%r1080, 0;
$L__BB1_188:
	.pragma "nounroll";
	mul.wide.u32 	%rd2798, %r1080, 8;
	add.s64 	%rd2799, %rd1, %rd2798;
	ld.local.u64 	%rd2800, [%rd2799+8];
	st.local.u64 	[%rd2799], %rd2800;
	ld.local.u64 	%rd2801, [%rd2799+16];
	st.local.u64 	[%rd2799+8], %rd2801;
	ld.local.u64 	%rd2802, [%rd2799+24];
	st.local.u64 	[%rd2799+16], %rd2802;
	ld.local.u64 	%rd2803, [%rd2799+32];
	st.local.u64 	[%rd2799+24], %rd2803;
	ld.local.u64 	%rd2804, [%rd2799+40];
	st.local.u64 	[%rd2799+32], %rd2804;
	ld.local.u64 	%rd2805, [%rd2799+48];
	st.local.u64 	[%rd2799+40], %rd2805;
	ld.local.u64 	%rd2806, [%rd2799+56];
	st.local.u64 	[%rd2799+48], %rd2806;
	ld.local.u64 	%rd2807, [%rd2799+64];
	st.local.u64 	[%rd2799+56], %rd2807;
	ld.local.u64 	%rd2808, [%rd2799+72];
	st.local.u64 	[%rd2799+64], %rd2808;
	ld.local.u64 	%rd2809, [%rd2799+80];
	st.local.u64 	[%rd2799+72], %rd2809;
	ld.local.u64 	%rd2810, [%rd2799+88];
	st.local.u64 	[%rd2799+80], %rd2810;
	ld.local.u64 	%rd2811, [%rd2799+96];
	st.local.u64 	[%rd2799+88], %rd2811;
	ld.local.u64 	%rd2812, [%rd2799+104];
	st.local.u64 	[%rd2799+96], %rd2812;
	ld.local.u64 	%rd2813, [%rd2799+112];
	st.local.u64 	[%rd2799+104], %rd2813;
	ld.local.u64 	%rd2814, [%rd2799+120];
	st.local.u64 	[%rd2799+112], %rd2814;
	add.s32 	%r1080, %r1080, 16;
	ld.local.u64 	%rd2815, [%rd2799+128];
	st.local.u64 	[%rd2799+120], %rd2815;
	and.b32  	%r1082, %r44, -16;
	setp.ne.s32 	%p144, %r1080, %r1082;
	@%p144 bra 	$L__BB1_188;
$L__BB1_189:
	and.b32  	%r788, %r44, 15;
	setp.eq.s32 	%p145, %r788, 0;
	@%p145 bra 	$L__BB1_199;
	setp.lt.u32 	%p146, %r52, 7;
	@%p146 bra 	$L__BB1_192;
	mul.wide.u32 	%rd2816, %r1082, 8;
	add.s64 	%rd2817, %rd1, %rd2816;
	ld.local.u64 	%rd2818, [%rd2817+8];
	st.local.u64 	[%rd2817], %rd2818;
	ld.local.u64 	%rd2819, [%rd2817+16];
	st.local.u64 	[%rd2817+8], %rd2819;
	ld.local.u64 	%rd2820, [%rd2817+24];
	st.local.u64 	[%rd2817+16], %rd2820;
	ld.local.u64 	%rd2821, [%rd2817+32];
	st.local.u64 	[%rd2817+24], %rd2821;
	ld.local.u64 	%rd2822, [%rd2817+40];
	st.local.u64 	[%rd2817+32], %rd2822;
	ld.local.u64 	%rd2823, [%rd2817+48];
	st.local.u64 	[%rd2817+40], %rd2823;
	ld.local.u64 	%rd2824, [%rd2817+56];
	st.local.u64 	[%rd2817+48], %rd2824;
	add.s32 	%r1082, %r1082, 8;
	ld.local.u64 	%rd2825, [%rd2817+64];
	st.local.u64 	[%rd2817+56], %rd2825;
$L__BB1_192:
	and.b32  	%r789, %r51, 7;
	setp.eq.s32 	%p147, %r789, 0;
	@%p147 bra 	$L__BB1_199;
	setp.lt.u32 	%p148, %r54, 3;
	@%p148 bra 	$L__BB1_195;
	mul.wide.u32 	%rd2826, %r1082, 8;
	add.s64 	%rd2827, %rd1, %rd2826;
	ld.local.u64 	%rd2828, [%rd2827+8];
	st.local.u64 	[%rd2827], %rd2828;
	ld.local.u64 	%rd2829, [%rd2827+16];
	st.local.u64 	[%rd2827+8], %rd2829;
	ld.local.u64 	%rd2830, [%rd2827+24];
	st.local.u64 	[%rd2827+16], %rd2830;
	add.s32 	%r1082, %r1082, 4;
	ld.local.u64 	%rd2831, [%rd2827+32];
	st.local.u64 	[%rd2827+24], %rd2831;
$L__BB1_195:
	setp.eq.s32 	%p149, %r128, 0;
	@%p149 bra 	$L__BB1_199;
	setp.eq.s32 	%p150, %r128, 1;
	mul.wide.u32 	%rd2832, %r1082, 8;
	add.s64 	%rd242, %rd1, %rd2832;
	ld.local.u64 	%rd2833, [%rd242+8];
	st.local.u64 	[%rd242], %rd2833;
	@%p150 bra 	$L__BB1_199;
	setp.eq.s32 	%p151, %r128, 2;
	ld.local.u64 	%rd2834, [%rd242+16];
	st.local.u64 	[%rd242+8], %rd2834;
	@%p151 bra 	$L__BB1_199;
	ld.local.u64 	%rd2835, [%rd242+24];
	st.local.u64 	[%rd242+16], %rd2835;
$L__BB1_199:
	st.local.u64 	[%rd68], %rd241;
	add.s32 	%r1071, %r1071, 1;
	setp.ne.s32 	%p152, %r1071, %r45;
	@%p152 bra 	$L__BB1_163;
$L__BB1_200:
	mov.u64 	%rd2838, d_mod;
	mov.u32 	%r1084, %r1;
$L__BB1_201:
	add.s32 	%r154, %r1084, -1;
	setp.lt.s32 	%p153, %r1084, 1;
	@%p153 bra 	$L__BB1_204;
	mul.wide.u32 	%rd2836, %r154, 8;
	add.s64 	%rd2837, %rd1, %rd2836;
	ld.local.u64 	%rd243, [%rd2837];
	add.s64 	%rd2839, %rd2838, %rd2836;
	ld.const.u64 	%rd244, [%rd2839];
	setp.gt.u64 	%p154, %rd243, %rd244;
	@%p154 bra 	$L__BB1_204;
	setp.lt.u64 	%p155, %rd243, %rd244;
	mov.u32 	%r1084, %r154;
	@%p155 bra 	$L__BB1_216;
	bra.uni 	$L__BB1_201;
$L__BB1_204:
	setp.lt.s32 	%p156, %r1, 1;
	@%p156 bra 	$L__BB1_216;
	setp.lt.u32 	%p157, %r44, 7;
	mov.b64 	%rd9865, 0;
	mov.b32 	%r1087, 0;
	@%p157 bra 	$L__BB1_208;
	and.b32  	%r1087, %r1, 2147483640;
	mov.b64 	%rd9865, 0;
	mov.b32 	%r1085, 0;
$L__BB1_207:
	.pragma "nounroll";
	mul.wide.u32 	%rd2842, %r1085, 8;
	add.s64 	%rd2843, %rd1, %rd2842;
	ld.local.u64 	%rd2844, [%rd2843];
	add.s64 	%rd2846, %rd2838, %rd2842;
	ld.const.u64 	%rd2847, [%rd2846];
	mov.b64 	%rd2848, 0;
	add.cc.s64 	%rd2849, %rd9865, %rd2847;
	addc.cc.s64 	%rd2850, %rd2848, 0;
	sub.cc.s64 	%rd2851, %rd2844, %rd2849;
	subc.cc.s64 	%rd2852, %rd2848, %rd2850;
	st.local.u64 	[%rd2843], %rd2851;
	ld.local.u64 	%rd2853, [%rd2843+8];
	ld.const.u64 	%rd2854, [%rd2846+8];
	and.b64  	%rd2855, %rd2852, 1;
	add.cc.s64 	%rd2856, %rd2855, %rd2854;
	addc.cc.s64 	%rd2857, %rd2848, 0;
	sub.cc.s64 	%rd2858, %rd2853, %rd2856;
	subc.cc.s64 	%rd2859, %rd2848, %rd2857;
	st.local.u64 	[%rd2843+8], %rd2858;
	ld.local.u64 	%rd2860, [%rd2843+16];
	ld.const.u64 	%rd2861, [%rd2846+16];
	and.b64  	%rd2862, %rd2859, 1;
	add.cc.s64 	%rd2863, %rd2862, %rd2861;
	addc.cc.s64 	%rd2864, %rd2848, 0;
	sub.cc.s64 	%rd2865, %rd2860, %rd2863;
	subc.cc.s64 	%rd2866, %rd2848, %rd2864;
	st.local.u64 	[%rd2843+16], %rd2865;
	ld.local.u64 	%rd2867, [%rd2843+24];
	ld.const.u64 	%rd2868, [%rd2846+24];
	and.b64  	%rd2869, %rd2866, 1;
	add.cc.s64 	%rd2870, %rd2869, %rd2868;
	addc.cc.s64 	%rd2871, %rd2848, 0;
	sub.cc.s64 	%rd2872, %rd2867, %rd2870;
	subc.cc.s64 	%rd2873, %rd2848, %rd2871;
	st.local.u64 	[%rd2843+24], %rd2872;
	ld.local.u64 	%rd2874, [%rd2843+32];
	ld.const.u64 	%rd2875, [%rd2846+32];
	and.b64  	%rd2876, %rd2873, 1;
	add.cc.s64 	%rd2877, %rd2876, %rd2875;
	addc.cc.s64 	%rd2878, %rd2848, 0;
	sub.cc.s64 	%rd2879, %rd2874, %rd2877;
	subc.cc.s64 	%rd2880, %rd2848, %rd2878;
	st.local.u64 	[%rd2843+32], %rd2879;
	ld.local.u64 	%rd2881, [%rd2843+40];
	ld.const.u64 	%rd2882, [%rd2846+40];
	and.b64  	%rd2883, %rd2880, 1;
	add.cc.s64 	%rd2884, %rd2883, %rd2882;
	addc.cc.s64 	%rd2885, %rd2848, 0;
	sub.cc.s64 	%rd2886, %rd2881, %rd2884;
	subc.cc.s64 	%rd2887, %rd2848, %rd2885;
	st.local.u64 	[%rd2843+40], %rd2886;
	ld.local.u64 	%rd2888, [%rd2843+48];
	ld.const.u64 	%rd2889, [%rd2846+48];
	and.b64  	%rd2890, %rd2887, 1;
	add.cc.s64 	%rd2891, %rd2890, %rd2889;
	addc.cc.s64 	%rd2892, %rd2848, 0;
	sub.cc.s64 	%rd2893, %rd2888, %rd2891;
	subc.cc.s64 	%rd2894, %rd2848, %rd2892;
	st.local.u64 	[%rd2843+48], %rd2893;
	ld.local.u64 	%rd2895, [%rd2843+56];
	ld.const.u64 	%rd2896, [%rd2846+56];
	and.b64  	%rd2897, %rd2894, 1;
	add.cc.s64 	%rd2898, %rd2897, %rd2896;
	addc.cc.s64 	%rd2899, %rd2848, 0;
	sub.cc.s64 	%rd2900, %rd2895, %rd2898;
	subc.cc.s64 	%rd2901, %rd2848, %rd2899;
	st.local.u64 	[%rd2843+56], %rd2900;
	add.s32 	%r1085, %r1085, 8;
	and.b64  	%rd9865, %rd2901, 1;
	setp.ne.s32 	%p158, %r1085, %r1087;
	@%p158 bra 	$L__BB1_207;
$L__BB1_208:
	setp.eq.s32 	%p159, %r46, 0;
	@%p159 bra 	$L__BB1_216;
	setp.lt.u32 	%p160, %r47, 3;
	@%p160 bra 	$L__BB1_211;
	mul.wide.u32 	%rd2902, %r1087, 8;
	add.s64 	%rd2903, %rd1, %rd2902;
	ld.local.u64 	%rd2904, [%rd2903];
	add.s64 	%rd2906, %rd2838, %rd2902;
	ld.const.u64 	%rd2907, [%rd2906];
	mov.b64 	%rd2908, 0;
	add.cc.s64 	%rd2909, %rd9865, %rd2907;
	addc.cc.s64 	%rd2910, %rd2908, 0;
	sub.cc.s64 	%rd2911, %rd2904, %rd2909;
	subc.cc.s64 	%rd2912, %rd2908, %rd2910;
	st.local.u64 	[%rd2903], %rd2911;
	ld.local.u64 	%rd2913, [%rd2903+8];
	ld.const.u64 	%rd2914, [%rd2906+8];
	and.b64  	%rd2915, %rd2912, 1;
	add.cc.s64 	%rd2916, %rd2915, %rd2914;
	addc.cc.s64 	%rd2917, %rd2908, 0;
	sub.cc.s64 	%rd2918, %rd2913, %rd2916;
	subc.cc.s64 	%rd2919, %rd2908, %rd2917;
	st.local.u64 	[%rd2903+8], %rd2918;
	ld.local.u64 	%rd2920, [%rd2903+16];
	ld.const.u64 	%rd2921, [%rd2906+16];
	and.b64  	%rd2922, %rd2919, 1;
	add.cc.s64 	%rd2923, %rd2922, %rd2921;
	addc.cc.s64 	%rd2924, %rd2908, 0;
	sub.cc.s64 	%rd2925, %rd2920, %rd2923;
	subc.cc.s64 	%rd2926, %rd2908, %rd2924;
	st.local.u64 	[%rd2903+16], %rd2925;
	ld.local.u64 	%rd2927, [%rd2903+24];
	ld.const.u64 	%rd2928, [%rd2906+24];
	and.b64  	%rd2929, %rd2926, 1;
	add.cc.s64 	%rd2930, %rd2929, %rd2928;
	addc.cc.s64 	%rd2931, %rd2908, 0;
	sub.cc.s64 	%rd2932, %rd2927, %rd2930;
	subc.cc.s64 	%rd2933, %rd2908, %rd2931;
	st.local.u64 	[%rd2903+24], %rd2932;
	and.b64  	%rd9865, %rd2933, 1;
	add.s32 	%r1087, %r1087, 4;
$L__BB1_211:
	setp.eq.s32 	%p161, %r48, 0;
	@%p161 bra 	$L__BB1_216;
	setp.eq.s32 	%p162, %r49, 0;
	@%p162 bra 	$L__BB1_214;
	mul.wide.u32 	%rd2934, %r1087, 8;
	add.s64 	%rd2935, %rd1, %rd2934;
	ld.local.u64 	%rd2936, [%rd2935];
	add.s64 	%rd2938, %rd2838, %rd2934;
	ld.const.u64 	%rd2939, [%rd2938];
	mov.b64 	%rd2940, 0;
	add.cc.s64 	%rd2941, %rd9865, %rd2939;
	addc.cc.s64 	%rd2942, %rd2940, 0;
	sub.cc.s64 	%rd2943, %rd2936, %rd2941;
	subc.cc.s64 	%rd2944, %rd2940, %rd2942;
	st.local.u64 	[%rd2935], %rd2943;
	ld.local.u64 	%rd2945, [%rd2935+8];
	ld.const.u64 	%rd2946, [%rd2938+8];
	and.b64  	%rd2947, %rd2944, 1;
	add.cc.s64 	%rd2948, %rd2947, %rd2946;
	addc.cc.s64 	%rd2949, %rd2940, 0;
	sub.cc.s64 	%rd2950, %rd2945, %rd2948;
	subc.cc.s64 	%rd2951, %rd2940, %rd2949;
	st.local.u64 	[%rd2935+8], %rd2950;
	and.b64  	%rd9865, %rd2951, 1;
	add.s32 	%r1087, %r1087, 2;
$L__BB1_214:
	and.b32  	%r792, %r1, 1;
	setp.eq.b32 	%p163, %r792, 1;
	not.pred 	%p164, %p163;
	@%p164 bra 	$L__BB1_216;
	mul.wide.u32 	%rd2952, %r1087, 8;
	add.s64 	%rd2953, %rd1, %rd2952;
	ld.local.u64 	%rd2954, [%rd2953];
	add.s64 	%rd2956, %rd2838, %rd2952;
	ld.const.u64 	%rd2957, [%rd2956];
	add.s64 	%rd2958, %rd9865, %rd2957;
	sub.s64 	%rd2959, %rd2954, %rd2958;
	st.local.u64 	[%rd2953], %rd2959;
$L__BB1_216:
	setp.lt.s32 	%p165, %r1, 1;
	ld.local.u64 	%rd2960, [%rd1];
	st.local.u64 	[%rd5], %rd2960;
	ld.local.u64 	%rd2961, [%rd1+8];
	st.local.u64 	[%rd5+8], %rd2961;
	ld.local.u64 	%rd2962, [%rd1+16];
	st.local.u64 	[%rd5+16], %rd2962;
	ld.local.u64 	%rd2963, [%rd1+24];
	st.local.u64 	[%rd5+24], %rd2963;
	ld.local.u64 	%rd2964, [%rd1+32];
	st.local.u64 	[%rd5+32], %rd2964;
	ld.local.u64 	%rd2965, [%rd1+40];
	st.local.u64 	[%rd5+40], %rd2965;
	ld.local.u64 	%rd2966, [%rd1+48];
	st.local.u64 	[%rd5+48], %rd2966;
	ld.local.u64 	%rd2967, [%rd1+56];
	st.local.u64 	[%rd5+56], %rd2967;
	ld.local.u64 	%rd2968, [%rd1+64];
	st.local.u64 	[%rd5+64], %rd2968;
	mov.b64 	%rd2969, 0;
	st.local.u64 	[%rd1], %rd2969;
	st.local.u64 	[%rd1+8], %rd2969;
	st.local.u64 	[%rd1+16], %rd2969;
	st.local.u64 	[%rd1+24], %rd2969;
	st.local.u64 	[%rd1+32], %rd2969;
	st.local.u64 	[%rd1+40], %rd2969;
	st.local.u64 	[%rd1+48], %rd2969;
	st.local.u64 	[%rd1+56], %rd2969;
	st.local.u64 	[%rd1+64], %rd2969;
	@%p165 bra 	$L__BB1_255;
	and.b32  	%r163, %r1, 2147483640;
	and.b32  	%r164, %r53, 3;
	mov.b32 	%r1089, 0;
$L__BB1_218:
	setp.lt.u32 	%p166, %r44, 7;
	mul.wide.u32 	%rd2974, %r1089, 8;
	add.s64 	%rd2975, %rd5, %rd2974;
	ld.local.u64 	%rd252, [%rd2975];
	mov.b64 	%rd9875, 0;
	mov.b32 	%r1092, 0;
	@%p166 bra 	$L__BB1_221;
	mov.b64 	%rd9875, 0;
	mov.b32 	%r1090, 0;
$L__BB1_220:
	.pragma "nounroll";
	mov.b64 	%rd9669, 0;
	mul.wide.u32 	%rd2978, %r1090, 8;
	add.s64 	%rd2979, %rd5, %rd2978;
	ld.local.u64 	%rd2980, [%rd2979];
	mul.lo.s64 	%rd2981, %rd252, %rd2980;
	mul.hi.u64 	%rd2982, %rd252, %rd2980;
	add.s64 	%rd2983, %rd1, %rd2978;
	ld.local.u64 	%rd2984, [%rd2983];
	add.cc.s64 	%rd2985, %rd9875, %rd2984;
	addc.cc.s64 	%rd2986, %rd9669, 0;
	add.cc.s64 	%rd2987, %rd2985, %rd2981;
	addc.cc.s64 	%rd2988, %rd2986, %rd2982;
	st.local.u64 	[%rd2983], %rd2987;
	ld.local.u64 	%rd2989, [%rd2979+8];
	mul.lo.s64 	%rd2990, %rd252, %rd2989;
	mul.hi.u64 	%rd2991, %rd252, %rd2989;
	ld.local.u64 	%rd2992, [%rd2983+8];
	add.cc.s64 	%rd2993, %rd2988, %rd2992;
	addc.cc.s64 	%rd2994, %rd9669, 0;
	add.cc.s64 	%rd2995, %rd2993, %rd2990;
	addc.cc.s64 	%rd2996, %rd2994, %rd2991;
	st.local.u64 	[%rd2983+8], %rd2995;
	ld.local.u64 	%rd2997, [%rd2979+16];
	mul.lo.s64 	%rd2998, %rd252, %rd2997;
	mul.hi.u64 	%rd2999, %rd252, %rd2997;
	ld.local.u64 	%rd3000, [%rd2983+16];
	add.cc.s64 	%rd3001, %rd2996, %rd3000;
	addc.cc.s64 	%rd3002, %rd9669, 0;
	add.cc.s64 	%rd3003, %rd3001, %rd2998;
	addc.cc.s64 	%rd3004, %rd3002, %rd2999;
	st.local.u64 	[%rd2983+16], %rd3003;
	ld.local.u64 	%rd3005, [%rd2979+24];
	mul.lo.s64 	%rd3006, %rd252, %rd3005;
	mul.hi.u64 	%rd3007, %rd252, %rd3005;
	ld.local.u64 	%rd3008, [%rd2983+24];
	add.cc.s64 	%rd3009, %rd3004, %rd3008;
	addc.cc.s64 	%rd3010, %rd9669, 0;
	add.cc.s64 	%rd3011, %rd3009, %rd3006;
	addc.cc.s64 	%rd3012, %rd3010, %rd3007;
	st.local.u64 	[%rd2983+24], %rd3011;
	ld.local.u64 	%rd3013, [%rd2979+32];
	mul.lo.s64 	%rd3014, %rd252, %rd3013;
	mul.hi.u64 	%rd3015, %rd252, %rd3013;
	ld.local.u64 	%rd3016, [%rd2983+32];
	add.cc.s64 	%rd3017, %rd3012, %rd3016;
	addc.cc.s64 	%rd3018, %rd9669, 0;
	add.cc.s64 	%rd3019, %rd3017, %rd3014;
	addc.cc.s64 	%rd3020, %rd3018, %rd3015;
	st.local.u64 	[%rd2983+32], %rd3019;
	ld.local.u64 	%rd3021, [%rd2979+40];
	mul.lo.s64 	%rd3022, %rd252, %rd3021;
	mul.hi.u64 	%rd3023, %rd252, %rd3021;
	ld.local.u64 	%rd3024, [%rd2983+40];
	add.cc.s64 	%rd3025, %rd3020, %rd3024;
	addc.cc.s64 	%rd3026, %rd9669, 0;
	add.cc.s64 	%rd3027, %rd3025, %rd3022;
	addc.cc.s64 	%rd3028, %rd3026, %rd3023;
	st.local.u64 	[%rd2983+40], %rd3027;
	ld.local.u64 	%rd3029, [%rd2979+48];
	mul.lo.s64 	%rd3030, %rd252, %rd3029;
	mul.hi.u64 	%rd3031, %rd252, %rd3029;
	ld.local.u64 	%rd3032, [%rd2983+48];
	add.cc.s64 	%rd3033, %rd3028, %rd3032;
	addc.cc.s64 	%rd3034, %rd9669, 0;
	add.cc.s64 	%rd3035, %rd3033, %rd3030;
	addc.cc.s64 	%rd3036, %rd3034, %rd3031;
	st.local.u64 	[%rd2983+48], %rd3035;
	ld.local.u64 	%rd3037, [%rd2979+56];
	mul.lo.s64 	%rd3038, %rd252, %rd3037;
	mul.hi.u64 	%rd3039, %rd252, %rd3037;
	ld.local.u64 	%rd3040, [%rd2983+56];
	add.cc.s64 	%rd3041, %rd3036, %rd3040;
	addc.cc.s64 	%rd3042, %rd9669, 0;
	add.cc.s64 	%rd3043, %rd3041, %rd3038;
	addc.cc.s64 	%rd9875, %rd3042, %rd3039;
	st.local.u64 	[%rd2983+56], %rd3043;
	add.s32 	%r1090, %r1090, 8;
	setp.ne.s32 	%p167, %r1090, %r163;
	mov.u32 	%r1092, %r163;
	@%p167 bra 	$L__BB1_220;
$L__BB1_221:
	mov.b64 	%rd9670, 0;
	setp.eq.s32 	%p168, %r46, 0;
	@%p168 bra 	$L__BB1_229;
	setp.lt.u32 	%p169, %r47, 3;
	@%p169 bra 	$L__BB1_224;
	mul.wide.u32 	%rd3046, %r1092, 8;
	add.s64 	%rd3047, %rd5, %rd3046;
	ld.local.u64 	%rd3048, [%rd3047];
	mul.lo.s64 	%rd3049, %rd252, %rd3048;
	mul.hi.u64 	%rd3050, %rd252, %rd3048;
	add.s64 	%rd3051, %rd1, %rd3046;
	ld.local.u64 	%rd3052, [%rd3051];
	add.cc.s64 	%rd3053, %rd9875, %rd3052;
	addc.cc.s64 	%rd3054, %rd9670, 0;
	add.cc.s64 	%rd3055, %rd3053, %rd3049;
	addc.cc.s64 	%rd3056, %rd3054, %rd3050;
	st.local.u64 	[%rd3051], %rd3055;
	ld.local.u64 	%rd3057, [%rd3047+8];
	mul.lo.s64 	%rd3058, %rd252, %rd3057;
	mul.hi.u64 	%rd3059, %rd252, %rd3057;
	ld.local.u64 	%rd3060, [%rd3051+8];
	mov.b64 	%rd262, 0;
	add.cc.s64 	%rd3061, %rd3056, %rd3060;
	addc.cc.s64 	%rd3062, %rd262, 0;
	add.cc.s64 	%rd3063, %rd3061, %rd3058;
	addc.cc.s64 	%rd3064, %rd3062, %rd3059;
	st.local.u64 	[%rd3051+8], %rd3063;
	ld.local.u64 	%rd3065, [%rd3047+16];
	mul.lo.s64 	%rd3066, %rd252, %rd3065;
	mul.hi.u64 	%rd3067, %rd252, %rd3065;
	ld.local.u64 	%rd3068, [%rd3051+16];
	add.cc.s64 	%rd3069, %rd3064, %rd3068;
	addc.cc.s64 	%rd3070, %rd262, 0;
	add.cc.s64 	%rd3071, %rd3069, %rd3066;
	addc.cc.s64 	%rd3072, %rd3070, %rd3067;
	st.local.u64 	[%rd3051+16], %rd3071;
	ld.local.u64 	%rd3073, [%rd3047+24];
	mul.lo.s64 	%rd3074, %rd252, %rd3073;
	mul.hi.u64 	%rd3075, %rd252, %rd3073;
	ld.local.u64 	%rd3076, [%rd3051+24];
	add.cc.s64 	%rd3077, %rd3072, %rd3076;
	addc.cc.s64 	%rd3078, %rd262, 0;
	add.cc.s64 	%rd3079, %rd3077, %rd3074;
	addc.cc.s64 	%rd9875, %rd3078, %rd3075;
	st.local.u64 	[%rd3051+24], %rd3079;
	add.s32 	%r1092, %r1092, 4;
$L__BB1_224:
	mov.b64 	%rd9671, 0;
	setp.eq.s32 	%p170, %r48, 0;
	@%p170 bra 	$L__BB1_229;
	setp.eq.s32 	%p171, %r49, 0;
	@%p171 bra 	$L__BB1_227;
	mul.wide.u32 	%rd3082, %r1092, 8;
	add.s64 	%rd3083, %rd5, %rd3082;
	ld.local.u64 	%rd3084, [%rd3083];
	mul.lo.s64 	%rd3085, %rd252, %rd3084;
	mul.hi.u64 	%rd3086, %rd252, %rd3084;
	add.s64 	%rd3087, %rd1, %rd3082;
	ld.local.u64 	%rd3088, [%rd3087];
	add.cc.s64 	%rd3089, %rd9875, %rd3088;
	addc.cc.s64 	%rd3090, %rd9671, 0;
	add.cc.s64 	%rd3091, %rd3089, %rd3085;
	addc.cc.s64 	%rd3092, %rd3090, %rd3086;
	st.local.u64 	[%rd3087], %rd3091;
	ld.local.u64 	%rd3093, [%rd3083+8];
	mul.lo.s64 	%rd3094, %rd252, %rd3093;
	mul.hi.u64 	%rd3095, %rd252, %rd3093;
	ld.local.u64 	%rd3096, [%rd3087+8];
	mov.b64 	%rd268, 0;
	add.cc.s64 	%rd3097, %rd3092, %rd3096;
	addc.cc.s64 	%rd3098, %rd268, 0;
	add.cc.s64 	%rd3099, %rd3097, %rd3094;
	addc.cc.s64 	%rd9875, %rd3098, %rd3095;
	st.local.u64 	[%rd3087+8], %rd3099;
	add.s32 	%r1092, %r1092, 2;
$L__BB1_227:
	mov.b64 	%rd9672, 0;
	and.b32  	%r796, %r1, 1;
	setp.eq.b32 	%p172, %r796, 1;
	not.pred 	%p173, %p172;
	@%p173 bra 	$L__BB1_229;
	mul.wide.u32 	%rd3100, %r1092, 8;
	add.s64 	%rd3101, %rd5, %rd3100;
	ld.local.u64 	%rd3102, [%rd3101];
	mul.lo.s64 	%rd3103, %rd252, %rd3102;
	mul.hi.u64 	%rd3104, %rd252, %rd3102;
	add.s64 	%rd3105, %rd1, %rd3100;
	ld.local.u64 	%rd3106, [%rd3105];
	add.cc.s64 	%rd3107, %rd9875, %rd3106;
	addc.cc.s64 	%rd3108, %rd9672, 0;
	add.cc.s64 	%rd3109, %rd3107, %rd3103;
	addc.cc.s64 	%rd9875, %rd3108, %rd3104;
	st.local.u64 	[%rd3105], %rd3109;
$L__BB1_229:
	setp.lt.u32 	%p174, %r44, 7;
	ld.local.u64 	%rd3114, [%rd1];
	mul.lo.s64 	%rd277, %rd67, %rd3114;
	mov.b64 	%rd9883, 0;
	mov.b32 	%r1096, 0;
	@%p174 bra 	$L__BB1_232;
	mov.b64 	%rd9883, 0;
	mov.b32 	%r1094, 0;
$L__BB1_231:
	.pragma "nounroll";
	mov.b64 	%rd9673, 0;
	mul.wide.u32 	%rd3117, %r1094, 8;
	add.s64 	%rd3118, %rd1, %rd3117;
	ld.local.u64 	%rd3119, [%rd3118];
	mov.u64 	%rd3120, d_mod;
	add.s64 	%rd3121, %rd3120, %rd3117;
	ld.const.u64 	%rd3122, [%rd3121];
	mul.lo.s64 	%rd3123, %rd3122, %rd277;
	mul.hi.u64 	%rd3124, %rd3122, %rd277;
	add.cc.s64 	%rd3125, %rd9883, %rd3119;
	addc.cc.s64 	%rd3126, %rd9673, 0;
	add.cc.s64 	%rd3127, %rd3125, %rd3123;
	addc.cc.s64 	%rd3128, %rd3126, %rd3124;
	st.local.u64 	[%rd3118], %rd3127;
	ld.local.u64 	%rd3129, [%rd3118+8];
	ld.const.u64 	%rd3130, [%rd3121+8];
	mul.lo.s64 	%rd3131, %rd3130, %rd277;
	mul.hi.u64 	%rd3132, %rd3130, %rd277;
	add.cc.s64 	%rd3133, %rd3128, %rd3129;
	addc.cc.s64 	%rd3134, %rd9673, 0;
	add.cc.s64 	%rd3135, %rd3133, %rd3131;
	addc.cc.s64 	%rd3136, %rd3134, %rd3132;
	st.local.u64 	[%rd3118+8], %rd3135;
	ld.local.u64 	%rd3137, [%rd3118+16];
	ld.const.u64 	%rd3138, [%rd3121+16];
	mul.lo.s64 	%rd3139, %rd3138, %rd277;
	mul.hi.u64 	%rd3140, %rd3138, %rd277;
	add.cc.s64 	%rd3141, %rd3136, %rd3137;
	addc.cc.s64 	%rd3142, %rd9673, 0;
	add.cc.s64 	%rd3143, %rd3141, %rd3139;
	addc.cc.s64 	%rd3144, %rd3142, %rd3140;
	st.local.u64 	[%rd3118+16], %rd3143;
	ld.local.u64 	%rd3145, [%rd3118+24];
	ld.const.u64 	%rd3146, [%rd3121+24];
	mul.lo.s64 	%rd3147, %rd3146, %rd277;
	mul.hi.u64 	%rd3148, %rd3146, %rd277;
	add.cc.s64 	%rd3149, %rd3144, %rd3145;
	addc.cc.s64 	%rd3150, %rd9673, 0;
	add.cc.s64 	%rd3151, %rd3149, %rd3147;
	addc.cc.s64 	%rd3152, %rd3150, %rd3148;
	st.local.u64 	[%rd3118+24], %rd3151;
	ld.local.u64 	%rd3153, [%rd3118+32];
	ld.const.u64 	%rd3154, [%rd3121+32];
	mul.lo.s64 	%rd3155, %rd3154, %rd277;
	mul.hi.u64 	%rd3156, %rd3154, %rd277;
	add.cc.s64 	%rd3157, %rd3152, %rd3153;
	addc.cc.s64 	%rd3158, %rd9673, 0;
	add.cc.s64 	%rd3159, %rd3157, %rd3155;
	addc.cc.s64 	%rd3160, %rd3158, %rd3156;
	st.local.u64 	[%rd3118+32], %rd3159;
	ld.local.u64 	%rd3161, [%rd3118+40];
	ld.const.u64 	%rd3162, [%rd3121+40];
	mul.lo.s64 	%rd3163, %rd3162, %rd277;
	mul.hi.u64 	%rd3164, %rd3162, %rd277;
	add.cc.s64 	%rd3165, %rd3160, %rd3161;
	addc.cc.s64 	%rd3166, %rd9673, 0;
	add.cc.s64 	%rd3167, %rd3165, %rd3163;
	addc.cc.s64 	%rd3168, %rd3166, %rd3164;
	st.local.u64 	[%rd3118+40], %rd3167;
	ld.local.u64 	%rd3169, [%rd3118+48];
	ld.const.u64 	%rd3170, [%rd3121+48];
	mul.lo.s64 	%rd3171, %rd3170, %rd277;
	mul.hi.u64 	%rd3172, %rd3170, %rd277;
	add.cc.s64 	%rd3173, %rd3168, %rd3169;
	addc.cc.s64 	%rd3174, %rd9673, 0;
	add.cc.s64 	%rd3175, %rd3173, %rd3171;
	addc.cc.s64 	%rd3176, %rd3174, %rd3172;
	st.local.u64 	[%rd3118+48], %rd3175;
	ld.local.u64 	%rd3177, [%rd3118+56];
	ld.const.u64 	%rd3178, [%rd3121+56];
	mul.lo.s64 	%rd3179, %rd3178, %rd277;
	mul.hi.u64 	%rd3180, %rd3178, %rd277;
	add.cc.s64 	%rd3181, %rd3176, %rd3177;
	addc.cc.s64 	%rd3182, %rd9673, 0;
	add.cc.s64 	%rd3183, %rd3181, %rd3179;
	addc.cc.s64 	%rd9883, %rd3182, %rd3180;
	st.local.u64 	[%rd3118+56], %rd3183;
	add.s32 	%r1094, %r1094, 8;
	setp.ne.s32 	%p175, %r1094, %r163;
	mov.u32 	%r1096, %r163;
	@%p175 bra 	$L__BB1_231;
$L__BB1_232:
	mov.b64 	%rd9674, 0;
	setp.eq.s32 	%p176, %r46, 0;
	@%p176 bra 	$L__BB1_240;
	setp.lt.u32 	%p177, %r47, 3;
	@%p177 bra 	$L__BB1_235;
	mul.wide.u32 	%rd3186, %r1096, 8;
	add.s64 	%rd3187, %rd1, %rd3186;
	ld.local.u64 	%rd3188, [%rd3187];
	mov.u64 	%rd3189, d_mod;
	add.s64 	%rd3190, %rd3189, %rd3186;
	ld.const.u64 	%rd3191, [%rd3190];
	mul.lo.s64 	%rd3192, %rd3191, %rd277;
	mul.hi.u64 	%rd3193, %rd3191, %rd277;
	add.cc.s64 	%rd3194, %rd9883, %rd3188;
	addc.cc.s64 	%rd3195, %rd9674, 0;
	add.cc.s64 	%rd3196, %rd3194, %rd3192;
	addc.cc.s64 	%rd3197, %rd3195, %rd3193;
	st.local.u64 	[%rd3187], %rd3196;
	ld.local.u64 	%rd3198, [%rd3187+8];
	ld.const.u64 	%rd3199, [%rd3190+8];
	mul.lo.s64 	%rd3200, %rd3199, %rd277;
	mul.hi.u64 	%rd3201, %rd3199, %rd277;
	mov.b64 	%rd287, 0;
	add.cc.s64 	%rd3202, %rd3197, %rd3198;
	addc.cc.s64 	%rd3203, %rd287, 0;
	add.cc.s64 	%rd3204, %rd3202, %rd3200;
	addc.cc.s64 	%rd3205, %rd3203, %rd3201;
	st.local.u64 	[%rd3187+8], %rd3204;
	ld.local.u64 	%rd3206, [%rd3187+16];
	ld.const.u64 	%rd3207, [%rd3190+16];
	mul.lo.s64 	%rd3208, %rd3207, %rd277;
	mul.hi.u64 	%rd3209, %rd3207, %rd277;
	add.cc.s64 	%rd3210, %rd3205, %rd3206;
	addc.cc.s64 	%rd3211, %rd287, 0;
	add.cc.s64 	%rd3212, %rd3210, %rd3208;
	addc.cc.s64 	%rd3213, %rd3211, %rd3209;
	st.local.u64 	[%rd3187+16], %rd3212;
	ld.local.u64 	%rd3214, [%rd3187+24];
	ld.const.u64 	%rd3215, [%rd3190+24];
	mul.lo.s64 	%rd3216, %rd3215, %rd277;
	mul.hi.u64 	%rd3217, %rd3215, %rd277;
	add.cc.s64 	%rd3218, %rd3213, %rd3214;
	addc.cc.s64 	%rd3219, %rd287, 0;
	add.cc.s64 	%rd3220, %rd3218, %rd3216;
	addc.cc.s64 	%rd9883, %rd3219, %rd3217;
	st.local.u64 	[%rd3187+24], %rd3220;
	add.s32 	%r1096, %r1096, 4;
$L__BB1_235:
	mov.b64 	%rd9675, 0;
	setp.eq.s32 	%p178, %r48, 0;
	@%p178 bra 	$L__BB1_240;
	setp.eq.s32 	%p179, %r49, 0;
	@%p179 bra 	$L__BB1_238;
	mul.wide.u32 	%rd3223, %r1096, 8;
	add.s64 	%rd3224, %rd1, %rd3223;
	ld.local.u64 	%rd3225, [%rd3224];
	mov.u64 	%rd3226, d_mod;
	add.s64 	%rd3227, %rd3226, %rd3223;
	ld.const.u64 	%rd3228, [%rd3227];
	mul.lo.s64 	%rd3229, %rd3228, %rd277;
	mul.hi.u64 	%rd3230, %rd3228, %rd277;
	add.cc.s64 	%rd3231, %rd9883, %rd3225;
	addc.cc.s64 	%rd3232, %rd9675, 0;
	add.cc.s64 	%rd3233, %rd3231, %rd3229;
	addc.cc.s64 	%rd3234, %rd3232, %rd3230;
	st.local.u64 	[%rd3224], %rd3233;
	ld.local.u64 	%rd3235, [%rd3224+8];
	ld.const.u64 	%rd3236, [%rd3227+8];
	mul.lo.s64 	%rd3237, %rd3236, %rd277;
	mul.hi.u64 	%rd3238, %rd3236, %rd277;
	mov.b64 	%rd293, 0;
	add.cc.s64 	%rd3239, %rd3234, %rd3235;
	addc.cc.s64 	%rd3240, %rd293, 0;
	add.cc.s64 	%rd3241, %rd3239, %rd3237;
	addc.cc.s64 	%rd9883, %rd3240, %rd3238;
	st.local.u64 	[%rd3224+8], %rd3241;
	add.s32 	%r1096, %r1096, 2;
$L__BB1_238:
	mov.b64 	%rd9676, 0;
	and.b32  	%r799, %r1, 1;
	setp.eq.b32 	%p180, %r799, 1;
	not.pred 	%p181, %p180;
	@%p181 bra 	$L__BB1_240;
	mul.wide.u32 	%rd3242, %r1096, 8;
	add.s64 	%rd3243, %rd1, %rd3242;
	ld.local.u64 	%rd3244, [%rd3243];
	mov.u64 	%rd3245, d_mod;
	add.s64 	%rd3246, %rd3245, %rd3242;
	ld.const.u64 	%rd3247, [%rd3246];
	mul.lo.s64 	%rd3248, %rd3247, %rd277;
	mul.hi.u64 	%rd3249, %rd3247, %rd277;
	add.cc.s64 	%rd3250, %rd9883, %rd3244;
	addc.cc.s64 	%rd3251, %rd9676, 0;
	add.cc.s64 	%rd3252, %rd3250, %rd3248;
	addc.cc.s64 	%rd9883, %rd3251, %rd3249;
	st.local.u64 	[%rd3243], %rd3252;
$L__BB1_240:
	setp.lt.s32 	%p182, %r1, 2;
	add.s64 	%rd302, %rd9883, %rd9875;
	@%p182 bra 	$L__BB1_254;
	setp.lt.u32 	%p183, %r50, 15;
	mov.b32 	%r1100, 0;
	@%p183 bra 	$L__BB1_244;
	mov.b32 	%r1098, 0;
$L__BB1_243:
	.pragma "nounroll";
	mul.wide.u32 	%rd3253, %r1098, 8;
	add.s64 	%rd3254, %rd1, %rd3253;
	ld.local.u64 	%rd3255, [%rd3254+8];
	st.local.u64 	[%rd3254], %rd3255;
	ld.local.u64 	%rd3256, [%rd3254+16];
	st.local.u64 	[%rd3254+8], %rd3256;
	ld.local.u64 	%rd3257, [%rd3254+24];
	st.local.u64 	[%rd3254+16], %rd3257;
	ld.local.u64 	%rd3258, [%rd3254+32];
	st.local.u64 	[%rd3254+24], %rd3258;
	ld.local.u64 	%rd3259, [%rd3254+40];
	st.local.u64 	[%rd3254+32], %rd3259;
	ld.local.u64 	%rd3260, [%rd3254+48];
	st.local.u64 	[%rd3254+40], %rd3260;
	ld.local.u64 	%rd3261, [%rd3254+56];
	st.local.u64 	[%rd3254+48], %rd3261;
	ld.local.u64 	%rd3262, [%rd3254+64];
	st.local.u64 	[%rd3254+56], %rd3262;
	ld.local.u64 	%rd3263, [%rd3254+72];
	st.local.u64 	[%rd3254+64], %rd3263;
	ld.local.u64 	%rd3264, [%rd3254+80];
	st.local.u64 	[%rd3254+72], %rd3264;
	ld.local.u64 	%rd3265, [%rd3254+88];
	st.local.u64 	[%rd3254+80], %rd3265;
	ld.local.u64 	%rd3266, [%rd3254+96];
	st.local.u64 	[%rd3254+88], %rd3266;
	ld.local.u64 	%rd3267, [%rd3254+104];
	st.local.u64 	[%rd3254+96], %rd3267;
	ld.local.u64 	%rd3268, [%rd3254+112];
	st.local.u64 	[%rd3254+104], %rd3268;
	ld.local.u64 	%rd3269, [%rd3254+120];
	st.local.u64 	[%rd3254+112], %rd3269;
	add.s32 	%r1098, %r1098, 16;
	ld.local.u64 	%rd3270, [%rd3254+128];
	st.local.u64 	[%rd3254+120], %rd3270;
	and.b32  	%r1100, %r44, -16;
	setp.ne.s32 	%p184, %r1098, %r1100;
	@%p184 bra 	$L__BB1_243;
$L__BB1_244:
	and.b32  	%r802, %r44, 15;
	setp.eq.s32 	%p185, %r802, 0;
	@%p185 bra 	$L__BB1_254;
	setp.lt.u32 	%p186, %r52, 7;
	@%p186 bra 	$L__BB1_247;
	mul.wide.u32 	%rd3271, %r1100, 8;
	add.s64 	%rd3272, %rd1, %rd3271;
	ld.local.u64 	%rd3273, [%rd3272+8];
	st.local.u64 	[%rd3272], %rd3273;
	ld.local.u64 	%rd3274, [%rd3272+16];
	st.local.u64 	[%rd3272+8], %rd3274;
	ld.local.u64 	%rd3275, [%rd3272+24];
	st.local.u64 	[%rd3272+16], %rd3275;
	ld.local.u64 	%rd3276, [%rd3272+32];
	st.local.u64 	[%rd3272+24], %rd3276;
	ld.local.u64 	%rd3277, [%rd3272+40];
	st.local.u64 	[%rd3272+32], %rd3277;
	ld.local.u64 	%rd3278, [%rd3272+48];
	st.local.u64 	[%rd3272+40], %rd3278;
	ld.local.u64 	%rd3279, [%rd3272+56];
	st.local.u64 	[%rd3272+48], %rd3279;
	add.s32 	%r1100, %r1100, 8;
	ld.local.u64 	%rd3280, [%rd3272+64];
	st.local.u64 	[%rd3272+56], %rd3280;
$L__BB1_247:
	and.b32  	%r803, %r51, 7;
	setp.eq.s32 	%p187, %r803, 0;
	@%p187 bra 	$L__BB1_254;
	setp.lt.u32 	%p188, %r54, 3;
	@%p188 bra 	$L__BB1_250;
	mul.wide.u32 	%rd3281, %r1100, 8;
	add.s64 	%rd3282, %rd1, %rd3281;
	ld.local.u64 	%rd3283, [%rd3282+8];
	st.local.u64 	[%rd3282], %rd3283;
	ld.local.u64 	%rd3284, [%rd3282+16];
	st.local.u64 	[%rd3282+8], %rd3284;
	ld.local.u64 	%rd3285, [%rd3282+24];
	st.local.u64 	[%rd3282+16], %rd3285;
	add.s32 	%r1100, %r1100, 4;
	ld.local.u64 	%rd3286, [%rd3282+32];
	st.local.u64 	[%rd3282+24], %rd3286;
$L__BB1_250:
	setp.eq.s32 	%p189, %r164, 0;
	@%p189 bra 	$L__BB1_254;
	setp.eq.s32 	%p190, %r164, 1;
	mul.wide.u32 	%rd3287, %r1100, 8;
	add.s64 	%rd303, %rd1, %rd3287;
	ld.local.u64 	%rd3288, [%rd303+8];
	st.local.u64 	[%rd303], %rd3288;
	@%p190 bra 	$L__BB1_254;
	setp.eq.s32 	%p191, %r164, 2;
	ld.local.u64 	%rd3289, [%rd303+16];
	st.local.u64 	[%rd303+8], %rd3289;
	@%p191 bra 	$L__BB1_254;
	ld.local.u64 	%rd3290, [%rd303+24];
	st.local.u64 	[%rd303+16], %rd3290;
$L__BB1_254:
	st.local.u64 	[%rd68], %rd302;
	add.s32 	%r1089, %r1089, 1;
	setp.ne.s32 	%p192, %r1089, %r45;
	@%p192 bra 	$L__BB1_218;
$L__BB1_255:
	mov.u64 	%rd3293, d_mod;
	mov.u32 	%r1102, %r1;
$L__BB1_256:
	add.s32 	%r190, %r1102, -1;
	setp.lt.s32 	%p193, %r1102, 1;
	@%p193 bra 	$L__BB1_259;
	mul.wide.u32 	%rd3291, %r190, 8;
	add.s64 	%rd3292, %rd1, %rd3291;
	ld.local.u64 	%rd304, [%rd3292];
	add.s64 	%rd3294, %rd3293, %rd3291;
	ld.const.u64 	%rd305, [%rd3294];
	setp.gt.u64 	%p194, %rd304, %rd305;
	@%p194 bra 	$L__BB1_259;
	setp.lt.u64 	%p195, %rd304, %rd305;
	mov.u32 	%r1102, %r190;
	@%p195 bra 	$L__BB1_271;
	bra.uni 	$L__BB1_256;
$L__BB1_259:
	setp.lt.s32 	%p196, %r1, 1;
	@%p196 bra 	$L__BB1_271;
	setp.lt.u32 	%p197, %r44, 7;
	mov.b64 	%rd9885, 0;
	mov.b32 	%r1105, 0;
	@%p197 bra 	$L__BB1_263;
	and.b32  	%r1105, %r1, 2147483640;
	mov.b64 	%rd9885, 0;
	mov.b32 	%r1103, 0;
$L__BB1_262:
	.pragma "nounroll";
	mul.wide.u32 	%rd3297, %r1103, 8;
	add.s64 	%rd3298, %rd1, %rd3297;
	ld.local.u64 	%rd3299, [%rd3298];
	add.s64 	%rd3301, %rd3293, %rd3297;
	ld.const.u64 	%rd3302, [%rd3301];
	mov.b64 	%rd3303, 0;
	add.cc.s64 	%rd3304, %rd9885, %rd3302;
	addc.cc.s64 	%rd3305, %rd3303, 0;
	sub.cc.s64 	%rd3306, %rd3299, %rd3304;
	subc.cc.s64 	%rd3307, %rd3303, %rd3305;
	st.local.u64 	[%rd3298], %rd3306;
	ld.local.u64 	%rd3308, [%rd3298+8];
	ld.const.u64 	%rd3309, [%rd3301+8];
	and.b64  	%rd3310, %rd3307, 1;
	add.cc.s64 	%rd3311, %rd3310, %rd3309;
	addc.cc.s64 	%rd3312, %rd3303, 0;
	sub.cc.s64 	%rd3313, %rd3308, %rd3311;
	subc.cc.s64 	%rd3314, %rd3303, %rd3312;
	st.local.u64 	[%rd3298+8], %rd3313;
	ld.local.u64 	%rd3315, [%rd3298+16];
	ld.const.u64 	%rd3316, [%rd3301+16];
	and.b64  	%rd3317, %rd3314, 1;
	add.cc.s64 	%rd3318, %rd3317, %rd3316;
	addc.cc.s64 	%rd3319, %rd3303, 0;
	sub.cc.s64 	%rd3320, %rd3315, %rd3318;
	subc.cc.s64 	%rd3321, %rd3303, %rd3319;
	st.local.u64 	[%rd3298+16], %rd3320;
	ld.local.u64 	%rd3322, [%rd3298+24];
	ld.const.u64 	%rd3323, [%rd3301+24];
	and.b64  	%rd3324, %rd3321, 1;
	add.cc.s64 	%rd3325, %rd3324, %rd3323;
	addc.cc.s64 	%rd3326, %rd3303, 0;
	sub.cc.s64 	%rd3327, %rd3322, %rd3325;
	subc.cc.s64 	%rd3328, %rd3303, %rd3326;
	st.local.u64 	[%rd3298+24], %rd3327;
	ld.local.u64 	%rd3329, [%rd3298+32];
	ld.const.u64 	%rd3330, [%rd3301+32];
	and.b64  	%rd3331, %rd3328, 1;
	add.cc.s64 	%rd3332, %rd3331, %rd3330;
	addc.cc.s64 	%rd3333, %rd3303, 0;
	sub.cc.s64 	%rd3334, %rd3329, %rd3332;
	subc.cc.s64 	%rd3335, %rd3303, %rd3333;
	st.local.u64 	[%rd3298+32], %rd3334;
	ld.local.u64 	%rd3336, [%rd3298+40];
	ld.const.u64 	%rd3337, [%rd3301+40];
	and.b64  	%rd3338, %rd3335, 1;
	add.cc.s64 	%rd3339, %rd3338, %rd3337;
	addc.cc.s64 	%rd3340, %rd3303, 0;
	sub.cc.s64 	%rd3341, %rd3336, %rd3339;
	subc.cc.s64 	%rd3342, %rd3303, %rd3340;
	st.local.u64 	[%rd3298+40], %rd3341;
	ld.local.u64 	%rd3343, [%rd3298+48];
	ld.const.u64 	%rd3344, [%rd3301+48];
	and.b64  	%rd3345, %rd3342, 1;
	add.cc.s64 	%rd3346, %rd3345, %rd3344;
	addc.cc.s64 	%rd3347, %rd3303, 0;
	sub.cc.s64 	%rd3348, %rd3343, %rd3346;
	subc.cc.s64 	%rd3349, %rd3303, %rd3347;
	st.local.u64 	[%rd3298+48], %rd3348;
	ld.local.u64 	%rd3350, [%rd3298+56];
	ld.const.u64 	%rd3351, [%rd3301+56];
	and.b64  	%rd3352, %rd3349, 1;
	add.cc.s64 	%rd3353, %rd3352, %rd3351;
	addc.cc.s64 	%rd3354, %rd3303, 0;
	sub.cc.s64 	%rd3355, %rd3350, %rd3353;
	subc.cc.s64 	%rd3356, %rd3303, %rd3354;
	st.local.u64 	[%rd3298+56], %rd3355;
	add.s32 	%r1103, %r1103, 8;
	and.b64  	%rd9885, %rd3356, 1;
	setp.ne.s32 	%p198, %r1103, %r1105;
	@%p198 bra 	$L__BB1_262;
$L__BB1_263:
	setp.eq.s32 	%p199, %r46, 0;
	@%p199 bra 	$L__BB1_271;
	setp.lt.u32 	%p200, %r47, 3;
	@%p200 bra 	$L__BB1_266;
	mul.wide.u32 	%rd3357, %r1105, 8;
	add.s64 	%rd3358, %rd1, %rd3357;
	ld.local.u64 	%rd3359, [%rd3358];
	add.s64 	%rd3361, %rd3293, %rd3357;
	ld.const.u64 	%rd3362, [%rd3361];
	mov.b64 	%rd3363, 0;
	add.cc.s64 	%rd3364, %rd9885, %rd3362;
	addc.cc.s64 	%rd3365, %rd3363, 0;
	sub.cc.s64 	%rd3366, %rd3359, %rd3364;
	subc.cc.s64 	%rd3367, %rd3363, %rd3365;
	st.local.u64 	[%rd3358], %rd3366;
	ld.local.u64 	%rd3368, [%rd3358+8];
	ld.const.u64 	%rd3369, [%rd3361+8];
	and.b64  	%rd3370, %rd3367, 1;
	add.cc.s64 	%rd3371, %rd3370, %rd3369;
	addc.cc.s64 	%rd3372, %rd3363, 0;
	sub.cc.s64 	%rd3373, %rd3368, %rd3371;
	subc.cc.s64 	%rd3374, %rd3363, %rd3372;
	st.local.u64 	[%rd3358+8], %rd3373;
	ld.local.u64 	%rd3375, [%rd3358+16];
	ld.const.u64 	%rd3376, [%rd3361+16];
	and.b64  	%rd3377, %rd3374, 1;
	add.cc.s64 	%rd3378, %rd3377, %rd3376;
	addc.cc.s64 	%rd3379, %rd3363, 0;
	sub.cc.s64 	%rd3380, %rd3375, %rd3378;
	subc.cc.s64 	%rd3381, %rd3363, %rd3379;
	st.local.u64 	[%rd3358+16], %rd3380;
	ld.local.u64 	%rd3382, [%rd3358+24];
	ld.const.u64 	%rd3383, [%rd3361+24];
	and.b64  	%rd3384, %rd3381, 1;
	add.cc.s64 	%rd3385, %rd3384, %rd3383;
	addc.cc.s64 	%rd3386, %rd3363, 0;
	sub.cc.s64 	%rd3387, %rd3382, %rd3385;
	subc.cc.s64 	%rd3388, %rd3363, %rd3386;
	st.local.u64 	[%rd3358+24], %rd3387;
	and.b64  	%rd9885, %rd3388, 1;
	add.s32 	%r1105, %r1105, 4;
$L__BB1_266:
	setp.eq.s32 	%p201, %r48, 0;
	@%p201 bra 	$L__BB1_271;
	setp.eq.s32 	%p202, %r49, 0;
	@%p202 bra 	$L__BB1_269;
	mul.wide.u32 	%rd3389, %r1105, 8;
	add.s64 	%rd3390, %rd1, %rd3389;
	ld.local.u64 	%rd3391, [%rd3390];
	add.s64 	%rd3393, %rd3293, %rd3389;
	ld.const.u64 	%rd3394, [%rd3393];
	mov.b64 	%rd3395, 0;
	add.cc.s64 	%rd3396, %rd9885, %rd3394;
	addc.cc.s64 	%rd3397, %rd3395, 0;
	sub.cc.s64 	%rd3398, %rd3391, %rd3396;
	subc.cc.s64 	%rd3399, %rd3395, %rd3397;
	st.local.u64 	[%rd3390], %rd3398;
	ld.local.u64 	%rd3400, [%rd3390+8];
	ld.const.u64 	%rd3401, [%rd3393+8];
	and.b64  	%rd3402, %rd3399, 1;
	add.cc.s64 	%rd3403, %rd3402, %rd3401;
	addc.cc.s64 	%rd3404, %rd3395, 0;
	sub.cc.s64 	%rd3405, %rd3400, %rd3403;
	subc.cc.s64 	%rd3406, %rd3395, %rd3404;
	st.local.u64 	[%rd3390+8], %rd3405;
	and.b64  	%rd9885, %rd3406, 1;
	add.s32 	%r1105, %r1105, 2;
$L__BB1_269:
	and.b32  	%r806, %r1, 1;
	setp.eq.b32 	%p203, %r806, 1;
	not.pred 	%p204, %p203;
	@%p204 bra 	$L__BB1_271;
	mul.wide.u32 	%rd3407, %r1105, 8;
	add.s64 	%rd3408, %rd1, %rd3407;
	ld.local.u64 	%rd3409, [%rd3408];
	add.s64 	%rd3411, %rd3293, %rd3407;
	ld.const.u64 	%rd3412, [%rd3411];
	add.s64 	%rd3413, %rd9885, %rd3412;
	sub.s64 	%rd3414, %rd3409, %rd3413;
	st.local.u64 	[%rd3408], %rd3414;
$L__BB1_271:
	setp.lt.s32 	%p205, %r1, 1;
	ld.local.u64 	%rd3415, [%rd1];
	st.local.u64 	[%rd5], %rd3415;
	ld.local.u64 	%rd3416, [%rd1+8];
	st.local.u64 	[%rd5+8], %rd3416;
	ld.local.u64 	%rd3417, [%rd1+16];
	st.local.u64 	[%rd5+16], %rd3417;
	ld.local.u64 	%rd3418, [%rd1+24];
	st.local.u64 	[%rd5+24], %rd3418;
	ld.local.u64 	%rd3419, [%rd1+32];
	st.local.u64 	[%rd5+32], %rd3419;
	ld.local.u64 	%rd3420, [%rd1+40];
	st.local.u64 	[%rd5+40], %rd3420;
	ld.local.u64 	%rd3421, [%rd1+48];
	st.local.u64 	[%rd5+48], %rd3421;
	ld.local.u64 	%rd3422, [%rd1+56];
	st.local.u64 	[%rd5+56], %rd3422;
	ld.local.u64 	%rd3423, [%rd1+64];
	st.local.u64 	[%rd5+64], %rd3423;
	mov.b64 	%rd3424, 0;
	st.local.u64 	[%rd1], %rd3424;
	st.local.u64 	[%rd1+8], %rd3424;
	st.local.u64 	[%rd1+16], %rd3424;
	st.local.u64 	[%rd1+24], %rd3424;
	st.local.u64 	[%rd1+32], %rd3424;
	st.local.u64 	[%rd1+40], %rd3424;
	st.local.u64 	[%rd1+48], %rd3424;
	st.local.u64 	[%rd1+56], %rd3424;
	st.local.u64 	[%rd1+64], %rd3424;
	@%p205 bra 	$L__BB1_310;
	and.b32  	%r199, %r1, 2147483640;
	and.b32  	%r200, %r53, 3;
	mov.b32 	%r1107, 0;
$L__BB1_273:
	setp.lt.u32 	%p206, %r44, 7;
	mul.wide.u32 	%rd3429, %r1107, 8;
	add.s64 	%rd3430, %rd5, %rd3429;
	ld.local.u64 	%rd313, [%rd3430];
	mov.b64 	%rd9895, 0;
	mov.b32 	%r1110, 0;
	@%p206 bra 	$L__BB1_276;
	mov.b64 	%rd9895, 0;
	mov.b32 	%r1108, 0;
$L__BB1_275:
	.pragma "nounroll";
	mov.b64 	%rd9677, 0;
	mul.wide.u32 	%rd3433, %r1108, 8;
	add.s64 	%rd3434, %rd5, %rd3433;
	ld.local.u64 	%rd3435, [%rd3434];
	mul.lo.s64 	%rd3436, %rd313, %rd3435;
	mul.hi.u64 	%rd3437, %rd313, %rd3435;
	add.s64 	%rd3438, %rd1, %rd3433;
	ld.local.u64 	%rd3439, [%rd3438];
	add.cc.s64 	%rd3440, %rd9895, %rd3439;
	addc.cc.s64 	%rd3441, %rd9677, 0;
	add.cc.s64 	%rd3442, %rd3440, %rd3436;
	addc.cc.s64 	%rd3443, %rd3441, %rd3437;
	st.local.u64 	[%rd3438], %rd3442;
	ld.local.u64 	%rd3444, [%rd3434+8];
	mul.lo.s64 	%rd3445, %rd313, %rd3444;
	mul.hi.u64 	%rd3446, %rd313, %rd3444;
	ld.local.u64 	%rd3447, [%rd3438+8];
	add.cc.s64 	%rd3448, %rd3443, %rd3447;
	addc.cc.s64 	%rd3449, %rd9677, 0;
	add.cc.s64 	%rd3450, %rd3448, %rd3445;
	addc.cc.s64 	%rd3451, %rd3449, %rd3446;
	st.local.u64 	[%rd3438+8], %rd3450;
	ld.local.u64 	%rd3452, [%rd3434+16];
	mul.lo.s64 	%rd3453, %rd313, %rd3452;
	mul.hi.u64 	%rd3454, %rd313, %rd3452;
	ld.local.u64 	%rd3455, [%rd3438+16];
	add.cc.s64 	%rd3456, %rd3451, %rd3455;
	addc.cc.s64 	%rd3457, %rd9677, 0;
	add.cc.s64 	%rd3458, %rd3456, %rd3453;
	addc.cc.s64 	%rd3459, %rd3457, %rd3454;
	st.local.u64 	[%rd3438+16], %rd3458;
	ld.local.u64 	%rd3460, [%rd3434+24];
	mul.lo.s64 	%rd3461, %rd313, %rd3460;
	mul.hi.u64 	%rd3462, %rd313, %rd3460;
	ld.local.u64 	%rd3463, [%rd3438+24];
	add.cc.s64 	%rd3464, %rd3459, %rd3463;
	addc.cc.s64 	%rd3465, %rd9677, 0;
	add.cc.s64 	%rd3466, %rd3464, %rd3461;
	addc.cc.s64 	%rd3467, %rd3465, %rd3462;
	st.local.u64 	[%rd3438+24], %rd3466;
	ld.local.u64 	%rd3468, [%rd3434+32];
	mul.lo.s64 	%rd3469, %rd313, %rd3468;
	mul.hi.u64 	%rd3470, %rd313, %rd3468;
	ld.local.u64 	%rd3471, [%rd3438+32];
	add.cc.s64 	%rd3472, %rd3467, %rd3471;
	addc.cc.s64 	%rd3473, %rd9677, 0;
	add.cc.s64 	%rd3474, %rd3472, %rd3469;
	addc.cc.s64 	%rd3475, %rd3473, %rd3470;
	st.local.u64 	[%rd3438+32], %rd3474;
	ld.local.u64 	%rd3476, [%rd3434+40];
	mul.lo.s64 	%rd3477, %rd313, %rd3476;
	mul.hi.u64 	%rd3478, %rd313, %rd3476;
	ld.local.u64 	%rd3479, [%rd3438+40];
	add.cc.s64 	%rd3480, %rd3475, %rd3479;
	addc.cc.s64 	%rd3481, %rd9677, 0;
	add.cc.s64 	%rd3482, %rd3480, %rd3477;
	addc.cc.s64 	%rd3483, %rd3481, %rd3478;
	st.local.u64 	[%rd3438+40], %rd3482;
	ld.local.u64 	%rd3484, [%rd3434+48];
	mul.lo.s64 	%rd3485, %rd313, %rd3484;
	mul.hi.u64 	%rd3486, %rd313, %rd3484;
	ld.local.u64 	%rd3487, [%rd3438+48];
	add.cc.s64 	%rd3488, %rd3483, %rd3487;
	addc.cc.s64 	%rd3489, %rd9677, 0;
	add.cc.s64 	%rd3490, %rd3488, %rd3485;
	addc.cc.s64 	%rd3491, %rd3489, %rd3486;
	st.local.u64 	[%rd3438+48], %rd3490;
	ld.local.u64 	%rd3492, [%rd3434+56];
	mul.lo.s64 	%rd3493, %rd313, %rd3492;
	mul.hi.u64 	%rd3494, %rd313, %rd3492;
	ld.local.u64 	%rd3495, [%rd3438+56];
	add.cc.s64 	%rd3496, %rd3491, %rd3495;
	addc.cc.s64 	%rd3497, %rd9677, 0;
	add.cc.s64 	%rd3498, %rd3496, %rd3493;
	addc.cc.s64 	%rd9895, %rd3497, %rd3494;
	st.local.u64 	[%rd3438+56], %rd3498;
	add.s32 	%r1108, %r1108, 8;
	setp.ne.s32 	%p207, %r1108, %r199;
	mov.u32 	%r1110, %r199;
	@%p207 bra 	$L__BB1_275;
$L__BB1_276:
	mov.b64 	%rd9678, 0;
	setp.eq.s32 	%p208, %r46, 0;
	@%p208 bra 	$L__BB1_284;
	setp.lt.u32 	%p209, %r47, 3;
	@%p209 bra 	$L__BB1_279;
	mul.wide.u32 	%rd3501, %r1110, 8;
	add.s64 	%rd3502, %rd5, %rd3501;
	ld.local.u64 	%rd3503, [%rd3502];
	mul.lo.s64 	%rd3504, %rd313, %rd3503;
	mul.hi.u64 	%rd3505, %rd313, %rd3503;
	add.s64 	%rd3506, %rd1, %rd3501;
	ld.local.u64 	%rd3507, [%rd3506];
	add.cc.s64 	%rd3508, %rd9895, %rd3507;
	addc.cc.s64 	%rd3509, %rd9678, 0;
	add.cc.s64 	%rd3510, %rd3508, %rd3504;
	addc.cc.s64 	%rd3511, %rd3509, %rd3505;
	st.local.u64 	[%rd3506], %rd3510;
	ld.local.u64 	%rd3512, [%rd3502+8];
	mul.lo.s64 	%rd3513, %rd313, %rd3512;
	mul.hi.u64 	%rd3514, %rd313, %rd3512;
	ld.local.u64 	%rd3515, [%rd3506+8];
	mov.b64 	%rd323, 0;
	add.cc.s64 	%rd3516, %rd3511, %rd3515;
	addc.cc.s64 	%rd3517, %rd323, 0;
	add.cc.s64 	%rd3518, %rd3516, %rd3513;
	addc.cc.s64 	%rd3519, %rd3517, %rd3514;
	st.local.u64 	[%rd3506+8], %rd3518;
	ld.local.u64 	%rd3520, [%rd3502+16];
	mul.lo.s64 	%rd3521, %rd313, %rd3520;
	mul.hi.u64 	%rd3522, %rd313, %rd3520;
	ld.local.u64 	%rd3523, [%rd3506+16];
	add.cc.s64 	%rd3524, %rd3519, %rd3523;
	addc.cc.s64 	%rd3525, %rd323, 0;
	add.cc.s64 	%rd3526, %rd3524, %rd3521;
	addc.cc.s64 	%rd3527, %rd3525, %rd3522;
	st.local.u64 	[%rd3506+16], %rd3526;
	ld.local.u64 	%rd3528, [%rd3502+24];
	mul.lo.s64 	%rd3529, %rd313, %rd3528;
	mul.hi.u64 	%rd3530, %rd313, %rd3528;
	ld.local.u64 	%rd3531, [%rd3506+24];
	add.cc.s64 	%rd3532, %rd3527, %rd3531;
	addc.cc.s64 	%rd3533, %rd323, 0;
	add.cc.s64 	%rd3534, %rd3532, %rd3529;
	addc.cc.s64 	%rd9895, %rd3533, %rd3530;
	st.local.u64 	[%rd3506+24], %rd3534;
	add.s32 	%r1110, %r1110, 4;
$L__BB1_279:
	mov.b64 	%rd9679, 0;
	setp.eq.s32 	%p210, %r48, 0;
	@%p210 bra 	$L__BB1_284;
	setp.eq.s32 	%p211, %r49, 0;
	@%p211 bra 	$L__BB1_282;
	mul.wide.u32 	%rd3537, %r1110, 8;
	add.s64 	%rd3538, %rd5, %rd3537;
	ld.local.u64 	%rd3539, [%rd3538];
	mul.lo.s64 	%rd3540, %rd313, %rd3539;
	mul.hi.u64 	%rd3541, %rd313, %rd3539;
	add.s64 	%rd3542, %rd1, %rd3537;
	ld.local.u64 	%rd3543, [%rd3542];
	add.cc.s64 	%rd3544, %rd9895, %rd3543;
	addc.cc.s64 	%rd3545, %rd9679, 0;
	add.cc.s64 	%rd3546, %rd3544, %rd3540;
	addc.cc.s64 	%rd3547, %rd3545, %rd3541;
	st.local.u64 	[%rd3542], %rd3546;
	ld.local.u64 	%rd3548, [%rd3538+8];
	mul.lo.s64 	%rd3549, %rd313, %rd3548;
	mul.hi.u64 	%rd3550, %rd313, %rd3548;
	ld.local.u64 	%rd3551, [%rd3542+8];
	mov.b64 	%rd329, 0;
	add.cc.s64 	%rd3552, %rd3547, %rd3551;
	addc.cc.s64 	%rd3553, %rd329, 0;
	add.cc.s64 	%rd3554, %rd3552, %rd3549;
	addc.cc.s64 	%rd9895, %rd3553, %rd3550;
	st.local.u64 	[%rd3542+8], %rd3554;
	add.s32 	%r1110, %r1110, 2;
$L__BB1_282:
	mov.b64 	%rd9680, 0;
	and.b32  	%r810, %r1, 1;
	setp.eq.b32 	%p212, %r810, 1;
	not.pred 	%p213, %p212;
	@%p213 bra 	$L__BB1_284;
	mul.wide.u32 	%rd3555, %r1110, 8;
	add.s64 	%rd3556, %rd5, %rd3555;
	ld.local.u64 	%rd3557, [%rd3556];
	mul.lo.s64 	%rd3558, %rd313, %rd3557;
	mul.hi.u64 	%rd3559, %rd313, %rd3557;
	add.s64 	%rd3560, %rd1, %rd3555;
	ld.local.u64 	%rd3561, [%rd3560];
	add.cc.s64 	%rd3562, %rd9895, %rd3561;
	addc.cc.s64 	%rd3563, %rd9680, 0;
	add.cc.s64 	%rd3564, %rd3562, %rd3558;
	addc.cc.s64 	%rd9895, %rd3563, %rd3559;
	st.local.u64 	[%rd3560], %rd3564;
$L__BB1_284:
	setp.lt.u32 	%p214, %r44, 7;
	ld.local.u64 	%rd3569, [%rd1];
	mul.lo.s64 	%rd338, %rd67, %rd3569;
	mov.b64 	%rd9903, 0;
	mov.b32 	%r1114, 0;
	@%p214 bra 	$L__BB1_287;
	mov.b64 	%rd9903, 0;
	mov.b32 	%r1112, 0;
$L__BB1_286:
	.pragma "nounroll";
	mov.b64 	%rd9681, 0;
	mul.wide.u32 	%rd3572, %r1112, 8;
	add.s64 	%rd3573, %rd1, %rd3572;
	ld.local.u64 	%rd3574, [%rd3573];
	mov.u64 	%rd3575, d_mod;
	add.s64 	%rd3576, %rd3575, %rd3572;
	ld.const.u64 	%rd3577, [%rd3576];
	mul.lo.s64 	%rd3578, %rd3577, %rd338;
	mul.hi.u64 	%rd3579, %rd3577, %rd338;
	add.cc.s64 	%rd3580, %rd9903, %rd3574;
	addc.cc.s64 	%rd3581, %rd9681, 0;
	add.cc.s64 	%rd3582, %rd3580, %rd3578;
	addc.cc.s64 	%rd3583, %rd3581, %rd3579;
	st.local.u64 	[%rd3573], %rd3582;
	ld.local.u64 	%rd3584, [%rd3573+8];
	ld.const.u64 	%rd3585, [%rd3576+8];
	mul.lo.s64 	%rd3586, %rd3585, %rd338;
	mul.hi.u64 	%rd3587, %rd3585, %rd338;
	add.cc.s64 	%rd3588, %rd3583, %rd3584;
	addc.cc.s64 	%rd3589, %rd9681, 0;
	add.cc.s64 	%rd3590, %rd3588, %rd3586;
	addc.cc.s64 	%rd3591, %rd3589, %rd3587;
	st.local.u64 	[%rd3573+8], %rd3590;
	ld.local.u64 	%rd3592, [%rd3573+16];
	ld.const.u64 	%rd3593, [%rd3576+16];
	mul.lo.s64 	%rd3594, %rd3593, %rd338;
	mul.hi.u64 	%rd3595, %rd3593, %rd338;
	add.cc.s64 	%rd3596, %rd3591, %rd3592;
	addc.cc.s64 	%rd3597, %rd9681, 0;
	add.cc.s64 	%rd3598, %rd3596, %rd3594;
	addc.cc.s64 	%rd3599, %rd3597, %rd3595;
	st.local.u64 	[%rd3573+16], %rd3598;
	ld.local.u64 	%rd3600, [%rd3573+24];
	ld.const.u64 	%rd3601, [%rd3576+24];
	mul.lo.s64 	%rd3602, %rd3601, %rd338;
	mul.hi.u64 	%rd3603, %rd3601, %rd338;
	add.cc.s64 	%rd3604, %rd3599, %rd3600;
	addc.cc.s64 	%rd3605, %rd9681, 0;
	add.cc.s64 	%rd3606, %rd3604, %rd3602;
	addc.cc.s64 	%rd3607, %rd3605, %rd3603;
	st.local.u64 	[%rd3573+24], %rd3606;
	ld.local.u64 	%rd3608, [%rd3573+32];
	ld.const.u64 	%rd3609, [%rd3576+32];
	mul.lo.s64 	%rd3610, %rd3609, %rd338;
	mul.hi.u64 	%rd3611, %rd3609, %rd338;
	add.cc.s64 	%rd3612, %rd3607, %rd3608;
	addc.cc.s64 	%rd3613, %rd9681, 0;
	add.cc.s64 	%rd3614, %rd3612, %rd3610;
	addc.cc.s64 	%rd3615, %rd3613, %rd3611;
	st.local.u64 	[%rd3573+32], %rd3614;
	ld.local.u64 	%rd3616, [%rd3573+40];
	ld.const.u64 	%rd3617, [%rd3576+40];
	mul.lo.s64 	%rd3618, %rd3617, %rd338;
	mul.hi.u64 	%rd3619, %rd3617, %rd338;
	add.cc.s64 	%rd3620, %rd3615, %rd3616;
	addc.cc.s64 	%rd3621, %rd9681, 0;
	add.cc.s64 	%rd3622, %rd3620, %rd3618;
	addc.cc.s64 	%rd3623, %rd3621, %rd3619;
	st.local.u64 	[%rd3573+40], %rd3622;
	ld.local.u64 	%rd3624, [%rd3573+48];
	ld.const.u64 	%rd3625, [%rd3576+48];
	mul.lo.s64 	%rd3626, %rd3625, %rd338;
	mul.hi.u64 	%rd3627, %rd3625, %rd338;
	add.cc.s64 	%rd3628, %rd3623, %rd3624;
	addc.cc.s64 	%rd3629, %rd9681, 0;
	add.cc.s64 	%rd3630, %rd3628, %rd3626;
	addc.cc.s64 	%rd3631, %rd3629, %rd3627;
	st.local.u64 	[%rd3573+48], %rd3630;
	ld.local.u64 	%rd3632, [%rd3573+56];
	ld.const.u64 	%rd3633, [%rd3576+56];
	mul.lo.s64 	%rd3634, %rd3633, %rd338;
	mul.hi.u64 	%rd3635, %rd3633, %rd338;
	add.cc.s64 	%rd3636, %rd3631, %rd3632;
	addc.cc.s64 	%rd3637, %rd9681, 0;
	add.cc.s64 	%rd3638, %rd3636, %rd3634;
	addc.cc.s64 	%rd9903, %rd3637, %rd3635;
	st.local.u64 	[%rd3573+56], %rd3638;
	add.s32 	%r1112, %r1112, 8;
	setp.ne.s32 	%p215, %r1112, %r199;
	mov.u32 	%r1114, %r199;
	@%p215 bra 	$L__BB1_286;
$L__BB1_287:
	mov.b64 	%rd9682, 0;
	setp.eq.s32 	%p216, %r46, 0;
	@%p216 bra 	$L__BB1_295;
	setp.lt.u32 	%p217, %r47, 3;
	@%p217 bra 	$L__BB1_290;
	mul.wide.u32 	%rd3641, %r1114, 8;
	add.s64 	%rd3642, %rd1, %rd3641;
	ld.local.u64 	%rd3643, [%rd3642];
	mov.u64 	%rd3644, d_mod;
	add.s64 	%rd3645, %rd3644, %rd3641;
	ld.const.u64 	%rd3646, [%rd3645];
	mul.lo.s64 	%rd3647, %rd3646, %rd338;
	mul.hi.u64 	%rd3648, %rd3646, %rd338;
	add.cc.s64 	%rd3649, %rd9903, %rd3643;
	addc.cc.s64 	%rd3650, %rd9682, 0;
	add.cc.s64 	%rd3651, %rd3649, %rd3647;
	addc.cc.s64 	%rd3652, %rd3650, %rd3648;
	st.local.u64 	[%rd3642], %rd3651;
	ld.local.u64 	%rd3653, [%rd3642+8];
	ld.const.u64 	%rd3654, [%rd3645+8];
	mul.lo.s64 	%rd3655, %rd3654, %rd338;
	mul.hi.u64 	%rd3656, %rd3654, %rd338;
	mov.b64 	%rd348, 0;
	add.cc.s64 	%rd3657, %rd3652, %rd3653;
	addc.cc.s64 	%rd3658, %rd348, 0;
	add.cc.s64 	%rd3659, %rd3657, %rd3655;
	addc.cc.s64 	%rd3660, %rd3658, %rd3656;
	st.local.u64 	[%rd3642+8], %rd3659;
	ld.local.u64 	%rd3661, [%rd3642+16];
	ld.const.u64 	%rd3662, [%rd3645+16];
	mul.lo.s64 	%rd3663, %rd3662, %rd338;
	mul.hi.u64 	%rd3664, %rd3662, %rd338;
	add.cc.s64 	%rd3665, %rd3660, %rd3661;
	addc.cc.s64 	%rd3666, %rd348, 0;
	add.cc.s64 	%rd3667, %rd3665, %rd3663;
	addc.cc.s64 	%rd3668, %rd3666, %rd3664;
	st.local.u64 	[%rd3642+16], %rd3667;
	ld.local.u64 	%rd3669, [%rd3642+24];
	ld.const.u64 	%rd3670, [%rd3645+24];
	mul.lo.s64 	%rd3671, %rd3670, %rd338;
	mul.hi.u64 	%rd3672, %rd3670, %rd338;
	add.cc.s64 	%rd3673, %rd3668, %rd3669;
	addc.cc.s64 	%rd3674, %rd348, 0;
	add.cc.s64 	%rd3675, %rd3673, %rd3671;
	addc.cc.s64 	%rd9903, %rd3674, %rd3672;
	st.local.u64 	[%rd3642+24], %rd3675;
	add.s32 	%r1114, %r1114, 4;
$L__BB1_290:
	mov.b64 	%rd9683, 0;
	setp.eq.s32 	%p218, %r48, 0;
	@%p218 bra 	$L__BB1_295;
	setp.eq.s32 	%p219, %r49, 0;
	@%p219 bra 	$L__BB1_293;
	mul.wide.u32 	%rd3678, %r1114, 8;
	add.s64 	%rd3679, %rd1, %rd3678;
	ld.local.u64 	%rd3680, [%rd3679];
	mov.u64 	%rd3681, d_mod;
	add.s64 	%rd3682, %rd3681, %rd3678;
	ld.const.u64 	%rd3683, [%rd3682];
	mul.lo.s64 	%rd3684, %rd3683, %rd338;
	mul.hi.u64 	%rd3685, %rd3683, %rd338;
	add.cc.s64 	%rd3686, %rd9903, %rd3680;
	addc.cc.s64 	%rd3687, %rd9683, 0;
	add.cc.s64 	%rd3688, %rd3686, %rd3684;
	addc.cc.s64 	%rd3689, %rd3687, %rd3685;
	st.local.u64 	[%rd3679], %rd3688;
	ld.local.u64 	%rd3690, [%rd3679+8];
	ld.const.u64 	%rd3691, [%rd3682+8];
	mul.lo.s64 	%rd3692, %rd3691, %rd338;
	mul.hi.u64 	%rd3693, %rd3691, %rd338;
	mov.b64 	%rd354, 0;
	add.cc.s64 	%rd3694, %rd3689, %rd3690;
	addc.cc.s64 	%rd3695, %rd354, 0;
	add.cc.s64 	%rd3696, %rd3694, %rd3692;
	addc.cc.s64 	%rd9903, %rd3695, %rd3693;
	st.local.u64 	[%rd3679+8], %rd3696;
	add.s32 	%r1114, %r1114, 2;
$L__BB1_293:
	mov.b64 	%rd9684, 0;
	and.b32  	%r813, %r1, 1;
	setp.eq.b32 	%p220, %r813, 1;
	not.pred 	%p221, %p220;
	@%p221 bra 	$L__BB1_295;
	mul.wide.u32 	%rd3697, %r1114, 8;
	add.s64 	%rd3698, %rd1, %rd3697;
	ld.local.u64 	%rd3699, [%rd3698];
	mov.u64 	%rd3700, d_mod;
	add.s64 	%rd3701, %rd3700, %rd3697;
	ld.const.u64 	%rd3702, [%rd3701];
	mul.lo.s64 	%rd3703, %rd3702, %rd338;
	mul.hi.u64 	%rd3704, %rd3702, %rd338;
	add.cc.s64 	%rd3705, %rd9903, %rd3699;
	addc.cc.s64 	%rd3706, %rd9684, 0;
	add.cc.s64 	%rd3707, %rd3705, %rd3703;
	addc.cc.s64 	%rd9903, %rd3706, %rd3704;
	st.local.u64 	[%rd3698], %rd3707;
$L__BB1_295:
	setp.lt.s32 	%p222, %r1, 2;
	add.s64 	%rd363, %rd9903, %rd9895;
	@%p222 bra 	$L__BB1_309;
	setp.lt.u32 	%p223, %r50, 15;
	mov.b32 	%r1118, 0;
	@%p223 bra 	$L__BB1_299;
	mov.b32 	%r1116, 0;
$L__BB1_298:
	.pragma "nounroll";
	mul.wide.u32 	%rd3708, %r1116, 8;
	add.s64 	%rd3709, %rd1, %rd3708;
	ld.local.u64 	%rd3710, [%rd3709+8];
	st.local.u64 	[%rd3709], %rd3710;
	ld.local.u64 	%rd3711, [%rd3709+16];
	st.local.u64 	[%rd3709+8], %rd3711;
	ld.local.u64 	%rd3712, [%rd3709+24];
	st.local.u64 	[%rd3709+16], %rd3712;
	ld.local.u64 	%rd3713, [%rd3709+32];
	st.local.u64 	[%rd3709+24], %rd3713;
	ld.local.u64 	%rd3714, [%rd3709+40];
	st.local.u64 	[%rd3709+32], %rd3714;
	ld.local.u64 	%rd3715, [%rd3709+48];
	st.local.u64 	[%rd3709+40], %rd3715;
	ld.local.u64 	%rd3716, [%rd3709+56];
	st.local.u64 	[%rd3709+48], %rd3716;
	ld.local.u64 	%rd3717, [%rd3709+64];
	st.local.u64 	[%rd3709+56], %rd3717;
	ld.local.u64 	%rd3718, [%rd3709+72];
	st.local.u64 	[%rd3709+64], %rd3718;
	ld.local.u64 	%rd3719, [%rd3709+80];
	st.local.u64 	[%rd3709+72], %rd3719;
	ld.local.u64 	%rd3720, [%rd3709+88];
	st.local.u64 	[%rd3709+80], %rd3720;
	ld.local.u64 	%rd3721, [%rd3709+96];
	st.local.u64 	[%rd3709+88], %rd3721;
	ld.local.u64 	%rd3722, [%rd3709+104];
	st.local.u64 	[%rd3709+96], %rd3722;
	ld.local.u64 	%rd3723, [%rd3709+112];
	st.local.u64 	[%rd3709+104], %rd3723;
	ld.local.u64 	%rd3724, [%rd3709+120];
	st.local.u64 	[%rd3709+112], %rd3724;
	add.s32 	%r1116, %r1116, 16;
	ld.local.u64 	%rd3725, [%rd3709+128];
	st.local.u64 	[%rd3709+120], %rd3725;
	and.b32  	%r1118, %r44, -16;
	setp.ne.s32 	%p224, %r1116, %r1118;
	@%p224 bra 	$L__BB1_298;
$L__BB1_299:
	and.b32  	%r816, %r44, 15;
	setp.eq.s32 	%p225, %r816, 0;
	@%p225 bra 	$L__BB1_309;
	setp.lt.u32 	%p226, %r52, 7;
	@%p226 bra 	$L__BB1_302;
	mul.wide.u32 	%rd3726, %r1118, 8;
	add.s64 	%rd3727, %rd1, %rd3726;
	ld.local.u64 	%rd3728, [%rd3727+8];
	st.local.u64 	[%rd3727], %rd3728;
	ld.local.u64 	%rd3729, [%rd3727+16];
	st.local.u64 	[%rd3727+8], %rd3729;
	ld.local.u64 	%rd3730, [%rd3727+24];
	st.local.u64 	[%rd3727+16], %rd3730;
	ld.local.u64 	%rd3731, [%rd3727+32];
	st.local.u64 	[%rd3727+24], %rd3731;
	ld.local.u64 	%rd3732, [%rd3727+40];
	st.local.u64 	[%rd3727+32], %rd3732;
	ld.local.u64 	%rd3733, [%rd3727+48];
	st.local.u64 	[%rd3727+40], %rd3733;
	ld.local.u64 	%rd3734, [%rd3727+56];
	st.local.u64 	[%rd3727+48], %rd3734;
	add.s32 	%r1118, %r1118, 8;
	ld.local.u64 	%rd3735, [%rd3727+64];
	st.local.u64 	[%rd3727+56], %rd3735;
$L__BB1_302:
	and.b32  	%r817, %r51, 7;
	setp.eq.s32 	%p227, %r817, 0;
	@%p227 bra 	$L__BB1_309;
	setp.lt.u32 	%p228, %r54, 3;
	@%p228 bra 	$L__BB1_305;
	mul.wide.u32 	%rd3736, %r1118, 8;
	add.s64 	%rd3737, %rd1, %rd3736;
	ld.local.u64 	%rd3738, [%rd3737+8];
	st.local.u64 	[%rd3737], %rd3738;
	ld.local.u64 	%rd3739, [%rd3737+16];
	st.local.u64 	[%rd3737+8], %rd3739;
	ld.local.u64 	%rd3740, [%rd3737+24];
	st.local.u64 	[%rd3737+16], %rd3740;
	add.s32 	%r1118, %r1118, 4;
	ld.local.u64 	%rd3741, [%rd3737+32];
	st.local.u64 	[%rd3737+24], %rd3741;
$L__BB1_305:
	setp.eq.s32 	%p229, %r200, 0;
	@%p229 bra 	$L__BB1_309;
	setp.eq.s32 	%p230, %r200, 1;
	mul.wide.u32 	%rd3742, %r1118, 8;
	add.s64 	%rd364, %rd1, %rd3742;
	ld.local.u64 	%rd3743, [%rd364+8];
	st.local.u64 	[%rd364], %rd3743;
	@%p230 bra 	$L__BB1_309;
	setp.eq.s32 	%p231, %r200, 2;
	ld.local.u64 	%rd3744, [%rd364+16];
	st.local.u64 	[%rd364+8], %rd3744;
	@%p231 bra 	$L__BB1_309;
	ld.local.u64 	%rd3745, [%rd364+24];
	st.local.u64 	[%rd364+16], %rd3745;
$L__BB1_309:
	st.local.u64 	[%rd68], %rd363;
	add.s32 	%r1107, %r1107, 1;
	setp.ne.s32 	%p232, %r1107, %r45;
	@%p232 bra 	$L__BB1_273;
$L__BB1_310:
	mov.u64 	%rd3748, d_mod;
	mov.u32 	%r1120, %r1;
$L__BB1_311:
	add.s32 	%r226, %r1120, -1;
	setp.lt.s32 	%p233, %r1120, 1;
	@%p233 bra 	$L__BB1_314;
	mul.wide.u32 	%rd3746, %r226, 8;
	add.s64 	%rd3747, %rd1, %rd3746;
	ld.local.u64 	%rd365, [%rd3747];
	add.s64 	%rd3749, %rd3748, %rd3746;
	ld.const.u64 	%rd366, [%rd3749];
	setp.gt.u64 	%p234, %rd365, %rd366;
	@%p234 bra 	$L__BB1_314;
	setp.lt.u64 	%p235, %rd365, %rd366;
	mov.u32 	%r1120, %r226;
	@%p235 bra 	$L__BB1_326;
	bra.uni 	$L__BB1_311;
$L__BB1_314:
	setp.lt.s32 	%p236, %r1, 1;
	@%p236 bra 	$L__BB1_326;
	setp.lt.u32 	%p237, %r44, 7;
	mov.b64 	%rd9905, 0;
	mov.b32 	%r1123, 0;
	@%p237 bra 	$L__BB1_318;
	and.b32  	%r1123, %r1, 2147483640;
	mov.b64 	%rd9905, 0;
	mov.b32 	%r1121, 0;
$L__BB1_317:
	.pragma "nounroll";
	mul.wide.u32 	%rd3752, %r1121, 8;
	add.s64 	%rd3753, %rd1, %rd3752;
	ld.local.u64 	%rd3754, [%rd3753];
	add.s64 	%rd3756, %rd3748, %rd3752;
	ld.const.u64 	%rd3757, [%rd3756];
	mov.b64 	%rd3758, 0;
	add.cc.s64 	%rd3759, %rd9905, %rd3757;
	addc.cc.s64 	%rd3760, %rd3758, 0;
	sub.cc.s64 	%rd3761, %rd3754, %rd3759;
	subc.cc.s64 	%rd3762, %rd3758, %rd3760;
	st.local.u64 	[%rd3753], %rd3761;
	ld.local.u64 	%rd3763, [%rd3753+8];
	ld.const.u64 	%rd3764, [%rd3756+8];
	and.b64  	%rd3765, %rd3762, 1;
	add.cc.s64 	%rd3766, %rd3765, %rd3764;
	addc.cc.s64 	%rd3767, %rd3758, 0;
	sub.cc.s64 	%rd3768, %rd3763, %rd3766;
	subc.cc.s64 	%rd3769, %rd3758, %rd3767;
	st.local.u64 	[%rd3753+8], %rd3768;
	ld.local.u64 	%rd3770, [%rd3753+16];
	ld.const.u64 	%rd3771, [%rd3756+16];
	and.b64  	%rd3772, %rd3769, 1;
	add.cc.s64 	%rd3773, %rd3772, %rd3771;
	addc.cc.s64 	%rd3774, %rd3758, 0;
	sub.cc.s64 	%rd3775, %rd3770, %rd3773;
	subc.cc.s64 	%rd3776, %rd3758, %rd3774;
	st.local.u64 	[%rd3753+16], %rd3775;
	ld.local.u64 	%rd3777, [%rd3753+24];
	ld.const.u64 	%rd3778, [%rd3756+24];
	and.b64  	%rd3779, %rd3776, 1;
	add.cc.s64 	%rd3780, %rd3779, %rd3778;
	addc.cc.s64 	%rd3781, %rd3758, 0;
	sub.cc.s64 	%rd3782, %rd3777, %rd3780;
	subc.cc.s64 	%rd3783, %rd3758, %rd3781;
	st.local.u64 	[%rd3753+24], %rd3782;
	ld.local.u64 	%rd3784, [%rd3753+32];
	ld.const.u64 	%rd3785, [%rd3756+32];
	and.b64  	%rd3786, %rd3783, 1;
	add.cc.s64 	%rd3787, %rd3786, %rd3785;
	addc.cc.s64 	%rd3788, %rd3758, 0;
	sub.cc.s64 	%rd3789, %rd3784, %rd3787;
	subc.cc.s64 	%rd3790, %rd3758, %rd3788;
	st.local.u64 	[%rd3753+32], %rd3789;
	ld.local.u64 	%rd3791, [%rd3753+40];
	ld.const.u64 	%rd3792, [%rd3756+40];
	and.b64  	%rd3793, %rd3790, 1;
	add.cc.s64 	%rd3794, %rd3793, %rd3792;
	addc.cc.s64 	%rd3795, %rd3758, 0;
	sub.cc.s64 	%rd3796, %rd3791, %rd3794;
	subc.cc.s64 	%rd3797, %rd3758, %rd3795;
	st.local.u64 	[%rd3753+40], %rd3796;
	ld.local.u64 	%rd3798, [%rd3753+48];
	ld.const.u64 	%rd3799, [%rd3756+48];
	and.b64  	%rd3800, %rd3797, 1;
	add.cc.s64 	%rd3801, %rd3800, %rd3799;
	addc.cc.s64 	%rd3802, %rd3758, 0;
	sub.cc.s64 	%rd3803, %rd3798, %rd3801;
	subc.cc.s64 	%rd3804, %rd3758, %rd3802;
	st.local.u64 	[%rd3753+48], %rd3803;
	ld.local.u64 	%rd3805, [%rd3753+56];
	ld.const.u64 	%rd3806, [%rd3756+56];
	and.b64  	%rd3807, %rd3804, 1;
	add.cc.s64 	%rd3808, %rd3807, %rd3806;
	addc.cc.s64 	%rd3809, %rd3758, 0;
	sub.cc.s64 	%rd3810, %rd3805, %rd3808;
	subc.cc.s64 	%rd3811, %rd3758, %rd3809;
	st.local.u64 	[%rd3753+56], %rd3810;
	add.s32 	%r1121, %r1121, 8;
	and.b64  	%rd9905, %rd3811, 1;
	setp.ne.s32 	%p238, %r1121, %r1123;
	@%p238 bra 	$L__BB1_317;
$L__BB1_318:
	setp.eq.s32 	%p239, %r46, 0;
	@%p239 bra 	$L__BB1_326;
	setp.lt.u32 	%p240, %r47, 3;
	@%p240 bra 	$L__BB1_321;
	mul.wide.u32 	%rd3812, %r1123, 8;
	add.s64 	%rd3813, %rd1, %rd3812;
	ld.local.u64 	%rd3814, [%rd3813];
	add.s64 	%rd3816, %rd3748, %rd3812;
	ld.const.u64 	%rd3817, [%rd3816];
	mov.b64 	%rd3818, 0;
	add.cc.s64 	%rd3819, %rd9905, %rd3817;
	addc.cc.s64 	%rd3820, %rd3818, 0;
	sub.cc.s64 	%rd3821, %rd3814, %rd3819;
	subc.cc.s64 	%rd3822, %rd3818, %rd3820;
	st.local.u64 	[%rd3813], %rd3821;
	ld.local.u64 	%rd3823, [%rd3813+8];
	ld.const.u64 	%rd3824, [%rd3816+8];
	and.b64  	%rd3825, %rd3822, 1;
	add.cc.s64 	%rd3826, %rd3825, %rd3824;
	addc.cc.s64 	%rd3827, %rd3818, 0;
	sub.cc.s64 	%rd3828, %rd3823, %rd3826;
	subc.cc.s64 	%rd3829, %rd3818, %rd3827;
	st.local.u64 	[%rd3813+8], %rd3828;
	ld.local.u64 	%rd3830, [%rd3813+16];
	ld.const.u64 	%rd3831, [%rd3816+16];
	and.b64  	%rd3832, %rd3829, 1;
	add.cc.s64 	%rd3833, %rd3832, %rd3831;
	addc.cc.s64 	%rd3834, %rd3818, 0;
	sub.cc.s64 	%rd3835, %rd3830, %rd3833;
	subc.cc.s64 	%rd3836, %rd3818, %rd3834;
	st.local.u64 	[%rd3813+16], %rd3835;
	ld.local.u64 	%rd3837, [%rd3813+24];
	ld.const.u64 	%rd3838, [%rd3816+24];
	and.b64  	%rd3839, %rd3836, 1;
	add.cc.s64 	%rd3840, %rd3839, %rd3838;
	addc.cc.s64 	%rd3841, %rd3818, 0;
	sub.cc.s64 	%rd3842, %rd3837, %rd3840;
	subc.cc.s64 	%rd3843, %rd3818, %rd3841;
	st.local.u64 	[%rd3813+24], %rd3842;
	and.b64  	%rd9905, %rd3843, 1;
	add.s32 	%r1123, %r1123, 4;
$L__BB1_321:
	setp.eq.s32 	%p241, %r48, 0;
	@%p241 bra 	$L__BB1_326;
	setp.eq.s32 	%p242, %r49, 0;
	@%p242 bra 	$L__BB1_324;
	mul.wide.u32 	%rd3844, %r1123, 8;
	add.s64 	%rd3845, %rd1, %rd3844;
	ld.local.u64 	%rd3846, [%rd3845];
	add.s64 	%rd3848, %rd3748, %rd3844;
	ld.const.u64 	%rd3849, [%rd3848];
	mov.b64 	%rd3850, 0;
	add.cc.s64 	%rd3851, %rd9905, %rd3849;
	addc.cc.s64 	%rd3852, %rd3850, 0;
	sub.cc.s64 	%rd3853, %rd3846, %rd3851;
	subc.cc.s64 	%rd3854, %rd3850, %rd3852;
	st.local.u64 	[%rd3845], %rd3853;
	ld.local.u64 	%rd3855, [%rd3845+8];
	ld.const.u64 	%rd3856, [%rd3848+8];
	and.b64  	%rd3857, %rd3854, 1;
	add.cc.s64 	%rd3858, %rd3857, %rd3856;
	addc.cc.s64 	%rd3859, %rd3850, 0;
	sub.cc.s64 	%rd3860, %rd3855, %rd3858;
	subc.cc.s64 	%rd3861, %rd3850, %rd3859;
	st.local.u64 	[%rd3845+8], %rd3860;
	and.b64  	%rd9905, %rd3861, 1;
	add.s32 	%r1123, %r1123, 2;
$L__BB1_324:
	and.b32  	%r820, %r1, 1;
	setp.eq.b32 	%p243, %r820, 1;
	not.pred 	%p244, %p243;
	@%p244 bra 	$L__BB1_326;
	mul.wide.u32 	%rd3862, %r1123, 8;
	add.s64 	%rd3863, %rd1, %rd3862;
	ld.local.u64 	%rd3864, [%rd3863];
	add.s64 	%rd3866, %rd3748, %rd3862;
	ld.const.u64 	%rd3867, [%rd3866];
	add.s64 	%rd3868, %rd9905, %rd3867;
	sub.s64 	%rd3869, %rd3864, %rd3868;
	st.local.u64 	[%rd3863], %rd3869;
$L__BB1_326:
	setp.lt.s32 	%p245, %r1, 1;
	ld.local.u64 	%rd3870, [%rd1];
	st.local.u64 	[%rd5], %rd3870;
	ld.local.u64 	%rd3871, [%rd1+8];
	st.local.u64 	[%rd5+8], %rd3871;
	ld.local.u64 	%rd3872, [%rd1+16];
	st.local.u64 	[%rd5+16], %rd3872;
	ld.local.u64 	%rd3873, [%rd1+24];
	st.local.u64 	[%rd5+24], %rd3873;
	ld.local.u64 	%rd3874, [%rd1+32];
	st.local.u64 	[%rd5+32], %rd3874;
	ld.local.u64 	%rd3875, [%rd1+40];
	st.local.u64 	[%rd5+40], %rd3875;
	ld.local.u64 	%rd3876, [%rd1+48];
	st.local.u64 	[%rd5+48], %rd3876;
	ld.local.u64 	%rd3877, [%rd1+56];
	st.local.u64 	[%rd5+56], %rd3877;
	ld.local.u64 	%rd3878, [%rd1+64];
	st.local.u64 	[%rd5+64], %rd3878;
	mov.b64 	%rd3879, 0;
	st.local.u64 	[%rd1], %rd3879;
	st.local.u64 	[%rd1+8], %rd3879;
	st.local.u64 	[%rd1+16], %rd3879;
	st.local.u64 	[%rd1+24], %rd3879;
	st.local.u64 	[%rd1+32], %rd3879;
	st.local.u64 	[%rd1+40], %rd3879;
	st.local.u64 	[%rd1+48], %rd3879;
	st.local.u64 	[%rd1+56], %rd3879;
	st.local.u64 	[%rd1+64], %rd3879;
	@%p245 bra 	$L__BB1_365;
	and.b32  	%r235, %r1, 2147483640;
	and.b32  	%r236, %r53, 3;
	mov.b32 	%r1125, 0;
$L__BB1_328:
	setp.lt.u32 	%p246, %r44, 7;
	mul.wide.u32 	%rd3884, %r1125, 8;
	add.s64 	%rd3885, %rd5, %rd3884;
	ld.local.u64 	%rd374, [%rd3885];
	mov.b64 	%rd9915, 0;
	mov.b32 	%r1128, 0;
	@%p246 bra 	$L__BB1_331;
	mov.b64 	%rd9915, 0;
	mov.b32 	%r1126, 0;
$L__BB1_330:
	.pragma "nounroll";
	mov.b64 	%rd9685, 0;
	mul.wide.u32 	%rd3888, %r1126, 8;
	add.s64 	%rd3889, %rd5, %rd3888;
	ld.local.u64 	%rd3890, [%rd3889];
	mul.lo.s64 	%rd3891, %rd374, %rd3890;
	mul.hi.u64 	%rd3892, %rd374, %rd3890;
	add.s64 	%rd3893, %rd1, %rd3888;
	ld.local.u64 	%rd3894, [%rd3893];
	add.cc.s64 	%rd3895, %rd9915, %rd3894;
	addc.cc.s64 	%rd3896, %rd9685, 0;
	add.cc.s64 	%rd3897, %rd3895, %rd3891;
	addc.cc.s64 	%rd3898, %rd3896, %rd3892;
	st.local.u64 	[%rd3893], %rd3897;
	ld.local.u64 	%rd3899, [%rd3889+8];
	mul.lo.s64 	%rd3900, %rd374, %rd3899;
	mul.hi.u64 	%rd3901, %rd374, %rd3899;
	ld.local.u64 	%rd3902, [%rd3893+8];
	add.cc.s64 	%rd3903, %rd3898, %rd3902;
	addc.cc.s64 	%rd3904, %rd9685, 0;
	add.cc.s64 	%rd3905, %rd3903, %rd3900;
	addc.cc.s64 	%rd3906, %rd3904, %rd3901;
	st.local.u64 	[%rd3893+8], %rd3905;
	ld.local.u64 	%rd3907, [%rd3889+16];
	mul.lo.s64 	%rd3908, %rd374, %rd3907;
	mul.hi.u64 	%rd3909, %rd374, %rd3907;
	ld.local.u64 	%rd3910, [%rd3893+16];
	add.cc.s64 	%rd3911, %rd3906, %rd3910;
	addc.cc.s64 	%rd3912, %rd9685, 0;
	add.cc.s64 	%rd3913, %rd3911, %rd3908;
	addc.cc.s64 	%rd3914, %rd3912, %rd3909;
	st.local.u64 	[%rd3893+16], %rd3913;
	ld.local.u64 	%rd3915, [%rd3889+24];
	mul.lo.s64 	%rd3916, %rd374, %rd3915;
	mul.hi.u64 	%rd3917, %rd374, %rd3915;
	ld.local.u64 	%rd3918, [%rd3893+24];
	add.cc.s64 	%rd3919, %rd3914, %rd3918;
	addc.cc.s64 	%rd3920, %rd9685, 0;
	add.cc.s64 	%rd3921, %rd3919, %rd3916;
	addc.cc.s64 	%rd3922, %rd3920, %rd3917;
	st.local.u64 	[%rd3893+24], %rd3921;
	ld.local.u64 	%rd3923, [%rd3889+32];
	mul.lo.s64 	%rd3924, %rd374, %rd3923;
	mul.hi.u64 	%rd3925, %rd374, %rd3923;
	ld.local.u64 	%rd3926, [%rd3893+32];
	add.cc.s64 	%rd3927, %rd3922, %rd3926;
	addc.cc.s64 	%rd3928, %rd9685, 0;
	add.cc.s64 	%rd3929, %rd3927, %rd3924;
	addc.cc.s64 	%rd3930, %rd3928, %rd3925;
	st.local.u64 	[%rd3893+32], %rd3929;
	ld.local.u64 	%rd3931, [%rd3889+40];
	mul.lo.s64 	%rd3932, %rd374, %rd3931;
	mul.hi.u64 	%rd3933, %rd374, %rd3931;
	ld.local.u64 	%rd3934, [%rd3893+40];
	add.cc.s64 	%rd3935, %rd3930, %rd3934;
	addc.cc.s64 	%rd3936, %rd9685, 0;
	add.cc.s64 	%rd3937, %rd3935, %rd3932;
	addc.cc.s64 	%rd3938, %rd3936, %rd3933;
	st.local.u64 	[%rd3893+40], %rd3937;
	ld.local.u64 	%rd3939, [%rd3889+48];
	mul.lo.s64 	%rd3940, %rd374, %rd3939;
	mul.hi.u64 	%rd3941, %rd374, %rd3939;
	ld.local.u64 	%rd3942, [%rd3893+48];
	add.cc.s64 	%rd3943, %rd3938, %rd3942;
	addc.cc.s64 	%rd3944, %rd9685, 0;
	add.cc.s64 	%rd3945, %rd3943, %rd3940;
	addc.cc.s64 	%rd3946, %rd3944, %rd3941;
	st.local.u64 	[%rd3893+48], %rd3945;
	ld.local.u64 	%rd3947, [%rd3889+56];
	mul.lo.s64 	%rd3948, %rd374, %rd3947;
	mul.hi.u64 	%rd3949, %rd374, %rd3947;
	ld.local.u64 	%rd3950, [%rd3893+56];
	add.cc.s64 	%rd3951, %rd3946, %rd3950;
	addc.cc.s64 	%rd3952, %rd9685, 0;
	add.cc.s64 	%rd3953, %rd3951, %rd3948;
	addc.cc.s64 	%rd9915, %rd3952, %rd3949;
	st.local.u64 	[%rd3893+56], %rd3953;
	add.s32 	%r1126, %r1126, 8;
	setp.ne.s32 	%p247, %r1126, %r235;
	mov.u32 	%r1128, %r235;
	@%p247 bra 	$L__BB1_330;
$L__BB1_331:
	mov.b64 	%rd9686, 0;
	setp.eq.s32 	%p248, %r46, 0;
	@%p248 bra 	$L__BB1_339;
	setp.lt.u32 	%p249, %r47, 3;
	@%p249 bra 	$L__BB1_334;
	mul.wide.u32 	%rd3956, %r1128, 8;
	add.s64 	%rd3957, %rd5, %rd3956;
	ld.local.u64 	%rd3958, [%rd3957];
	mul.lo.s64 	%rd3959, %rd374, %rd3958;
	mul.hi.u64 	%rd3960, %rd374, %rd3958;
	add.s64 	%rd3961, %rd1, %rd3956;
	ld.local.u64 	%rd3962, [%rd3961];
	add.cc.s64 	%rd3963, %rd9915, %rd3962;
	addc.cc.s64 	%rd3964, %rd9686, 0;
	add.cc.s64 	%rd3965, %rd3963, %rd3959;
	addc.cc.s64 	%rd3966, %rd3964, %rd3960;
	st.local.u64 	[%rd3961], %rd3965;
	ld.local.u64 	%rd3967, [%rd3957+8];
	mul.lo.s64 	%rd3968, %rd374, %rd3967;
	mul.hi.u64 	%rd3969, %rd374, %rd3967;
	ld.local.u64 	%rd3970, [%rd3961+8];
	mov.b64 	%rd384, 0;
	add.cc.s64 	%rd3971, %rd3966, %rd3970;
	addc.cc.s64 	%rd3972, %rd384, 0;
	add.cc.s64 	%rd3973, %rd3971, %rd3968;
	addc.cc.s64 	%rd3974, %rd3972, %rd3969;
	st.local.u64 	[%rd3961+8], %rd3973;
	ld.local.u64 	%rd3975, [%rd3957+16];
	mul.lo.s64 	%rd3976, %rd374, %rd3975;
	mul.hi.u64 	%rd3977, %rd374, %rd3975;
	ld.local.u64 	%rd3978, [%rd3961+16];
	add.cc.s64 	%rd3979, %rd3974, %rd3978;
	addc.cc.s64 	%rd3980, %rd384, 0;
	add.cc.s64 	%rd3981, %rd3979, %rd3976;
	addc.cc.s64 	%rd3982, %rd3980, %rd3977;
	st.local.u64 	[%rd3961+16], %rd3981;
	ld.local.u64 	%rd3983, [%rd3957+24];
	mul.lo.s64 	%rd3984, %rd374, %rd3983;
	mul.hi.u64 	%rd3985, %rd374, %rd3983;
	ld.local.u64 	%rd3986, [%rd3961+24];
	add.cc.s64 	%rd3987, %rd3982, %rd3986;
	addc.cc.s64 	%rd3988, %rd384, 0;
	add.cc.s64 	%rd3989, %rd3987, %rd3984;
	addc.cc.s64 	%rd9915, %rd3988, %rd3985;
	st.local.u64 	[%rd3961+24], %rd3989;
	add.s32 	%r1128, %r1128, 4;
$L__BB1_334:
	mov.b64 	%rd9687, 0;
	setp.eq.s32 	%p250, %r48, 0;
	@%p250 bra 	$L__BB1_339;
	setp.eq.s32 	%p251, %r49, 0;
	@%p251 bra 	$L__BB1_337;
	mul.wide.u32 	%rd3992, %r1128, 8;
	add.s64 	%rd3993, %rd5, %rd3992;
	ld.local.u64 	%rd3994, [%rd3993];
	mul.lo.s64 	%rd3995, %rd374, %rd3994;
	mul.hi.u64 	%rd3996, %rd374, %rd3994;
	add.s64 	%rd3997, %rd1, %rd3992;
	ld.local.u64 	%rd3998, [%rd3997];
	add.cc.s64 	%rd3999, %rd9915, %rd3998;
	addc.cc.s64 	%rd4000, %rd9687, 0;
	add.cc.s64 	%rd4001, %rd3999, %rd3995;
	addc.cc.s64 	%rd4002, %rd4000, %rd3996;
	st.local.u64 	[%rd3997], %rd4001;
	ld.local.u64 	%rd4003, [%rd3993+8];
	mul.lo.s64 	%rd4004, %rd374, %rd4003;
	mul.hi.u64 	%rd4005, %rd374, %rd4003;
	ld.local.u64 	%rd4006, [%rd3997+8];
	mov.b64 	%rd390, 0;
	add.cc.s64 	%rd4007, %rd4002, %rd4006;
	addc.cc.s64 	%rd4008, %rd390, 0;
	add.cc.s64 	%rd4009, %rd4007, %rd4004;
	addc.cc.s64 	%rd9915, %rd4008, %rd4005;
	st.local.u64 	[%rd3997+8], %rd4009;
	add.s32 	%r1128, %r1128, 2;
$L__BB1_337:
	mov.b64 	%rd9688, 0;
	and.b32  	%r824, %r1, 1;
	setp.eq.b32 	%p252, %r824, 1;
	not.pred 	%p253, %p252;
	@%p253 bra 	$L__BB1_339;
	mul.wide.u32 	%rd4010, %r1128, 8;
	add.s64 	%rd4011, %rd5, %rd4010;
	ld.local.u64 	%rd4012, [%rd4011];
	mul.lo.s64 	%rd4013, %rd374, %rd4012;
	mul.hi.u64 	%rd4014, %rd374, %rd4012;
	add.s64 	%rd4015, %rd1, %rd4010;
	ld.local.u64 	%rd4016, [%rd4015];
	add.cc.s64 	%rd4017, %rd9915, %rd4016;
	addc.cc.s64 	%rd4018, %rd9688, 0;
	add.cc.s64 	%rd4019, %rd4017, %rd4013;
	addc.cc.s64 	%rd9915, %rd4018, %rd4014;
	st.local.u64 	[%rd4015], %rd4019;
$L__BB1_339:
	setp.lt.u32 	%p254, %r44, 7;
	ld.local.u64 	%rd4024, [%rd1];
	mul.lo.s64 	%rd399, %rd67, %rd4024;
	mov.b64 	%rd9923, 0;
	mov.b32 	%r1132, 0;
	@%p254 bra 	$L__BB1_342;
	mov.b64 	%rd9923, 0;
	mov.b32 	%r1130, 0;
$L__BB1_341:
	.pragma "nounroll";
	mov.b64 	%rd9689, 0;
	mul.wide.u32 	%rd4027, %r1130, 8;
	add.s64 	%rd4028, %rd1, %rd4027;
	ld.local.u64 	%rd4029, [%rd4028];
	mov.u64 	%rd4030, d_mod;
	add.s64 	%rd4031, %rd4030, %rd4027;
	ld.const.u64 	%rd4032, [%rd4031];
	mul.lo.s64 	%rd4033, %rd4032, %rd399;
	mul.hi.u64 	%rd4034, %rd4032, %rd399;
	add.cc.s64 	%rd4035, %rd9923, %rd4029;
	addc.cc.s64 	%rd4036, %rd9689, 0;
	add.cc.s64 	%rd4037, %rd4035, %rd4033;
	addc.cc.s64 	%rd4038, %rd4036, %rd4034;
	st.local.u64 	[%rd4028], %rd4037;
	ld.local.u64 	%rd4039, [%rd4028+8];
	ld.const.u64 	%rd4040, [%rd4031+8];
	mul.lo.s64 	%rd4041, %rd4040, %rd399;
	mul.hi.u64 	%rd4042, %rd4040, %rd399;
	add.cc.s64 	%rd4043, %rd4038, %rd4039;
	addc.cc.s64 	%rd4044, %rd9689, 0;
	add.cc.s64 	%rd4045, %rd4043, %rd4041;
	addc.cc.s64 	%rd4046, %rd4044, %rd4042;
	st.local.u64 	[%rd4028+8], %rd4045;
	ld.local.u64 	%rd4047, [%rd4028+16];
	ld.const.u64 	%rd4048, [%rd4031+16];
	mul.lo.s64 	%rd4049, %rd4048, %rd399;
	mul.hi.u64 	%rd4050, %rd4048, %rd399;
	add.cc.s64 	%rd4051, %rd4046, %rd4047;
	addc.cc.s64 	%rd4052, %rd9689, 0;
	add.cc.s64 	%rd4053, %rd4051, %rd4049;
	addc.cc.s64 	%rd4054, %rd4052, %rd4050;
	st.local.u64 	[%rd4028+16], %rd4053;
	ld.local.u64 	%rd4055, [%rd4028+24];
	ld.const.u64 	%rd4056, [%rd4031+24];
	mul.lo.s64 	%rd4057, %rd4056, %rd399;
	mul.hi.u64 	%rd4058, %rd4056, %rd399;
	add.cc.s64 	%rd4059, %rd4054, %rd4055;
	addc.cc.s64 	%rd4060, %rd9689, 0;
	add.cc.s64 	%rd4061, %rd4059, %rd4057;
	addc.cc.s64 	%rd4062, %rd4060, %rd4058;
	st.local.u64 	[%rd4028+24], %rd4061;
	ld.local.u64 	%rd4063, [%rd4028+32];
	ld.const.u64 	%rd4064, [%rd4031+32];
	mul.lo.s64 	%rd4065, %rd4064, %rd399;
	mul.hi.u64 	%rd4066, %rd4064, %rd399;
	add.cc.s64 	%rd4067, %rd4062, %rd4063;
	addc.cc.s64 	%rd4068, %rd9689, 0;
	add.cc.s64 	%rd4069, %rd4067, %rd4065;
	addc.cc.s64 	%rd4070, %rd4068, %rd4066;
	st.local.u64 	[%rd4028+32], %rd4069;
	ld.local.u64 	%rd4071, [%rd4028+40];
	ld.const.u64 	%rd4072, [%rd4031+40];
	mul.lo.s64 	%rd4073, %rd4072, %rd399;
	mul.hi.u64 	%rd4074, %rd4072, %rd399;
	add.cc.s64 	%rd4075, %rd4070, %rd4071;
	addc.cc.s64 	%rd4076, %rd9689, 0;
	add.cc.s64 	%rd4077, %rd4075, %rd4073;
	addc.cc.s64 	%rd4078, %rd4076, %rd4074;
	st.local.u64 	[%rd4028+40], %rd4077;
	ld.local.u64 	%rd4079, [%rd4028+48];
	ld.const.u64 	%rd4080, [%rd4031+48];
	mul.lo.s64 	%rd4081, %rd4080, %rd399;
	mul.hi.u64 	%rd4082, %rd4080, %rd399;
	add.cc.s64 	%rd4083, %rd4078, %rd4079;
	addc.cc.s64 	%rd4084, %rd9689, 0;
	add.cc.s64 	%rd4085, %rd4083, %rd4081;
	addc.cc.s64 	%rd4086, %rd4084, %rd4082;
	st.local.u64 	[%rd4028+48], %rd4085;
	ld.local.u64 	%rd4087, [%rd4028+56];
	ld.const.u64 	%rd4088, [%rd4031+56];
	mul.lo.s64 	%rd4089, %rd4088, %rd399;
	mul.hi.u64 	%rd4090, %rd4088, %rd399;
	add.cc.s64 	%rd4091, %rd4086, %rd4087;
	addc.cc.s64 	%rd4092, %rd9689, 0;
	add.cc.s64 	%rd4093, %rd4091, %rd4089;
	addc.cc.s64 	%rd9923, %rd4092, %rd4090;
	st.local.u64 	[%rd4028+56], %rd4093;
	add.s32 	%r1130, %r1130, 8;
	setp.ne.s32 	%p255, %r1130, %r235;
	mov.u32 	%r1132, %r235;
	@%p255 bra 	$L__BB1_341;
$L__BB1_342:
	mov.b64 	%rd9690, 0;
	setp.eq.s32 	%p256, %r46, 0;
	@%p256 bra 	$L__BB1_350;
	setp.lt.u32 	%p257, %r47, 3;
	@%p257 bra 	$L__BB1_345;
	mul.wide.u32 	%rd4096, %r1132, 8;
	add.s64 	%rd4097, %rd1, %rd4096;
	ld.local.u64 	%rd4098, [%rd4097];
	mov.u64 	%rd4099, d_mod;
	add.s64 	%rd4100, %rd4099, %rd4096;
	ld.const.u64 	%rd4101, [%rd4100];
	mul.lo.s64 	%rd4102, %rd4101, %rd399;
	mul.hi.u64 	%rd4103, %rd4101, %rd399;
	add.cc.s64 	%rd4104, %rd9923, %rd4098;
	addc.cc.s64 	%rd4105, %rd9690, 0;
	add.cc.s64 	%rd4106, %rd4104, %rd4102;
	addc.cc.s64 	%rd4107, %rd4105, %rd4103;
	st.local.u64 	[%rd4097], %rd4106;
	ld.local.u64 	%rd4108, [%rd4097+8];
	ld.const.u64 	%rd4109, [%rd4100+8];
	mul.lo.s64 	%rd4110, %rd4109, %rd399;
	mul.hi.u64 	%rd4111, %rd4109, %rd399;
	mov.b64 	%rd409, 0;
	add.cc.s64 	%rd4112, %rd4107, %rd4108;
	addc.cc.s64 	%rd4113, %rd409, 0;
	add.cc.s64 	%rd4114, %rd4112, %rd4110;
	addc.cc.s64 	%rd4115, %rd4113, %rd4111;
	st.local.u64 	[%rd4097+8], %rd4114;
	ld.local.u64 	%rd4116, [%rd4097+16];
	ld.const.u64 	%rd4117, [%rd4100+16];
	mul.lo.s64 	%rd4118, %rd4117, %rd399;
	mul.hi.u64 	%rd4119, %rd4117, %rd399;
	add.cc.s64 	%rd4120, %rd4115, %rd4116;
	addc.cc.s64 	%rd4121, %rd409, 0;
	add.cc.s64 	%rd4122, %rd4120, %rd4118;
	addc.cc.s64 	%rd4123, %rd4121, %rd4119;
	st.local.u64 	[%rd4097+16], %rd4122;
	ld.local.u64 	%rd4124, [%rd4097+24];
	ld.const.u64 	%rd4125, [%rd4100+24];
	mul.lo.s64 	%rd4126, %rd4125, %rd399;
	mul.hi.u64 	%rd4127, %rd4125, %rd399;
	add.cc.s64 	%rd4128, %rd4123, %rd4124;
	addc.cc.s64 	%rd4129, %rd409, 0;
	add.cc.s64 	%rd4130, %rd4128, %rd4126;
	addc.cc.s64 	%rd9923, %rd4129, %rd4127;
	st.local.u64 	[%rd4097+24], %rd4130;
	add.s32 	%r1132, %r1132, 4;
$L__BB1_345:
	mov.b64 	%rd9691, 0;
	setp.eq.s32 	%p258, %r48, 0;
	@%p258 bra 	$L__BB1_350;
	setp.eq.s32 	%p259, %r49, 0;
	@%p259 bra 	$L__BB1_348;
	mul.wide.u32 	%rd4133, %r1132, 8;
	add.s64 	%rd4134, %rd1, %rd4133;
	ld.local.u64 	%rd4135, [%rd4134];
	mov.u64 	%rd4136, d_mod;
	add.s64 	%rd4137, %rd4136, %rd4133;
	ld.const.u64 	%rd4138, [%rd4137];
	mul.lo.s64 	%rd4139, %rd4138, %rd399;
	mul.hi.u64 	%rd4140, %rd4138, %rd399;
	add.cc.s64 	%rd4141, %rd9923, %rd4135;
	addc.cc.s64 	%rd4142, %rd9691, 0;
	add.cc.s64 	%rd4143, %rd4141, %rd4139;
	addc.cc.s64 	%rd4144, %rd4142, %rd4140;
	st.local.u64 	[%rd4134], %rd4143;
	ld.local.u64 	%rd4145, [%rd4134+8];
	ld.const.u64 	%rd4146, [%rd4137+8];
	mul.lo.s64 	%rd4147, %rd4146, %rd399;
	mul.hi.u64 	%rd4148, %rd4146, %rd399;
	mov.b64 	%rd415, 0;
	add.cc.s64 	%rd4149, %rd4144, %rd4145;
	addc.cc.s64 	%rd4150, %rd415, 0;
	add.cc.s64 	%rd4151, %rd4149, %rd4147;
	addc.cc.s64 	%rd9923, %rd4150, %rd4148;
	st.local.u64 	[%rd4134+8], %rd4151;
	add.s32 	%r1132, %r1132, 2;
$L__BB1_348:
	mov.b64 	%rd9692, 0;
	and.b32  	%r827, %r1, 1;
	setp.eq.b32 	%p260, %r827, 1;
	not.pred 	%p261, %p260;
	@%p261 bra 	$L__BB1_350;
	mul.wide.u32 	%rd4152, %r1132, 8;
	add.s64 	%rd4153, %rd1, %rd4152;
	ld.local.u64 	%rd4154, [%rd4153];
	mov.u64 	%rd4155, d_mod;
	add.s64 	%rd4156, %rd4155, %rd4152;
	ld.const.u64 	%rd4157, [%rd4156];
	mul.lo.s64 	%rd4158, %rd4157, %rd399;
	mul.hi.u64 	%rd4159, %rd4157, %rd399;
	add.cc.s64 	%rd4160, %rd9923, %rd4154;
	addc.cc.s64 	%rd4161, %rd9692, 0;
	add.cc.s64 	%rd4162, %rd4160, %rd4158;
	addc.cc.s64 	%rd9923, %rd4161, %rd4159;
	st.local.u64 	[%rd4153], %rd4162;
$L__BB1_350:
	setp.lt.s32 	%p262, %r1, 2;
	add.s64 	%rd424, %rd9923, %rd9915;
	@%p262 bra 	$L__BB1_364;
	setp.lt.u32 	%p263, %r50, 15;
	mov.b32 	%r1136, 0;
	@%p263 bra 	$L__BB1_354;
	mov.b32 	%r1134, 0;
$L__BB1_353:
	.pragma "nounroll";
	mul.wide.u32 	%rd4163, %r1134, 8;
	add.s64 	%rd4164, %rd1, %rd4163;
	ld.local.u64 	%rd4165, [%rd4164+8];
	st.local.u64 	[%rd4164], %rd4165;
	ld.local.u64 	%rd4166, [%rd4164+16];
	st.local.u64 	[%rd4164+8], %rd4166;
	ld.local.u64 	%rd4167, [%rd4164+24];
	st.local.u64 	[%rd4164+16], %rd4167;
	ld.local.u64 	%rd4168, [%rd4164+32];
	st.local.u64 	[%rd4164+24], %rd4168;
	ld.local.u64 	%rd4169, [%rd4164+40];
	st.local.u64 	[%rd4164+32], %rd4169;
	ld.local.u64 	%rd4170, [%rd4164+48];
	st.local.u64 	[%rd4164+40], %rd4170;
	ld.local.u64 	%rd4171, [%rd4164+56];
	st.local.u64 	[%rd4164+48], %rd4171;
	ld.local.u64 	%rd4172, [%rd4164+64];
	st.local.u64 	[%rd4164+56], %rd4172;
	ld.local.u64 	%rd4173, [%rd4164+72];
	st.local.u64 	[%rd4164+64], %rd4173;
	ld.local.u64 	%rd4174, [%rd4164+80];
	st.local.u64 	[%rd4164+72], %rd4174;
	ld.local.u64 	%rd4175, [%rd4164+88];
	st.local.u64 	[%rd4164+80], %rd4175;
	ld.local.u64 	%rd4176, [%rd4164+96];
	st.local.u64 	[%rd4164+88], %rd4176;
	ld.local.u64 	%rd4177, [%rd4164+104];
	st.local.u64 	[%rd4164+96], %rd4177;
	ld.local.u64 	%rd4178, [%rd4164+112];
	st.local.u64 	[%rd4164+104], %rd4178;
	ld.local.u64 	%rd4179, [%rd4164+120];
	st.local.u64 	[%rd4164+112], %rd4179;
	add.s32 	%r1134, %r1134, 16;
	ld.local.u64 	%rd4180, [%rd4164+128];
	st.local.u64 	[%rd4164+120], %rd4180;
	and.b32  	%r1136, %r44, -16;
	setp.ne.s32 	%p264, %r1134, %r1136;
	@%p264 bra 	$L__BB1_353;
$L__BB1_354:
	and.b32  	%r830, %r44, 15;
	setp.eq.s32 	%p265, %r830, 0;
	@%p265 bra 	$L__BB1_364;
	setp.lt.u32 	%p266, %r52, 7;
	@%p266 bra 	$L__BB1_357;
	mul.wide.u32 	%rd4181, %r1136, 8;
	add.s64 	%rd4182, %rd1, %rd4181;
	ld.local.u64 	%rd4183, [%rd4182+8];
	st.local.u64 	[%rd4182], %rd4183;
	ld.local.u64 	%rd4184, [%rd4182+16];
	st.local.u64 	[%rd4182+8], %rd4184;
	ld.local.u64 	%rd4185, [%rd4182+24];
	st.local.u64 	[%rd4182+16], %rd4185;
	ld.local.u64 	%rd4186, [%rd4182+32];
	st.local.u64 	[%rd4182+24], %rd4186;
	ld.local.u64 	%rd4187, [%rd4182+40];
	st.local.u64 	[%rd4182+32], %rd4187;
	ld.local.u64 	%rd4188, [%rd4182+48];
	st.local.u64 	[%rd4182+40], %rd4188;
	ld.local.u64 	%rd4189, [%rd4182+56];
	st.local.u64 	[%rd4182+48], %rd4189;
	add.s32 	%r1136, %r1136, 8;
	ld.local.u64 	%rd4190, [%rd4182+64];
	st.local.u64 	[%rd4182+56], %rd4190;
$L__BB1_357:
	and.b32  	%r831, %r51, 7;
	setp.eq.s32 	%p267, %r831, 0;
	@%p267 bra 	$L__BB1_364;
	setp.lt.u32 	%p268, %r54, 3;
	@%p268 bra 	$L__BB1_360;
	mul.wide.u32 	%rd4191, %r1136, 8;
	add.s64 	%rd4192, %rd1, %rd4191;
	ld.local.u64 	%rd4193, [%rd4192+8];
	st.local.u64 	[%rd4192], %rd4193;
	ld.local.u64 	%rd4194, [%rd4192+16];
	st.local.u64 	[%rd4192+8], %rd4194;
	ld.local.u64 	%rd4195, [%rd4192+24];
	st.local.u64 	[%rd4192+16], %rd4195;
	add.s32 	%r1136, %r1136, 4;
	ld.local.u64 	%rd4196, [%rd4192+32];
	st.local.u64 	[%rd4192+24], %rd4196;
$L__BB1_360:
	setp.eq.s32 	%p269, %r236, 0;
	@%p269 bra 	$L__BB1_364;
	setp.eq.s32 	%p270, %r236, 1;
	mul.wide.u32 	%rd4197, %r1136, 8;
	add.s64 	%rd425, %rd1, %rd4197;
	ld.local.u64 	%rd4198, [%rd425+8];
	st.local.u64 	[%rd425], %rd4198;
	@%p270 bra 	$L__BB1_364;
	setp.eq.s32 	%p271, %r236, 2;
	ld.local.u64 	%rd4199, [%rd425+16];
	st.local.u64 	[%rd425+8], %rd4199;
	@%p271 bra 	$L__BB1_364;
	ld.local.u64 	%rd4200, [%rd425+24];
	st.local.u64 	[%rd425+16], %rd4200;
$L__BB1_364:
	st.local.u64 	[%rd68], %rd424;
	add.s32 	%r1125, %r1125, 1;
	setp.ne.s32 	%p272, %r1125, %r45;
	@%p272 bra 	$L__BB1_328;
$L__BB1_365:
	mov.u64 	%rd4203, d_mod;
	mov.u32 	%r1138, %r1;
$L__BB1_366:
	add.s32 	%r262, %r1138, -1;
	setp.lt.s32 	%p273, %r1138, 1;
	@%p273 bra 	$L__BB1_369;
	mul.wide.u32 	%rd4201, %r262, 8;
	add.s64 	%rd4202, %rd1, %rd4201;
	ld.local.u64 	%rd426, [%rd4202];
	add.s64 	%rd4204, %rd4203, %rd4201;
	ld.const.u64 	%rd427, [%rd4204];
	setp.gt.u64 	%p274, %rd426, %rd427;
	@%p274 bra 	$L__BB1_369;
	setp.lt.u64 	%p275, %rd426, %rd427;
	mov.u32 	%r1138, %r262;
	@%p275 bra 	$L__BB1_381;
	bra.uni 	$L__BB1_366;
$L__BB1_369:
	setp.lt.s32 	%p276, %r1, 1;
	@%p276 bra 	$L__BB1_381;
	setp.lt.u32 	%p277, %r44, 7;
	mov.b64 	%rd9925, 0;
	mov.b32 	%r1141, 0;
	@%p277 bra 	$L__BB1_373;
	and.b32  	%r1141, %r1, 2147483640;
	mov.b64 	%rd9925, 0;
	mov.b32 	%r1139, 0;
$L__BB1_372:
	.pragma "nounroll";
	mul.wide.u32 	%rd4207, %r1139, 8;
	add.s64 	%rd4208, %rd1, %rd4207;
	ld.local.u64 	%rd4209, [%rd4208];
	add.s64 	%rd4211, %rd4203, %rd4207;
	ld.const.u64 	%rd4212, [%rd4211];
	mov.b64 	%rd4213, 0;
	add.cc.s64 	%rd4214, %rd9925, %rd4212;
	addc.cc.s64 	%rd4215, %rd4213, 0;
	sub.cc.s64 	%rd4216, %rd4209, %rd4214;
	subc.cc.s64 	%rd4217, %rd4213, %rd4215;
	st.local.u64 	[%rd4208], %rd4216;
	ld.local.u64 	%rd4218, [%rd4208+8];
	ld.const.u64 	%rd4219, [%rd4211+8];
	and.b64  	%rd4220, %rd4217, 1;
	add.cc.s64 	%rd4221, %rd4220, %rd4219;
	addc.cc.s64 	%rd4222, %rd4213, 0;
	sub.cc.s64 	%rd4223, %rd4218, %rd4221;
	subc.cc.s64 	%rd4224, %rd4213, %rd4222;
	st.local.u64 	[%rd4208+8], %rd4223;
	ld.local.u64 	%rd4225, [%rd4208+16];
	ld.const.u64 	%rd4226, [%rd4211+16];
	and.b64  	%rd4227, %rd4224, 1;
	add.cc.s64 	%rd4228, %rd4227, %rd4226;
	addc.cc.s64 	%rd4229, %rd4213, 0;
	sub.cc.s64 	%rd4230, %rd4225, %rd4228;
	subc.cc.s64 	%rd4231, %rd4213, %rd4229;
	st.local.u64 	[%rd4208+16], %rd4230;
	ld.local.u64 	%rd4232, [%rd4208+24];
	ld.const.u64 	%rd4233, [%rd4211+24];
	and.b64  	%rd4234, %rd4231, 1;
	add.cc.s64 	%rd4235, %rd4234, %rd4233;
	addc.cc.s64 	%rd4236, %rd4213, 0;
	sub.cc.s64 	%rd4237, %rd4232, %rd4235;
	subc.cc.s64 	%rd4238, %rd4213, %rd4236;
	st.local.u64 	[%rd4208+24], %rd4237;
	ld.local.u64 	%rd4239, [%rd4208+32];
	ld.const.u64 	%rd4240, [%rd4211+32];
	and.b64  	%rd4241, %rd4238, 1;
	add.cc.s64 	%rd4242, %rd4241, %rd4240;
	addc.cc.s64 	%rd4243, %rd4213, 0;
	sub.cc.s64 	%rd4244, %rd4239, %rd4242;
	subc.cc.s64 	%rd4245, %rd4213, %rd4243;
	st.local.u64 	[%rd4208+32], %rd4244;
	ld.local.u64 	%rd4246, [%rd4208+40];
	ld.const.u64 	%rd4247, [%rd4211+40];
	and.b64  	%rd4248, %rd4245, 1;
	add.cc.s64 	%rd4249, %rd4248, %rd4247;
	addc.cc.s64 	%rd4250, %rd4213, 0;
	sub.cc.s64 	%rd4251, %rd4246, %rd4249;
	subc.cc.s64 	%rd4252, %rd4213, %rd4250;
	st.local.u64 	[%rd4208+40], %rd4251;
	ld.local.u64 	%rd4253, [%rd4208+48];
	ld.const.u64 	%rd4254, [%rd4211+48];
	and.b64  	%rd4255, %rd4252, 1;
	add.cc.s64 	%rd4256, %rd4255, %rd4254;
	addc.cc.s64 	%rd4257, %rd4213, 0;
	sub.cc.s64 	%rd4258, %rd4253, %rd4256;
	subc.cc.s64 	%rd4259, %rd4213, %rd4257;
	st.local.u64 	[%rd4208+48], %rd4258;
	ld.local.u64 	%rd4260, [%rd4208+56];
	ld.const.u64 	%rd4261, [%rd4211+56];
	and.b64  	%rd4262, %rd4259, 1;
	add.cc.s64 	%rd4263, %rd4262, %rd4261;
	addc.cc.s64 	%rd4264, %rd4213, 0;
	sub.cc.s64 	%rd4265, %rd4260, %rd4263;
	subc.cc.s64 	%rd4266, %rd4213, %rd4264;
	st.local.u64 	[%rd4208+56], %rd4265;
	add.s32 	%r1139, %r1139, 8;
	and.b64  	%rd9925, %rd4266, 1;
	setp.ne.s32 	%p278, %r1139, %r1141;
	@%p278 bra 	$L__BB1_372;
$L__BB1_373:
	setp.eq.s32 	%p279, %r46, 0;
	@%p279 bra 	$L__BB1_381;
	setp.lt.u32 	%p280, %r47, 3;
	@%p280 bra 	$L__BB1_376;
	mul.wide.u32 	%rd4267, %r1141, 8;
	add.s64 	%rd4268, %rd1, %rd4267;
	ld.local.u64 	%rd4269, [%rd4268];
	add.s64 	%rd4271, %rd4203, %rd4267;
	ld.const.u64 	%rd4272, [%rd4271];
	mov.b64 	%rd4273, 0;
	add.cc.s64 	%rd4274, %rd9925, %rd4272;
	addc.cc.s64 	%rd4275, %rd4273, 0;
	sub.cc.s64 	%rd4276, %rd4269, %rd4274;
	subc.cc.s64 	%rd4277, %rd4273, %rd4275;
	st.local.u64 	[%rd4268], %rd4276;
	ld.local.u64 	%rd4278, [%rd4268+8];
	ld.const.u64 	%rd4279, [%rd4271+8];
	and.b64  	%rd4280, %rd4277, 1;
	add.cc.s64 	%rd4281, %rd4280, %rd4279;
	addc.cc.s64 	%rd4282, %rd4273, 0;
	sub.cc.s64 	%rd4283, %rd4278, %rd4281;
	subc.cc.s64 	%rd4284, %rd4273, %rd4282;
	st.local.u64 	[%rd4268+8], %rd4283;
	ld.local.u64 	%rd4285, [%rd4268+16];
	ld.const.u64 	%rd4286, [%rd4271+16];
	and.b64  	%rd4287, %rd4284, 1;
	add.cc.s64 	%rd4288, %rd4287, %rd4286;
	addc.cc.s64 	%rd4289, %rd4273, 0;
	sub.cc.s64 	%rd4290, %rd4285, %rd4288;
	subc.cc.s64 	%rd4291, %rd4273, %rd4289;
	st.local.u64 	[%rd4268+16], %rd4290;
	ld.local.u64 	%rd4292, [%rd4268+24];
	ld.const.u64 	%rd4293, [%rd4271+24];
	and.b64  	%rd4294, %rd4291, 1;
	add.cc.s64 	%rd4295, %rd4294, %rd4293;
	addc.cc.s64 	%rd4296, %rd4273, 0;
	sub.cc.s64 	%rd4297, %rd4292, %rd4295;
	subc.cc.s64 	%rd4298, %rd4273, %rd4296;
	st.local.u64 	[%rd4268+24], %rd4297;
	and.b64  	%rd9925, %rd4298, 1;
	add.s32 	%r1141, %r1141, 4;
$L__BB1_376:
	setp.eq.s32 	%p281, %r48, 0;
	@%p281 bra 	$L__BB1_381;
	setp.eq.s32 	%p282, %r49, 0;
	@%p282 bra 	$L__BB1_379;
	mul.wide.u32 	%rd4299, %r1141, 8;
	add.s64 	%rd4300, %rd1, %rd4299;
	ld.local.u64 	%rd4301, [%rd4300];
	add.s64 	%rd4303, %rd4203, %rd4299;
	ld.const.u64 	%rd4304, [%rd4303];
	mov.b64 	%rd4305, 0;
	add.cc.s64 	%rd4306, %rd9925, %rd4304;
	addc.cc.s64 	%rd4307, %rd4305, 0;
	sub.cc.s64 	%rd4308, %rd4301, %rd4306;
	subc.cc.s64 	%rd4309, %rd4305, %rd4307;
	st.local.u64 	[%rd4300], %rd4308;
	ld.local.u64 	%rd4310, [%rd4300+8];
	ld.const.u64 	%rd4311, [%rd4303+8];
	and.b64  	%rd4312, %rd4309, 1;
	add.cc.s64 	%rd4313, %rd4312, %rd4311;
	addc.cc.s64 	%rd4314, %rd4305, 0;
	sub.cc.s64 	%rd4315, %rd4310, %rd4313;
	subc.cc.s64 	%rd4316, %rd4305, %rd4314;
	st.local.u64 	[%rd4300+8], %rd4315;
	and.b64  	%rd9925, %rd4316, 1;
	add.s32 	%r1141, %r1141, 2;
$L__BB1_379:
	and.b32  	%r834, %r1, 1;
	setp.eq.b32 	%p283, %r834, 1;
	not.pred 	%p284, %p283;
	@%p284 bra 	$L__BB1_381;
	mul.wide.u32 	%rd4317, %r1141, 8;
	add.s64 	%rd4318, %rd1, %rd4317;
	ld.local.u64 	%rd4319, [%rd4318];
	add.s64 	%rd4321, %rd4203, %rd4317;
	ld.const.u64 	%rd4322, [%rd4321];
	add.s64 	%rd4323, %rd9925, %rd4322;
	sub.s64 	%rd4324, %rd4319, %rd4323;
	st.local.u64 	[%rd4318], %rd4324;
$L__BB1_381:
	setp.lt.s32 	%p285, %r1, 1;
	ld.local.u64 	%rd4325, [%rd1];
	st.local.u64 	[%rd5], %rd4325;
	ld.local.u64 	%rd4326, [%rd1+8];
	st.local.u64 	[%rd5+8], %rd4326;
	ld.local.u64 	%rd4327, [%rd1+16];
	st.local.u64 	[%rd5+16], %rd4327;
	ld.local.u64 	%rd4328, [%rd1+24];
	st.local.u64 	[%rd5+24], %rd4328;
	ld.local.u64 	%rd4329, [%rd1+32];
	st.local.u64 	[%rd5+32], %rd4329;
	ld.local.u64 	%rd4330, [%rd1+40];
	st.local.u64 	[%rd5+40], %rd4330;
	ld.local.u64 	%rd4331, [%rd1+48];
	st.local.u64 	[%rd5+48], %rd4331;
	ld.local.u64 	%rd4332, [%rd1+56];
	st.local.u64 	[%rd5+56], %rd4332;
	ld.local.u64 	%rd4333, [%rd1+64];
	st.local.u64 	[%rd5+64], %rd4333;
	mov.b64 	%rd4334, 0;
	st.local.u64 	[%rd1], %rd4334;
	st.local.u64 	[%rd1+8], %rd4334;
	st.local.u64 	[%rd1+16], %rd4334;
	st.local.u64 	[%rd1+24], %rd4334;
	st.local.u64 	[%rd1+32], %rd4334;
	st.local.u64 	[%rd1+40], %rd4334;
	st.local.u64 	[%rd1+48], %rd4334;
	st.local.u64 	[%rd1+56], %rd4334;
	st.local.u64 	[%rd1+64], %rd4334;
	@%p285 bra 	$L__BB1_420;
	and.b32  	%r271, %r1, 2147483640;
	and.b32  	%r272, %r53, 3;
	mov.b32 	%r1143, 0;
$L__BB1_383:
	setp.lt.u32 	%p286, %r44, 7;
	mul.wide.u32 	%rd4339, %r1143, 8;
	add.s64 	%rd4340, %rd5, %rd4339;
	ld.local.u64 	%rd435, [%rd4340];
	mov.b64 	%rd9935, 0;
	mov.b32 	%r1146, 0;
	@%p286 bra 	$L__BB1_386;
	mov.b64 	%rd9935, 0;
	mov.b32 	%r1144, 0;
$L__BB1_385:
	.pragma "nounroll";
	mov.b64 	%rd9693, 0;
	mul.wide.u32 	%rd4343, %r1144, 8;
	add.s64 	%rd4344, %rd5, %rd4343;
	ld.local.u64 	%rd4345, [%rd4344];
	mul.lo.s64 	%rd4346, %rd435, %rd4345;
	mul.hi.u64 	%rd4347, %rd435, %rd4345;
	add.s64 	%rd4348, %rd1, %rd4343;
	ld.local.u64 	%rd4349, [%rd4348];
	add.cc.s64 	%rd4350, %rd9935, %rd4349;
	addc.cc.s64 	%rd4351, %rd9693, 0;
	add.cc.s64 	%rd4352, %rd4350, %rd4346;
	addc.cc.s64 	%rd4353, %rd4351, %rd4347;
	st.local.u64 	[%rd4348], %rd4352;
	ld.local.u64 	%rd4354, [%rd4344+8];
	mul.lo.s64 	%rd4355, %rd435, %rd4354;
	mul.hi.u64 	%rd4356, %rd435, %rd4354;
	ld.local.u64 	%rd4357, [%rd4348+8];
	add.cc.s64 	%rd4358, %rd4353, %rd4357;
	addc.cc.s64 	%rd4359, %rd9693, 0;
	add.cc.s64 	%rd4360, %rd4358, %rd4355;
	addc.cc.s64 	%rd4361, %rd4359, %rd4356;
	st.local.u64 	[%rd4348+8], %rd4360;
	ld.local.u64 	%rd4362, [%rd4344+16];
	mul.lo.s64 	%rd4363, %rd435, %rd4362;
	mul.hi.u64 	%rd4364, %rd435, %rd4362;
	ld.local.u64 	%rd4365, [%rd4348+16];
	add.cc.s64 	%rd4366, %rd4361, %rd4365;
	addc.cc.s64 	%rd4367, %rd9693, 0;
	add.cc.s64 	%rd4368, %rd4366, %rd4363;
	addc.cc.s64 	%rd4369, %rd4367, %rd4364;
	st.local.u64 	[%rd4348+16], %rd4368;
	ld.local.u64 	%rd4370, [%rd4344+24];
	mul.lo.s64 	%rd4371, %rd435, %rd4370;
	mul.hi.u64 	%rd4372, %rd435, %rd4370;
	ld.local.u64 	%rd4373, [%rd4348+24];
	add.cc.s64 	%rd4374, %rd4369, %rd4373;
	addc.cc.s64 	%rd4375, %rd9693, 0;
	add.cc.s64 	%rd4376, %rd4374, %rd4371;
	addc.cc.s64 	%rd4377, %rd4375, %rd4372;
	st.local.u64 	[%rd4348+24], %rd4376;
	ld.local.u64 	%rd4378, [%rd4344+32];
	mul.lo.s64 	%rd4379, %rd435, %rd4378;
	mul.hi.u64 	%rd4380, %rd435, %rd4378;
	ld.local.u64 	%rd4381, [%rd4348+32];
	add.cc.s64 	%rd4382, %rd4377, %rd4381;
	addc.cc.s64 	%rd4383, %rd9693, 0;
	add.cc.s64 	%rd4384, %rd4382, %rd4379;
	addc.cc.s64 	%rd4385, %rd4383, %rd4380;
	st.local.u64 	[%rd4348+32], %rd4384;
	ld.local.u64 	%rd4386, [%rd4344+40];
	mul.lo.s64 	%rd4387, %rd435, %rd4386;
	mul.hi.u64 	%rd4388, %rd435, %rd4386;
	ld.local.u64 	%rd4389, [%rd4348+40];
	add.cc.s64 	%rd4390, %rd4385, %rd4389;
	addc.cc.s64 	%rd4391, %rd9693, 0;
	add.cc.s64 	%rd4392, %rd4390, %rd4387;
	addc.cc.s64 	%rd4393, %rd4391, %rd4388;
	st.local.u64 	[%rd4348+40], %rd4392;
	ld.local.u64 	%rd4394, [%rd4344+48];
	mul.lo.s64 	%rd4395, %rd435, %rd4394;
	mul.hi.u64 	%rd4396, %rd435, %rd4394;
	ld.local.u64 	%rd4397, [%rd4348+48];
	add.cc.s64 	%rd4398, %rd4393, %rd4397;
	addc.cc.s64 	%rd4399, %rd9693, 0;
	add.cc.s64 	%rd4400, %rd4398, %rd4395;
	addc.cc.s64 	%rd4401, %rd4399, %rd4396;
	st.local.u64 	[%rd4348+48], %rd4400;
	ld.local.u64 	%rd4402, [%rd4344+56];
	mul.lo.s64 	%rd4403, %rd435, %rd4402;
	mul.hi.u64 	%rd4404, %rd435, %rd4402;
	ld.local.u64 	%rd4405, [%rd4348+56];
	add.cc.s64 	%rd4406, %rd4401, %rd4405;
	addc.cc.s64 	%rd4407, %rd9693, 0;
	add.cc.s64 	%rd4408, %rd4406, %rd4403;
	addc.cc.s64 	%rd9935, %rd4407, %rd4404;
	st.local.u64 	[%rd4348+56], %rd4408;
	add.s32 	%r1144, %r1144, 8;
	setp.ne.s32 	%p287, %r1144, %r271;
	mov.u32 	%r1146, %r271;
	@%p287 bra 	$L__BB1_385;
$L__BB1_386:
	mov.b64 	%rd9694, 0;
	setp.eq.s32 	%p288, %r46, 0;
	@%p288 bra 	$L__BB1_394;
	setp.lt.u32 	%p289, %r47, 3;
	@%p289 bra 	$L__BB1_389;
	mul.wide.u32 	%rd4411, %r1146, 8;
	add.s64 	%rd4412, %rd5, %rd4411;
	ld.local.u64 	%rd4413, [%rd4412];
	mul.lo.s64 	%rd4414, %rd435, %rd4413;
	mul.hi.u64 	%rd4415, %rd435, %rd4413;
	add.s64 	%rd4416, %rd1, %rd4411;
	ld.local.u64 	%rd4417, [%rd4416];
	add.cc.s64 	%rd4418, %rd9935, %rd4417;
	addc.cc.s64 	%rd4419, %rd9694, 0;
	add.cc.s64 	%rd4420, %rd4418, %rd4414;
	addc.cc.s64 	%rd4421, %rd4419, %rd4415;
	st.local.u64 	[%rd4416], %rd4420;
	ld.local.u64 	%rd4422, [%rd4412+8];
	mul.lo.s64 	%rd4423, %rd435, %rd4422;
	mul.hi.u64 	%rd4424, %rd435, %rd4422;
	ld.local.u64 	%rd4425, [%rd4416+8];
	mov.b64 	%rd445, 0;
	add.cc.s64 	%rd4426, %rd4421, %rd4425;
	addc.cc.s64 	%rd4427, %rd445, 0;
	add.cc.s64 	%rd4428, %rd4426, %rd4423;
	addc.cc.s64 	%rd4429, %rd4427, %rd4424;
	st.local.u64 	[%rd4416+8], %rd4428;
	ld.local.u64 	%rd4430, [%rd4412+16];
	mul.lo.s64 	%rd4431, %rd435, %rd4430;
	mul.hi.u64 	%rd4432, %rd435, %rd4430;
	ld.local.u64 	%rd4433, [%rd4416+16];
	add.cc.s64 	%rd4434, %rd4429, %rd4433;
	addc.cc.s64 	%rd4435, %rd445, 0;
	add.cc.s64 	%rd4436, %rd4434, %rd4431;
	addc.cc.s64 	%rd4437, %rd4435, %rd4432;
	st.local.u64 	[%rd4416+16], %rd4436;
	ld.local.u64 	%rd4438, [%rd4412+24];
	mul.lo.s64 	%rd4439, %rd435, %rd4438;
	mul.hi.u64 	%rd4440, %rd435, %rd4438;
	ld.local.u64 	%rd4441, [%rd4416+24];
	add.cc.s64 	%rd4442, %rd4437, %rd4441;
	addc.cc.s64 	%rd4443, %rd445, 0;
	add.cc.s64 	%rd4444, %rd4442, %rd4439;
	addc.cc.s64 	%rd9935, %rd4443, %rd4440;
	st.local.u64 	[%rd4416+24], %rd4444;
	add.s32 	%r1146, %r1146, 4;
$L__BB1_389:
	mov.b64 	%rd9695, 0;
	setp.eq.s32 	%p290, %r48, 0;
	@%p290 bra 	$L__BB1_394;
	setp.eq.s32 	%p291, %r49, 0;
	@%p291 bra 	$L__BB1_392;
	mul.wide.u32 	%rd4447, %r1146, 8;
	add.s64 	%rd4448, %rd5, %rd4447;
	ld.local.u64 	%rd4449, [%rd4448];
	mul.lo.s64 	%rd4450, %rd435, %rd4449;
	mul.hi.u64 	%rd4451, %rd435, %rd4449;
	add.s64 	%rd4452, %rd1, %rd4447;
	ld.local.u64 	%rd4453, [%rd4452];
	add.cc.s64 	%rd4454, %rd9935, %rd4453;
	addc.cc.s64 	%rd4455, %rd9695, 0;
	add.cc.s64 	%rd4456, %rd4454, %rd4450;
	addc.cc.s64 	%rd4457, %rd4455, %rd4451;
	st.local.u64 	[%rd4452], %rd4456;
	ld.local.u64 	%rd4458, [%rd4448+8];
	mul.lo.s64 	%rd4459, %rd435, %rd4458;
	mul.hi.u64 	%rd4460, %rd435, %rd4458;
	ld.local.u64 	%rd4461, [%rd4452+8];
	mov.b64 	%rd451, 0;
	add.cc.s64 	%rd4462, %rd4457, %rd4461;
	addc.cc.s64 	%rd4463, %rd451, 0;
	add.cc.s64 	%rd4464, %rd4462, %rd4459;
	addc.cc.s64 	%rd9935, %rd4463, %rd4460;
	st.local.u64 	[%rd4452+8], %rd4464;
	add.s32 	%r1146, %r1146, 2;
$L__BB1_392:
	mov.b64 	%rd9696, 0;
	and.b32  	%r838, %r1, 1;
	setp.eq.b32 	%p292, %r838, 1;
	not.pred 	%p293, %p292;
	@%p293 bra 	$L__BB1_394;
	mul.wide.u32 	%rd4465, %r1146, 8;
	add.s64 	%rd4466, %rd5, %rd4465;
	ld.local.u64 	%rd4467, [%rd4466];
	mul.lo.s64 	%rd4468, %rd435, %rd4467;
	mul.hi.u64 	%rd4469, %rd435, %rd4467;
	add.s64 	%rd4470, %rd1, %rd4465;
	ld.local.u64 	%rd4471, [%rd4470];
	add.cc.s64 	%rd4472, %rd9935, %rd4471;
	addc.cc.s64 	%rd4473, %rd9696, 0;
	add.cc.s64 	%rd4474, %rd4472, %rd4468;
	addc.cc.s64 	%rd9935, %rd4473, %rd4469;
	st.local.u64 	[%rd4470], %rd4474;
$L__BB1_394:
	setp.lt.u32 	%p294, %r44, 7;
	ld.local.u64 	%rd4479, [%rd1];
	mul.lo.s64 	%rd460, %rd67, %rd4479;
	mov.b64 	%rd9943, 0;
	mov.b32 	%r1150, 0;
	@%p294 bra 	$L__BB1_397;
	mov.b64 	%rd9943, 0;
	mov.b32 	%r1148, 0;
$L__BB1_396:
	.pragma "nounroll";
	mov.b64 	%rd9697, 0;
	mul.wide.u32 	%rd4482, %r1148, 8;
	add.s64 	%rd4483, %rd1, %rd4482;
	ld.local.u64 	%rd4484, [%rd4483];
	mov.u64 	%rd4485, d_mod;
	add.s64 	%rd4486, %rd4485, %rd4482;
	ld.const.u64 	%rd4487, [%rd4486];
	mul.lo.s64 	%rd4488, %rd4487, %rd460;
	mul.hi.u64 	%rd4489, %rd4487, %rd460;
	add.cc.s64 	%rd4490, %rd9943, %rd4484;
	addc.cc.s64 	%rd4491, %rd9697, 0;
	add.cc.s64 	%rd4492, %rd4490, %rd4488;
	addc.cc.s64 	%rd4493, %rd4491, %rd4489;
	st.local.u64 	[%rd4483], %rd4492;
	ld.local.u64 	%rd4494, [%rd4483+8];
	ld.const.u64 	%rd4495, [%rd4486+8];
	mul.lo.s64 	%rd4496, %rd4495, %rd460;
	mul.hi.u64 	%rd4497, %rd4495, %rd460;
	add.cc.s64 	%rd4498, %rd4493, %rd4494;
	addc.cc.s64 	%rd4499, %rd9697, 0;
	add.cc.s64 	%rd4500, %rd4498, %rd4496;
	addc.cc.s64 	%rd4501, %rd4499, %rd4497;
	st.local.u64 	[%rd4483+8], %rd4500;
	ld.local.u64 	%rd4502, [%rd4483+16];
	ld.const.u64 	%rd4503, [%rd4486+16];
	mul.lo.s64 	%rd4504, %rd4503, %rd460;
	mul.hi.u64 	%rd4505, %rd4503, %rd460;
	add.cc.s64 	%rd4506, %rd4501, %rd4502;
	addc.cc.s64 	%rd4507, %rd9697, 0;
	add.cc.s64 	%rd4508, %rd4506, %rd4504;
	addc.cc.s64 	%rd4509, %rd4507, %rd4505;
	st.local.u64 	[%rd4483+16], %rd4508;
	ld.local.u64 	%rd4510, [%rd4483+24];
	ld.const.u64 	%rd4511, [%rd4486+24];
	mul.lo.s64 	%rd4512, %rd4511, %rd460;
	mul.hi.u64 	%rd4513, %rd4511, %rd460;
	add.cc.s64 	%rd4514, %rd4509, %rd4510;
	addc.cc.s64 	%rd4515, %rd9697, 0;
	add.cc.s64 	%rd4516, %rd4514, %rd4512;
	addc.cc.s64 	%rd4517, %rd4515, %rd4513;
	st.local.u64 	[%rd4483+24], %rd4516;
	ld.local.u64 	%rd4518, [%rd4483+32];
	ld.const.u64 	%rd4519, [%rd4486+32];
	mul.lo.s64 	%rd4520, %rd4519, %rd460;
	mul.hi.u64 	%rd4521, %rd4519, %rd460;
	add.cc.s64 	%rd4522, %rd4517, %rd4518;
	addc.cc.s64 	%rd4523, %rd9697, 0;
	add.cc.s64 	%rd4524, %rd4522, %rd4520;
	addc.cc.s64 	%rd4525, %rd4523, %rd4521;
	st.local.u64 	[%rd4483+32], %rd4524;
	ld.local.u64 	%rd4526, [%rd4483+40];
	ld.const.u64 	%rd4527, [%rd4486+40];
	mul.lo.s64 	%rd4528, %rd4527, %rd460;
	mul.hi.u64 	%rd4529, %rd4527, %rd460;
	add.cc.s64 	%rd4530, %rd4525, %rd4526;
	addc.cc.s64 	%rd4531, %rd9697, 0;
	add.cc.s64 	%rd4532, %rd4530, %rd4528;
	addc.cc.s64 	%rd4533, %rd4531, %rd4529;
	st.local.u64 	[%rd4483+40], %rd4532;
	ld.local.u64 	%rd4534, [%rd4483+48];
	ld.const.u64 	%rd4535, [%rd4486+48];
	mul.lo.s64 	%rd4536, %rd4535, %rd460;
	mul.hi.u64 	%rd4537, %rd4535, %rd460;
	add.cc.s64 	%rd4538, %rd4533, %rd4534;
	addc.cc.s64 	%rd4539, %rd9697, 0;
	add.cc.s64 	%rd4540, %rd4538, %rd4536;
	addc.cc.s64 	%rd4541, %rd4539, %rd4537;
	st.local.u64 	[%rd4483+48], %rd4540;
	ld.local.u64 	%rd4542, [%rd4483+56];
	ld.const.u64 	%rd4543, [%rd4486+56];
	mul.lo.s64 	%rd4544, %rd4543, %rd460;
	mul.hi.u64 	%rd4545, %rd4543, %rd460;
	add.cc.s64 	%rd4546, %rd4541, %rd4542;
	addc.cc.s64 	%rd4547, %rd9697, 0;
	add.cc.s64 	%rd4548, %rd4546, %rd4544;
	addc.cc.s64 	%rd9943, %rd4547, %rd4545;
	st.local.u64 	[%rd4483+56], %rd4548;
	add.s32 	%r1148, %r1148, 8;
	setp.ne.s32 	%p295, %r1148, %r271;
	mov.u32 	%r1150, %r271;
	@%p295 bra 	$L__BB1_396;
$L__BB1_397:
	mov.b64 	%rd9698, 0;
	setp.eq.s32 	%p296, %r46, 0;
	@%p296 bra 	$L__BB1_405;
	setp.lt.u32 	%p297, %r47, 3;
	@%p297 bra 	$L__BB1_400;
	mul.wide.u32 	%rd4551, %r1150, 8;
	add.s64 	%rd4552, %rd1, %rd4551;
	ld.local.u64 	%rd4553, [%rd4552];
	mov.u64 	%rd4554, d_mod;
	add.s64 	%rd4555, %rd4554, %rd4551;
	ld.const.u64 	%rd4556, [%rd4555];
	mul.lo.s64 	%rd4557, %rd4556, %rd460;
	mul.hi.u64 	%rd4558, %rd4556, %rd460;
	add.cc.s64 	%rd4559, %rd9943, %rd4553;
	addc.cc.s64 	%rd4560, %rd9698, 0;
	add.cc.s64 	%rd4561, %rd4559, %rd4557;
	addc.cc.s64 	%rd4562, %rd4560, %rd4558;
	st.local.u64 	[%rd4552], %rd4561;
	ld.local.u64 	%rd4563, [%rd4552+8];
	ld.const.u64 	%rd4564, [%rd4555+8];
	mul.lo.s64 	%rd4565, %rd4564, %rd460;
	mul.hi.u64 	%rd4566, %rd4564, %rd460;
	mov.b64 	%rd470, 0;
	add.cc.s64 	%rd4567, %rd4562, %rd4563;
	addc.cc.s64 	%rd4568, %rd470, 0;
	add.cc.s64 	%rd4569, %rd4567, %rd4565;
	addc.cc.s64 	%rd4570, %rd4568, %rd4566;
	st.local.u64 	[%rd4552+8], %rd4569;
	ld.local.u64 	%rd4571, [%rd4552+16];
	ld.const.u64 	%rd4572, [%rd4555+16];
	mul.lo.s64 	%rd4573, %rd4572, %rd460;
	mul.hi.u64 	%rd4574, %rd4572, %rd460;
	add.cc.s64 	%rd4575, %rd4570, %rd4571;
	addc.cc.s64 	%rd4576, %rd470, 0;
	add.cc.s64 	%rd4577, %rd4575, %rd4573;
	addc.cc.s64 	%rd4578, %rd4576, %rd4574;
	st.local.u64 	[%rd4552+16], %rd4577;
	ld.local.u64 	%rd4579, [%rd4552+24];
	ld.const.u64 	%rd4580, [%rd4555+24];
	mul.lo.s64 	%rd4581, %rd4580, %rd460;
	mul.hi.u64 	%rd4582, %rd4580, %rd460;
	add.cc.s64 	%rd4583, %rd4578, %rd4579;
	addc.cc.s64 	%rd4584, %rd470, 0;
	add.cc.s64 	%rd4585, %rd4583, %rd4581;
	addc.cc.s64 	%rd9943, %rd4584, %rd4582;
	st.local.u64 	[%rd4552+24], %rd4585;
	add.s32 	%r1150, %r1150, 4;
$L__BB1_400:
	mov.b64 	%rd9699, 0;
	setp.eq.s32 	%p298, %r48, 0;
	@%p298 bra 	$L__BB1_405;
	setp.eq.s32 	%p299, %r49, 0;
	@%p299 bra 	$L__BB1_403;
	mul.wide.u32 	%rd4588, %r1150, 8;
	add.s64 	%rd4589, %rd1, %rd4588;
	ld.local.u64 	%rd4590, [%rd4589];
	mov.u64 	%rd4591, d_mod;
	add.s64 	%rd4592, %rd4591, %rd4588;
	ld.const.u64 	%rd4593, [%rd4592];
	mul.lo.s64 	%rd4594, %rd4593, %rd460;
	mul.hi.u64 	%rd4595, %rd4593, %rd460;
	add.cc.s64 	%rd4596, %rd9943, %rd4590;
	addc.cc.s64 	%rd4597, %rd9699, 0;
	add.cc.s64 	%rd4598, %rd4596, %rd4594;
	addc.cc.s64 	%rd4599, %rd4597, %rd4595;
	st.local.u64 	[%rd4589], %rd4598;
	ld.local.u64 	%rd4600, [%rd4589+8];
	ld.const.u64 	%rd4601, [%rd4592+8];
	mul.lo.s64 	%rd4602, %rd4601, %rd460;
	mul.hi.u64 	%rd4603, %rd4601, %rd460;
	mov.b64 	%rd476, 0;
	add.cc.s64 	%rd4604, %rd4599, %rd4600;
	addc.cc.s64 	%rd4605, %rd476, 0;
	add.cc.s64 	%rd4606, %rd4604, %rd4602;
	addc.cc.s64 	%rd9943, %rd4605, %rd4603;
	st.local.u64 	[%rd4589+8], %rd4606;
	add.s32 	%r1150, %r1150, 2;
$L__BB1_403:
	mov.b64 	%rd9700, 0;
	and.b32  	%r841, %r1, 1;
	setp.eq.b32 	%p300, %r841, 1;
	not.pred 	%p301, %p300;
	@%p301 bra 	$L__BB1_405;
	mul.wide.u32 	%rd4607, %r1150, 8;
	add.s64 	%rd4608, %rd1, %rd4607;
	ld.local.u64 	%rd4609, [%rd4608];
	mov.u64 	%rd4610, d_mod;
	add.s64 	%rd4611, %rd4610, %rd4607;
	ld.const.u64 	%rd4612, [%rd4611];
	mul.lo.s64 	%rd4613, %rd4612, %rd460;
	mul.hi.u64 	%rd4614, %rd4612, %rd460;
	add.cc.s64 	%rd4615, %rd9943, %rd4609;
	addc.cc.s64 	%rd4616, %rd9700, 0;
	add.cc.s64 	%rd4617, %rd4615, %rd4613;
	addc.cc.s64 	%rd9943, %rd4616, %rd4614;
	st.local.u64 	[%rd4608], %rd4617;
$L__BB1_405:
	setp.lt.s32 	%p302, %r1, 2;
	add.s64 	%rd485, %rd9943, %rd9935;
	@%p302 bra 	$L__BB1_419;
	setp.lt.u32 	%p303, %r50, 15;
	mov.b32 	%r1154, 0;
	@%p303 bra 	$L__BB1_409;
	mov.b32 	%r1152, 0;
$L__BB1_408:
	.pragma "nounroll";
	mul.wide.u32 	%rd4618, %r1152, 8;
	add.s64 	%rd4619, %rd1, %rd4618;
	ld.local.u64 	%rd4620, [%rd4619+8];
	st.local.u64 	[%rd4619], %rd4620;
	ld.local.u64 	%rd4621, [%rd4619+16];
	st.local.u64 	[%rd4619+8], %rd4621;
	ld.local.u64 	%rd4622, [%rd4619+24];
	st.local.u64 	[%rd4619+16], %rd4622;
	ld.local.u64 	%rd4623, [%rd4619+32];
	st.local.u64 	[%rd4619+24], %rd4623;
	ld.local.u64 	%rd4624, [%rd4619+40];
	st.local.u64 	[%rd4619+32], %rd4624;
	ld.local.u64 	%rd4625, [%rd4619+48];
	st.local.u64 	[%rd4619+40], %rd4625;
	ld.local.u64 	%rd4626, [%rd4619+56];
	st.local.u64 	[%rd4619+48], %rd4626;
	ld.local.u64 	%rd4627, [%rd4619+64];
	st.local.u64 	[%rd4619+56], %rd4627;
	ld.local.u64 	%rd4628, [%rd4619+72];
	st.local.u64 	[%rd4619+64], %rd4628;
	ld.local.u64 	%rd4629, [%rd4619+80];
	st.local.u64 	[%rd4619+72], %rd4629;
	ld.local.u64 	%rd4630, [%rd4619+88];
	st.local.u64 	[%rd4619+80], %rd4630;
	ld.local.u64 	%rd4631, [%rd4619+96];
	st.local.u64 	[%rd4619+88], %rd4631;
	ld.local.u64 	%rd4632, [%rd4619+104];
	st.local.u64 	[%rd4619+96], %rd4632;
	ld.local.u64 	%rd4633, [%rd4619+112];
	st.local.u64 	[%rd4619+104], %rd4633;
	ld.local.u64 	%rd4634, [%rd4619+120];
	st.local.u64 	[%rd4619+112], %rd4634;
	add.s32 	%r1152, %r1152, 16;
	ld.local.u64 	%rd4635, [%rd4619+128];
	st.local.u64 	[%rd4619+120], %rd4635;
	and.b32  	%r1154, %r44, -16;
	setp.ne.s32 	%p304, %r1152, %r1154;
	@%p304 bra 	$L__BB1_408;
$L__BB1_409:
	and.b32  	%r844, %r44, 15;
	setp.eq.s32 	%p305, %r844, 0;
	@%p305 bra 	$L__BB1_419;
	setp.lt.u32 	%p306, %r52, 7;
	@%p306 bra 	$L__BB1_412;
	mul.wide.u32 	%rd4636, %r1154, 8;
	add.s64 	%rd4637, %rd1, %rd4636;
	ld.local.u64 	%rd4638, [%rd4637+8];
	st.local.u64 	[%rd4637], %rd4638;
	ld.local.u64 	%rd4639, [%rd4637+16];
	st.local.u64 	[%rd4637+8], %rd4639;
	ld.local.u64 	%rd4640, [%rd4637+24];
	st.local.u64 	[%rd4637+16], %rd4640;
	ld.local.u64 	%rd4641, [%rd4637+32];
	st.local.u64 	[%rd4637+24], %rd4641;
	ld.local.u64 	%rd4642, [%rd4637+40];
	st.local.u64 	[%rd4637+32], %rd4642;
	ld.local.u64 	%rd4643, [%rd4637+48];
	st.local.u64 	[%rd4637+40], %rd4643;
	ld.local.u64 	%rd4644, [%rd4637+56];
	st.local.u64 	[%rd4637+48], %rd4644;
	add.s32 	%r1154, %r1154, 8;
	ld.local.u64 	%rd4645, [%rd4637+64];
	st.local.u64 	[%rd4637+56], %rd4645;
$L__BB1_412:
	and.b32  	%r845, %r51, 7;
	setp.eq.s32 	%p307, %r845, 0;
	@%p307 bra 	$L__BB1_419;
	setp.lt.u32 	%p308, %r54, 3;
	@%p308 bra 	$L__BB1_415;
	mul.wide.u32 	%rd4646, %r1154, 8;
	add.s64 	%rd4647, %rd1, %rd4646;
	ld.local.u64 	%rd4648, [%rd4647+8];
	st.local.u64 	[%rd4647], %rd4648;
	ld.local.u64 	%rd4649, [%rd4647+16];
	st.local.u64 	[%rd4647+8], %rd4649;
	ld.local.u64 	%rd4650, [%rd4647+24];
	st.local.u64 	[%rd4647+16], %rd4650;
	add.s32 	%r1154, %r1154, 4;
	ld.local.u64 	%rd4651, [%rd4647+32];
	st.local.u64 	[%rd4647+24], %rd4651;
$L__BB1_415:
	setp.eq.s32 	%p309, %r272, 0;
	@%p309 bra 	$L__BB1_419;
	setp.eq.s32 	%p310, %r272, 1;
	mul.wide.u32 	%rd4652, %r1154, 8;
	add.s64 	%rd486, %rd1, %rd4652;
	ld.local.u64 	%rd4653, [%rd486+8];
	st.local.u64 	[%rd486], %rd4653;
	@%p310 bra 	$L__BB1_419;
	setp.eq.s32 	%p311, %r272, 2;
	ld.local.u64 	%rd4654, [%rd486+16];
	st.local.u64 	[%rd486+8], %rd4654;
	@%p311 bra 	$L__BB1_419;
	ld.local.u64 	%rd4655, [%rd486+24];
	st.local.u64 	[%rd486+16], %rd4655;
$L__BB1_419:
	st.local.u64 	[%rd68], %rd485;
	add.s32 	%r1143, %r1143, 1;
	setp.ne.s32 	%p312, %r1143, %r45;
	@%p312 bra 	$L__BB1_383;
$L__BB1_420:
	mov.u64 	%rd4658, d_mod;
	mov.u32 	%r1156, %r1;
$L__BB1_421:
	add.s32 	%r298, %r1156, -1;
	setp.lt.s32 	%p313, %r1156, 1;
	@%p313 bra 	$L__BB1_424;
	mul.wide.u32 	%rd4656, %r298, 8;
	add.s64 	%rd4657, %rd1, %rd4656;
	ld.local.u64 	%rd487, [%rd4657];
	add.s64 	%rd4659, %rd4658, %rd4656;
	ld.const.u64 	%rd488, [%rd4659];
	setp.gt.u64 	%p314, %rd487, %rd488;
	@%p314 bra 	$L__BB1_424;
	setp.lt.u64 	%p315, %rd487, %rd488;
	mov.u32 	%r1156, %r298;
	@%p315 bra 	$L__BB1_436;
	bra.uni 	$L__BB1_421;
$L__BB1_424:
	setp.lt.s32 	%p316, %r1, 1;
	@%p316 bra 	$L__BB1_436;
	setp.lt.u32 	%p317, %r44, 7;
	mov.b64 	%rd9945, 0;
	mov.b32 	%r1159, 0;
	@%p317 bra 	$L__BB1_428;
	and.b32  	%r1159, %r1, 2147483640;
	mov.b64 	%rd9945, 0;
	mov.b32 	%r1157, 0;
$L__BB1_427:
	.pragma "nounroll";
	mul.wide.u32 	%rd4662, %r1157, 8;
	add.s64 	%rd4663, %rd1, %rd4662;
	ld.local.u64 	%rd4664, [%rd4663];
	add.s64 	%rd4666, %rd4658, %rd4662;
	ld.const.u64 	%rd4667, [%rd4666];
	mov.b64 	%rd4668, 0;
	add.cc.s64 	%rd4669, %rd9945, %rd4667;
	addc.cc.s64 	%rd4670, %rd4668, 0;
	sub.cc.s64 	%rd4671, %rd4664, %rd4669;
	subc.cc.s64 	%rd4672, %rd4668, %rd4670;
	st.local.u64 	[%rd4663], %rd4671;
	ld.local.u64 	%rd4673, [%rd4663+8];
	ld.const.u64 	%rd4674, [%rd4666+8];
	and.b64  	%rd4675, %rd4672, 1;
	add.cc.s64 	%rd4676, %rd4675, %rd4674;
	addc.cc.s64 	%rd4677, %rd4668, 0;
	sub.cc.s64 	%rd4678, %rd4673, %rd4676;
	subc.cc.s64 	%rd4679, %rd4668, %rd4677;
	st.local.u64 	[%rd4663+8], %rd4678;
	ld.local.u64 	%rd4680, [%rd4663+16];
	ld.const.u64 	%rd4681, [%rd4666+16];
	and.b64  	%rd4682, %rd4679, 1;
	add.cc.s64 	%rd4683, %rd4682, %rd4681;
	addc.cc.s64 	%rd4684, %rd4668, 0;
	sub.cc.s64 	%rd4685, %rd4680, %rd4683;
	subc.cc.s64 	%rd4686, %rd4668, %rd4684;
	st.local.u64 	[%rd4663+16], %rd4685;
	ld.local.u64 	%rd4687, [%rd4663+24];
	ld.const.u64 	%rd4688, [%rd4666+24];
	and.b64  	%rd4689, %rd4686, 1;
	add.cc.s64 	%rd4690, %rd4689, %rd4688;
	addc.cc.s64 	%rd4691, %rd4668, 0;
	sub.cc.s64 	%rd4692, %rd4687, %rd4690;
	subc.cc.s64 	%rd4693, %rd4668, %rd4691;
	st.local.u64 	[%rd4663+24], %rd4692;
	ld.local.u64 	%rd4694, [%rd4663+32];
	ld.const.u64 	%rd4695, [%rd4666+32];
	and.b64  	%rd4696, %rd4693, 1;
	add.cc.s64 	%rd4697, %rd4696, %rd4695;
	addc.cc.s64 	%rd4698, %rd4668, 0;
	sub.cc.s64 	%rd4699, %rd4694, %rd4697;
	subc.cc.s64 	%rd4700, %rd4668, %rd4698;
	st.local.u64 	[%rd4663+32], %rd4699;
	ld.local.u64 	%rd4701, [%rd4663+40];
	ld.const.u64 	%rd4702, [%rd4666+40];
	and.b64  	%rd4703, %rd4700, 1;
	add.cc.s64 	%rd4704, %rd4703, %rd4702;
	addc.cc.s64 	%rd4705, %rd4668, 0;
	sub.cc.s64 	%rd4706, %rd4701, %rd4704;
	subc.cc.s64 	%rd4707, %rd4668, %rd4705;
	st.local.u64 	[%rd4663+40], %rd4706;
	ld.local.u64 	%rd4708, [%rd4663+48];
	ld.const.u64 	%rd4709, [%rd4666+48];
	and.b64  	%rd4710, %rd4707, 1;
	add.cc.s64 	%rd4711, %rd4710, %rd4709;
	addc.cc.s64 	%rd4712, %rd4668, 0;
	sub.cc.s64 	%rd4713, %rd4708, %rd4711;
	subc.cc.s64 	%rd4714, %rd4668, %rd4712;
	st.local.u64 	[%rd4663+48], %rd4713;
	ld.local.u64 	%rd4715, [%rd4663+56];
	ld.const.u64 	%rd4716, [%rd4666+56];
	and.b64  	%rd4717, %rd4714, 1;
	add.cc.s64 	%rd4718, %rd4717, %rd4716;
	addc.cc.s64 	%rd4719, %rd4668, 0;
	sub.cc.s64 	%rd4720, %rd4715, %rd4718;
	subc.cc.s64 	%rd4721, %rd4668, %rd4719;
	st.local.u64 	[%rd4663+56], %rd4720;
	add.s32 	%r1157, %r1157, 8;
	and.b64  	%rd9945, %rd4721, 1;
	setp.ne.s32 	%p318, %r1157, %r1159;
	@%p318 bra 	$L__BB1_427;
$L__BB1_428:
	setp.eq.s32 	%p319, %r46, 0;
	@%p319 bra 	$L__BB1_436;
	setp.lt.u32 	%p320, %r47, 3;
	@%p320 bra 	$L__BB1_431;
	mul.wide.u32 	%rd4722, %r1159, 8;
	add.s64 	%rd4723, %rd1, %rd4722;
	ld.local.u64 	%rd4724, [%rd4723];
	add.s64 	%rd4726, %rd4658, %rd4722;
	ld.const.u64 	%rd4727, [%rd4726];
	mov.b64 	%rd4728, 0;
	add.cc.s64 	%rd4729, %rd9945, %rd4727;
	addc.cc.s64 	%rd4730, %rd4728, 0;
	sub.cc.s64 	%rd4731, %rd4724, %rd4729;
	subc.cc.s64 	%rd4732, %rd4728, %rd4730;
	st.local.u64 	[%rd4723], %rd4731;
	ld.local.u64 	%rd4733, [%rd4723+8];
	ld.const.u64 	%rd4734, [%rd4726+8];
	and.b64  	%rd4735, %rd4732, 1;
	add.cc.s64 	%rd4736, %rd4735, %rd4734;
	addc.cc.s64 	%rd4737, %rd4728, 0;
	sub.cc.s64 	%rd4738, %rd4733, %rd4736;
	subc.cc.s64 	%rd4739, %rd4728, %rd4737;
	st.local.u64 	[%rd4723+8], %rd4738;
	ld.local.u64 	%rd4740, [%rd4723+16];
	ld.const.u64 	%rd4741, [%rd4726+16];
	and.b64  	%rd4742, %rd4739, 1;
	add.cc.s64 	%rd4743, %rd4742, %rd4741;
	addc.cc.s64 	%rd4744, %rd4728, 0;
	sub.cc.s64 	%rd4745, %rd4740, %rd4743;
	subc.cc.s64 	%rd4746, %rd4728, %rd4744;
	st.local.u64 	[%rd4723+16], %rd4745;
	ld.local.u64 	%rd4747, [%rd4723+24];
	ld.const.u64 	%rd4748, [%rd4726+24];
	and.b64  	%rd4749, %rd4746, 1;
	add.cc.s64 	%rd4750, %rd4749, %rd4748;
	addc.cc.s64 	%rd4751, %rd4728, 0;
	sub.cc.s64 	%rd4752, %rd4747, %rd4750;
	subc.cc.s64 	%rd4753, %rd4728, %rd4751;
	st.local.u64 	[%rd4723+24], %rd4752;
	and.b64  	%rd9945, %rd4753, 1;
	add.s32 	%r1159, %r1159, 4;
$L__BB1_431:
	setp.eq.s32 	%p321, %r48, 0;
	@%p321 bra 	$L__BB1_436;
	setp.eq.s32 	%p322, %r49, 0;
	@%p322 bra 	$L__BB1_434;
	mul.wide.u32 	%rd4754, %r1159, 8;
	add.s64 	%rd4755, %rd1, %rd4754;
	ld.local.u64 	%rd4756, [%rd4755];
	add.s64 	%rd4758, %rd4658, %rd4754;
	ld.const.u64 	%rd4759, [%rd4758];
	mov.b64 	%rd4760, 0;
	add.cc.s64 	%rd4761, %rd9945, %rd4759;
	addc.cc.s64 	%rd4762, %rd4760, 0;
	sub.cc.s64 	%rd4763, %rd4756, %rd4761;
	subc.cc.s64 	%rd4764, %rd4760, %rd4762;
	st.local.u64 	[%rd4755], %rd4763;
	ld.local.u64 	%rd4765, [%rd4755+8];
	ld.const.u64 	%rd4766, [%rd4758+8];
	and.b64  	%rd4767, %rd4764, 1;
	add.cc.s64 	%rd4768, %rd4767, %rd4766;
	addc.cc.s64 	%rd4769, %rd4760, 0;
	sub.cc.s64 	%rd4770, %rd4765, %rd4768;
	subc.cc.s64 	%rd4771, %rd4760, %rd4769;
	st.local.u64 	[%rd4755+8], %rd4770;
	and.b64  	%rd9945, %rd4771, 1;
	add.s32 	%r1159, %r1159, 2;
$L__BB1_434:
	and.b32  	%r848, %r1, 1;
	setp.eq.b32 	%p323, %r848, 1;
	not.pred 	%p324, %p323;
	@%p324 bra 	$L__BB1_436;
	mul.wide.u32 	%rd4772, %r1159, 8;
	add.s64 	%rd4773, %rd1, %rd4772;
	ld.local.u64 	%rd4774, [%rd4773];
	add.s64 	%rd4776, %rd4658, %rd4772;
	ld.const.u64 	%rd4777, [%rd4776];
	add.s64 	%rd4778, %rd9945, %rd4777;
	sub.s64 	%rd4779, %rd4774, %rd4778;
	st.local.u64 	[%rd4773], %rd4779;
$L__BB1_436:
	setp.lt.s32 	%p325, %r1, 1;
	ld.local.u64 	%rd4780, [%rd1];
	st.local.u64 	[%rd5], %rd4780;
	ld.local.u64 	%rd4781, [%rd1+8];
	st.local.u64 	[%rd5+8], %rd4781;
	ld.local.u64 	%rd4782, [%rd1+16];
	st.local.u64 	[%rd5+16], %rd4782;
	ld.local.u64 	%rd4783, [%rd1+24];
	st.local.u64 	[%rd5+24], %rd4783;
	ld.local.u64 	%rd4784, [%rd1+32];
	st.local.u64 	[%rd5+32], %rd4784;
	ld.local.u64 	%rd4785, [%rd1+40];
	st.local.u64 	[%rd5+40], %rd4785;
	ld.local.u64 	%rd4786, [%rd1+48];
	st.local.u64 	[%rd5+48], %rd4786;
	ld.local.u64 	%rd4787, [%rd1+56];
	st.local.u64 	[%rd5+56], %rd4787;
	ld.local.u64 	%rd4788, [%rd1+64];
	st.local.u64 	[%rd5+64], %rd4788;
	mov.b64 	%rd4789, 0;
	st.local.u64 	[%rd1], %rd4789;
	st.local.u64 	[%rd1+8], %rd4789;
	st.local.u64 	[%rd1+16], %rd4789;
	st.local.u64 	[%rd1+24], %rd4789;
	st.local.u64 	[%rd1+32], %rd4789;
	st.local.u64 	[%rd1+40], %rd4789;
	st.local.u64 	[%rd1+48], %rd4789;
	st.local.u64 	[%rd1+56], %rd4789;
	st.local.u64 	[%rd1+64], %rd4789;
	@%p325 bra 	$L__BB1_475;
	and.b32  	%r307, %r1, 2147483640;
	and.b32  	%r308, %r53, 3;
	mov.b32 	%r1161, 0;
$L__BB1_438:
	setp.lt.u32 	%p326, %r44, 7;
	mul.wide.u32 	%rd4794, %r1161, 8;
	add.s64 	%rd4795, %rd5, %rd4794;
	ld.local.u64 	%rd496, [%rd4795];
	mov.b64 	%rd9955, 0;
	mov.b32 	%r1164, 0;
	@%p326 bra 	$L__BB1_441;
	mov.b64 	%rd9955, 0;
	mov.b32 	%r1162, 0;
$L__BB1_440:
	.pragma "nounroll";
	mov.b64 	%rd9701, 0;
	mul.wide.u32 	%rd4798, %r1162, 8;
	add.s64 	%rd4799, %rd5, %rd4798;
	ld.local.u64 	%rd4800, [%rd4799];
	mul.lo.s64 	%rd4801, %rd496, %rd4800;
	mul.hi.u64 	%rd4802, %rd496, %rd4800;
	add.s64 	%rd4803, %rd1, %rd4798;
	ld.local.u64 	%rd4804, [%rd4803];
	add.cc.s64 	%rd4805, %rd9955, %rd4804;
	addc.cc.s64 	%rd4806, %rd9701, 0;
	add.cc.s64 	%rd4807, %rd4805, %rd4801;
	addc.cc.s64 	%rd4808, %rd4806, %rd4802;
	st.local.u64 	[%rd4803], %rd4807;
	ld.local.u64 	%rd4809, [%rd4799+8];
	mul.lo.s64 	%rd4810, %rd496, %rd4809;
	mul.hi.u64 	%rd4811, %rd496, %rd4809;
	ld.local.u64 	%rd4812, [%rd4803+8];
	add.cc.s64 	%rd4813, %rd4808, %rd4812;
	addc.cc.s64 	%rd4814, %rd9701, 0;
	add.cc.s64 	%rd4815, %rd4813, %rd4810;
	addc.cc.s64 	%rd4816, %rd4814, %rd4811;
	st.local.u64 	[%rd4803+8], %rd4815;
	ld.local.u64 	%rd4817, [%rd4799+16];
	mul.lo.s64 	%rd4818, %rd496, %rd4817;
	mul.hi.u64 	%rd4819, %rd496, %rd4817;
	ld.local.u64 	%rd4820, [%rd4803+16];
	add.cc.s64 	%rd4821, %rd4816, %rd4820;
	addc.cc.s64 	%rd4822, %rd9701, 0;
	add.cc.s64 	%rd4823, %rd4821, %rd4818;
	addc.cc.s64 	%rd4824, %rd4822, %rd4819;
	st.local.u64 	[%rd4803+16], %rd4823;
	ld.local.u64 	%rd4825, [%rd4799+24];
	mul.lo.s64 	%rd4826, %rd496, %rd4825;
	mul.hi.u64 	%rd4827, %rd496, %rd4825;
	ld.local.u64 	%rd4828, [%rd4803+24];
	add.cc.s64 	%rd4829, %rd4824, %rd4828;
	addc.cc.s64 	%rd4830, %rd9701, 0;
	add.cc.s64 	%rd4831, %rd4829, %rd4826;
	addc.cc.s64 	%rd4832, %rd4830, %rd4827;
	st.local.u64 	[%rd4803+24], %rd4831;
	ld.local.u64 	%rd4833, [%rd4799+32];
	mul.lo.s64 	%rd4834, %rd496, %rd4833;
	mul.hi.u64 	%rd4835, %rd496, %rd4833;
	ld.local.u64 	%rd4836, [%rd4803+32];
	add.cc.s64 	%rd4837, %rd4832, %rd4836;
	addc.cc.s64 	%rd4838, %rd9701, 0;
	add.cc.s64 	%rd4839, %rd4837, %rd4834;
	addc.cc.s64 	%rd4840, %rd4838, %rd4835;
	st.local.u64 	[%rd4803+32], %rd4839;
	ld.local.u64 	%rd4841, [%rd4799+40];
	mul.lo.s64 	%rd4842, %rd496, %rd4841;
	mul.hi.u64 	%rd4843, %rd496, %rd4841;
	ld.local.u64 	%rd4844, [%rd4803+40];
	add.cc.s64 	%rd4845, %rd4840, %rd4844;
	addc.cc.s64 	%rd4846, %rd9701, 0;
	add.cc.s64 	%rd4847, %rd4845, %rd4842;
	addc.cc.s64 	%rd4848, %rd4846, %rd4843;
	st.local.u64 	[%rd4803+40], %rd4847;
	ld.local.u64 	%rd4849, [%rd4799+48];
	mul.lo.s64 	%rd4850, %rd496, %rd4849;
	mul.hi.u64 	%rd4851, %rd496, %rd4849;
	ld.local.u64 	%rd4852, [%rd4803+48];
	add.cc.s64 	%rd4853, %rd4848, %rd4852;
	addc.cc.s64 	%rd4854, %rd9701, 0;
	add.cc.s64 	%rd4855, %rd4853, %rd4850;
	addc.cc.s64 	%rd4856, %rd4854, %rd4851;
	st.local.u64 	[%rd4803+48], %rd4855;
	ld.local.u64 	%rd4857, [%rd4799+56];
	mul.lo.s64 	%rd4858, %rd496, %rd4857;
	mul.hi.u64 	%rd4859, %rd496, %rd4857;
	ld.local.u64 	%rd4860, [%rd4803+56];
	add.cc.s64 	%rd4861, %rd4856, %rd4860;
	addc.cc.s64 	%rd4862, %rd9701, 0;
	add.cc.s64 	%rd4863, %rd4861, %rd4858;
	addc.cc.s64 	%rd9955, %rd4862, %rd4859;
	st.local.u64 	[%rd4803+56], %rd4863;
	add.s32 	%r1162, %r1162, 8;
	setp.ne.s32 	%p327, %r1162, %r307;
	mov.u32 	%r1164, %r307;
	@%p327 bra 	$L__BB1_440;
$L__BB1_441:
	mov.b64 	%rd9702, 0;
	setp.eq.s32 	%p328, %r46, 0;
	@%p328 bra 	$L__BB1_449;
	setp.lt.u32 	%p329, %r47, 3;
	@%p329 bra 	$L__BB1_444;
	mul.wide.u32 	%rd4866, %r1164, 8;
	add.s64 	%rd4867, %rd5, %rd4866;
	ld.local.u64 	%rd4868, [%rd4867];
	mul.lo.s64 	%rd4869, %rd496, %rd4868;
	mul.hi.u64 	%rd4870, %rd496, %rd4868;
	add.s64 	%rd4871, %rd1, %rd4866;
	ld.local.u64 	%rd4872, [%rd4871];
	add.cc.s64 	%rd4873, %rd9955, %rd4872;
	addc.cc.s64 	%rd4874, %rd9702, 0;
	add.cc.s64 	%rd4875, %rd4873, %rd4869;
	addc.cc.s64 	%rd4876, %rd4874, %rd4870;
	st.local.u64 	[%rd4871], %rd4875;
	ld.local.u64 	%rd4877, [%rd4867+8];
	mul.lo.s64 	%rd4878, %rd496, %rd4877;
	mul.hi.u64 	%rd4879, %rd496, %rd4877;
	ld.local.u64 	%rd4880, [%rd4871+8];
	mov.b64 	%rd506, 0;
	add.cc.s64 	%rd4881, %rd4876, %rd4880;
	addc.cc.s64 	%rd4882, %rd506, 0;
	add.cc.s64 	%rd4883, %rd4881, %rd4878;
	addc.cc.s64 	%rd4884, %rd4882, %rd4879;
	st.local.u64 	[%rd4871+8], %rd4883;
	ld.local.u64 	%rd4885, [%rd4867+16];
	mul.lo.s64 	%rd4886, %rd496, %rd4885;
	mul.hi.u64 	%rd4887, %rd496, %rd4885;
	ld.local.u64 	%rd4888, [%rd4871+16];
	add.cc.s64 	%rd4889, %rd4884, %rd4888;
	addc.cc.s64 	%rd4890, %rd506, 0;
	add.cc.s64 	%rd4891, %rd4889, %rd4886;
	addc.cc.s64 	%rd4892, %rd4890, %rd4887;
	st.local.u64 	[%rd4871+16], %rd4891;
	ld.local.u64 	%rd4893, [%rd4867+24];
	mul.lo.s64 	%rd4894, %rd496, %rd4893;
	mul.hi.u64 	%rd4895, %rd496, %rd4893;
	ld.local.u64 	%rd4896, [%rd4871+24];
	add.cc.s64 	%rd4897, %rd4892, %rd4896;
	addc.cc.s64 	%rd4898, %rd506, 0;
	add.cc.s64 	%rd4899, %rd4897, %rd4894;
	addc.cc.s64 	%rd9955, %rd4898, %rd4895;
	st.local.u64 	[%rd4871+24], %rd4899;
	add.s32 	%r1164, %r1164, 4;
$L__BB1_444:
	mov.b64 	%rd9703, 0;
	setp.eq.s32 	%p330, %r48, 0;
	@%p330 bra 	$L__BB1_449;
	setp.eq.s32 	%p331, %r49, 0;
	@%p331 bra 	$L__BB1_447;
	mul.wide.u32 	%rd4902, %r1164, 8;
	add.s64 	%rd4903, %rd5, %rd4902;
	ld.local.u64 	%rd4904, [%rd4903];
	mul.lo.s64 	%rd4905, %rd496, %rd4904;
	mul.hi.u64 	%rd4906, %rd496, %rd4904;
	add.s64 	%rd4907, %rd1, %rd4902;
	ld.local.u64 	%rd4908, [%rd4907];
	add.cc.s64 	%rd4909, %rd9955, %rd4908;
	addc.cc.s64 	%rd4910, %rd9703, 0;
	add.cc.s64 	%rd4911, %rd4909, %rd4905;
	addc.cc.s64 	%rd4912, %rd4910, %rd4906;
	st.local.u64 	[%rd4907], %rd4911;
	ld.local.u64 	%rd4913, [%rd4903+8];
	mul.lo.s64 	%rd4914, %rd496, %rd4913;
	mul.hi.u64 	%rd4915, %rd496, %rd4913;
	ld.local.u64 	%rd4916, [%rd4907+8];
	mov.b64 	%rd512, 0;
	add.cc.s64 	%rd4917, %rd4912, %rd4916;
	addc.cc.s64 	%rd4918, %rd512, 0;
	add.cc.s64 	%rd4919, %rd4917, %rd4914;
	addc.cc.s64 	%rd9955, %rd4918, %rd4915;
	st.local.u64 	[%rd4907+8], %rd4919;
	add.s32 	%r1164, %r1164, 2;
$L__BB1_447:
	mov.b64 	%rd9704, 0;
	and.b32  	%r852, %r1, 1;
	setp.eq.b32 	%p332, %r852, 1;
	not.pred 	%p333, %p332;
	@%p333 bra 	$L__BB1_449;
	mul.wide.u32 	%rd4920, %r1164, 8;
	add.s64 	%rd4921, %rd5, %rd4920;
	ld.local.u64 	%rd4922, [%rd4921];
	mul.lo.s64 	%rd4923, %rd496, %rd4922;
	mul.hi.u64 	%rd4924, %rd496, %rd4922;
	add.s64 	%rd4925, %rd1, %rd4920;
	ld.local.u64 	%rd4926, [%rd4925];
	add.cc.s64 	%rd4927, %rd9955, %rd4926;
	addc.cc.s64 	%rd4928, %rd9704, 0;
	add.cc.s64 	%rd4929, %rd4927, %rd4923;
	addc.cc.s64 	%rd9955, %rd4928, %rd4924;
	st.local.u64 	[%rd4925], %rd4929;
$L__BB1_449:
	setp.lt.u32 	%p334, %r44, 7;
	ld.local.u64 	%rd4934, [%rd1];
	mul.lo.s64 	%rd521, %rd67, %rd4934;
	mov.b64 	%rd9963, 0;
	mov.b32 	%r1168, 0;
	@%p334 bra 	$L__BB1_452;
	mov.b64 	%rd9963, 0;
	mov.b32 	%r1166, 0;
$L__BB1_451:
	.pragma "nounroll";
	mov.b64 	%rd9705, 0;
	mul.wide.u32 	%rd4937, %r1166, 8;
	add.s64 	%rd4938, %rd1, %rd4937;
	ld.local.u64 	%rd4939, [%rd4938];
	mov.u64 	%rd4940, d_mod;
	add.s64 	%rd4941, %rd4940, %rd4937;
	ld.const.u64 	%rd4942, [%rd4941];
	mul.lo.s64 	%rd4943, %rd4942, %rd521;
	mul.hi.u64 	%rd4944, %rd4942, %rd521;
	add.cc.s64 	%rd4945, %rd9963, %rd4939;
	addc.cc.s64 	%rd4946, %rd9705, 0;
	add.cc.s64 	%rd4947, %rd4945, %rd4943;
	addc.cc.s64 	%rd4948, %rd4946, %rd4944;
	st.local.u64 	[%rd4938], %rd4947;
	ld.local.u64 	%rd4949, [%rd4938+8];
	ld.const.u64 	%rd4950, [%rd4941+8];
	mul.lo.s64 	%rd4951, %rd4950, %rd521;
	mul.hi.u64 	%rd4952, %rd4950, %rd521;
	add.cc.s64 	%rd4953, %rd4948, %rd4949;
	addc.cc.s64 	%rd4954, %rd9705, 0;
	add.cc.s64 	%rd4955, %rd4953, %rd4951;
	addc.cc.s64 	%rd4956, %rd4954, %rd4952;
	st.local.u64 	[%rd4938+8], %rd4955;
	ld.local.u64 	%rd4957, [%rd4938+16];
	ld.const.u64 	%rd4958, [%rd4941+16];
	mul.lo.s64 	%rd4959, %rd4958, %rd521;
	mul.hi.u64 	%rd4960, %rd4958, %rd521;
	add.cc.s64 	%rd4961, %rd4956, %rd4957;
	addc.cc.s64 	%rd4962, %rd9705, 0;
	add.cc.s64 	%rd4963, %rd4961, %rd4959;
	addc.cc.s64 	%rd4964, %rd4962, %rd4960;
	st.local.u64 	[%rd4938+16], %rd4963;
	ld.local.u64 	%rd4965, [%rd4938+24];
	ld.const.u64 	%rd4966, [%rd4941+24];
	mul.lo.s64 	%rd4967, %rd4966, %rd521;
	mul.hi.u64 	%rd4968, %rd4966, %rd521;
	add.cc.s64 	%rd4969, %rd4964, %rd4965;
	addc.cc.s64 	%rd4970, %rd9705, 0;
	add.cc.s64 	%rd4971, %rd4969, %rd4967;
	addc.cc.s64 	%rd4972, %rd4970, %rd4968;
	st.local.u64 	[%rd4938+24], %rd4971;
	ld.local.u64 	%rd4973, [%rd4938+32];
	ld.const.u64 	%rd4974, [%rd4941+32];
	mul.lo.s64 	%rd4975, %rd4974, %rd521;
	mul.hi.u64 	%rd4976, %rd4974, %rd521;
	add.cc.s64 	%rd4977, %rd4972, %rd4973;
	addc.cc.s64 	%rd4978, %rd9705, 0;
	add.cc.s64 	%rd4979, %rd4977, %rd4975;
	addc.cc.s64 	%rd4980, %rd4978, %rd4976;
	st.local.u64 	[%rd4938+32], %rd4979;
	ld.local.u64 	%rd4981, [%rd4938+40];
	ld.const.u64 	%rd4982, [%rd4941+40];
	mul.lo.s64 	%rd4983, %rd4982, %rd521;
	mul.hi.u64 	%rd4984, %rd4982, %rd521;
	add.cc.s64 	%rd4985, %rd4980, %rd4981;
	addc.cc.s64 	%rd4986, %rd9705, 0;
	add.cc.s64 	%rd4987, %rd4985, %rd4983;
	addc.cc.s64 	%rd4988, %rd4986, %rd4984;
	st.local.u64 	[%rd4938+40], %rd4987;
	ld.local.u64 	%rd4989, [%rd4938+48];
	ld.const.u64 	%rd4990, [%rd4941+48];
	mul.lo.s64 	%rd4991, %rd4990, %rd521;
	mul.hi.u64 	%rd4992, %rd4990, %rd521;
	add.cc.s64 	%rd4993, %rd4988, %rd4989;
	addc.cc.s64 	%rd4994, %rd9705, 0;
	add.cc.s64 	%rd4995, %rd4993, %rd4991;
	addc.cc.s64 	%rd4996, %rd4994, %rd4992;
	st.local.u64 	[%rd4938+48], %rd4995;
	ld.local.u64 	%rd4997, [%rd4938+56];
	ld.const.u64 	%rd4998, [%rd4941+56];
	mul.lo.s64 	%rd4999, %rd4998, %rd521;
	mul.hi.u64 	%rd5000, %rd4998, %rd521;
	add.cc.s64 	%rd5001, %rd4996, %rd4997;
	addc.cc.s64 	%rd5002, %rd9705, 0;
	add.cc.s64 	%rd5003, %rd5001, %rd4999;
	addc.cc.s64 	%rd9963, %rd5002, %rd5000;
	st.local.u64 	[%rd4938+56], %rd5003;
	add.s32 	%r1166, %r1166, 8;
	setp.ne.s32 	%p335, %r1166, %r307;
	mov.u32 	%r1168, %r307;
	@%p335 bra 	$L__BB1_451;
$L__BB1_452:
	mov.b64 	%rd9706, 0;
	setp.eq.s32 	%p336, %r46, 0;
	@%p336 bra 	$L__BB1_460;
	setp.lt.u32 	%p337, %r47, 3;
	@%p337 bra 	$L__BB1_455;
	mul.wide.u32 	%rd5006, %r1168, 8;
	add.s64 	%rd5007, %rd1, %rd5006;
	ld.local.u64 	%rd5008, [%rd5007];
	mov.u64 	%rd5009, d_mod;
	add.s64 	%rd5010, %rd5009, %rd5006;
	ld.const.u64 	%rd5011, [%rd5010];
	mul.lo.s64 	%rd5012, %rd5011, %rd521;
	mul.hi.u64 	%rd5013, %rd5011, %rd521;
	add.cc.s64 	%rd5014, %rd9963, %rd5008;
	addc.cc.s64 	%rd5015, %rd9706, 0;
	add.cc.s64 	%rd5016, %rd5014, %rd5012;
	addc.cc.s64 	%rd5017, %rd5015, %rd5013;
	st.local.u64 	[%rd5007], %rd5016;
	ld.local.u64 	%rd5018, [%rd5007+8];
	ld.const.u64 	%rd5019, [%rd5010+8];
	mul.lo.s64 	%rd5020, %rd5019, %rd521;
	mul.hi.u64 	%rd5021, %rd5019, %rd521;
	mov.b64 	%rd531, 0;
	add.cc.s64 	%rd5022, %rd5017, %rd5018;
	addc.cc.s64 	%rd5023, %rd531, 0;
	add.cc.s64 	%rd5024, %rd5022, %rd5020;
	addc.cc.s64 	%rd5025, %rd5023, %rd5021;
	st.local.u64 	[%rd5007+8], %rd5024;
	ld.local.u64 	%rd5026, [%rd5007+16];
	ld.const.u64 	%rd5027, [%rd5010+16];
	mul.lo.s64 	%rd5028, %rd5027, %rd521;
	mul.hi.u64 	%rd5029, %rd5027, %rd521;
	add.cc.s64 	%rd5030, %rd5025, %rd5026;
	addc.cc.s64 	%rd5031, %rd531, 0;
	add.cc.s64 	%rd5032, %rd5030, %rd5028;
	addc.cc.s64 	%rd5033, %rd5031, %rd5029;
	st.local.u64 	[%rd5007+16], %rd5032;
	ld.local.u64 	%rd5034, [%rd5007+24];
	ld.const.u64 	%rd5035, [%rd5010+24];
	mul.lo.s64 	%rd5036, %rd5035, %rd521;
	mul.hi.u64 	%rd5037, %rd5035, %rd521;
	add.cc.s64 	%rd5038, %rd5033, %rd5034;
	addc.cc.s64 	%rd5039, %rd531, 0;
	add.cc.s64 	%rd5040, %rd5038, %rd5036;
	addc.cc.s64 	%rd9963, %rd5039, %rd5037;
	st.local.u64 	[%rd5007+24], %rd5040;
	add.s32 	%r1168, %r1168, 4;
$L__BB1_455:
	mov.b64 	%rd9707, 0;
	setp.eq.s32 	%p338, %r48, 0;
	@%p338 bra 	$L__BB1_460;
	setp.eq.s32 	%p339, %r49, 0;
	@%p339 bra 	$L__BB1_458;
	mul.wide.u32 	%rd5043, %r1168, 8;
	add.s64 	%rd5044, %rd1, %rd5043;
	ld.local.u64 	%rd5045, [%rd5044];
	mov.u64 	%rd5046, d_mod;
	add.s64 	%rd5047, %rd5046, %rd5043;
	ld.const.u64 	%rd5048, [%rd5047];
	mul.lo.s64 	%rd5049, %rd5048, %rd521;
	mul.hi.u64 	%rd5050, %rd5048, %rd521;
	add.cc.s64 	%rd5051, %rd9963, %rd5045;
	addc.cc.s64 	%rd5052, %rd9707, 0;
	add.cc.s64 	%rd5053, %rd5051, %rd5049;
	addc.cc.s64 	%rd5054, %rd5052, %rd5050;
	st.local.u64 	[%rd5044], %rd5053;
	ld.local.u64 	%rd5055, [%rd5044+8];
	ld.const.u64 	%rd5056, [%rd5047+8];
	mul.lo.s64 	%rd5057, %rd5056, %rd521;
	mul.hi.u64 	%rd5058, %rd5056, %rd521;
	mov.b64 	%rd537, 0;
	add.cc.s64 	%rd5059, %rd5054, %rd5055;
	addc.cc.s64 	%rd5060, %rd537, 0;
	add.cc.s64 	%rd5061, %rd5059, %rd5057;
	addc.cc.s64 	%rd9963, %rd5060, %rd5058;
	st.local.u64 	[%rd5044+8], %rd5061;
	add.s32 	%r1168, %r1168, 2;
$L__BB1_458:
	mov.b64 	%rd9708, 0;
	and.b32  	%r855, %r1, 1;
	setp.eq.b32 	%p340, %r855, 1;
	not.pred 	%p341, %p340;
	@%p341 bra 	$L__BB1_460;
	mul.wide.u32 	%rd5062, %r1168, 8;
	add.s64 	%rd5063, %rd1, %rd5062;
	ld.local.u64 	%rd5064, [%rd5063];
	mov.u64 	%rd5065, d_mod;
	add.s64 	%rd5066, %rd5065, %rd5062;
	ld.const.u64 	%rd5067, [%rd5066];
	mul.lo.s64 	%rd5068, %rd5067, %rd521;
	mul.hi.u64 	%rd5069, %rd5067, %rd521;
	add.cc.s64 	%rd5070, %rd9963, %rd5064;
	addc.cc.s64 	%rd5071, %rd9708, 0;
	add.cc.s64 	%rd5072, %rd5070, %rd5068;
	addc.cc.s64 	%rd9963, %rd5071, %rd5069;
	st.local.u64 	[%rd5063], %rd5072;
$L__BB1_460:
	setp.lt.s32 	%p342, %r1, 2;
	add.s64 	%rd546, %rd9963, %rd9955;
	@%p342 bra 	$L__BB1_474;
	setp.lt.u32 	%p343, %r50, 15;
	mov.b32 	%r1172, 0;
	@%p343 bra 	$L__BB1_464;
	mov.b32 	%r1170, 0;
$L__BB1_463:
	.pragma "nounroll";
	mul.wide.u32 	%rd5073, %r1170, 8;
	add.s64 	%rd5074, %rd1, %rd5073;
	ld.local.u64 	%rd5075, [%rd5074+8];
	st.local.u64 	[%rd5074], %rd5075;
	ld.local.u64 	%rd5076, [%rd5074+16];
	st.local.u64 	[%rd5074+8], %rd5076;
	ld.local.u64 	%rd5077, [%rd5074+24];
	st.local.u64 	[%rd5074+16], %rd5077;
	ld.local.u64 	%rd5078, [%rd5074+32];
	st.local.u64 	[%rd5074+24], %rd5078;
	ld.local.u64 	%rd5079, [%rd5074+40];
	st.local.u64 	[%rd5074+32], %rd5079;
	ld.local.u64 	%rd5080, [%rd5074+48];
	st.local.u64 	[%rd5074+40], %rd5080;
	ld.local.u64 	%rd5081, [%rd5074+56];
	st.local.u64 	[%rd5074+48], %rd5081;
	ld.local.u64 	%rd5082, [%rd5074+64];
	st.local.u64 	[%rd5074+56], %rd5082;
	ld.local.u64 	%rd5083, [%rd5074+72];
	st.local.u64 	[%rd5074+64], %rd5083;
	ld.local.u64 	%rd5084, [%rd5074+80];
	st.local.u64 	[%rd5074+72], %rd5084;
	ld.local.u64 	%rd5085, [%rd5074+88];
	st.local.u64 	[%rd5074+80], %rd5085;
	ld.local.u64 	%rd5086, [%rd5074+96];
	st.local.u64 	[%rd5074+88], %rd5086;
	ld.local.u64 	%rd5087, [%rd5074+104];
	st.local.u64 	[%rd5074+96], %rd5087;
	ld.local.u64 	%rd5088, [%rd5074+112];
	st.local.u64 	[%rd5074+104], %rd5088;
	ld.local.u64 	%rd5089, [%rd5074+120];
	st.local.u64 	[%rd5074+112], %rd5089;
	add.s32 	%r1170, %r1170, 16;
	ld.local.u64 	%rd5090, [%rd5074+128];
	st.local.u64 	[%rd5074+120], %rd5090;
	and.b32  	%r1172, %r44, -16;
	setp.ne.s32 	%p344, %r1170, %r1172;
	@%p344 bra 	$L__BB1_463;
$L__BB1_464:
	and.b32  	%r858, %r44, 15;
	setp.eq.s32 	%p345, %r858, 0;
	@%p345 bra 	$L__BB1_474;
	setp.lt.u32 	%p346, %r52, 7;
	@%p346 bra 	$L__BB1_467;
	mul.wide.u32 	%rd5091, %r1172, 8;
	add.s64 	%rd5092, %rd1, %rd5091;
	ld.local.u64 	%rd5093, [%rd5092+8];
	st.local.u64 	[%rd5092], %rd5093;
	ld.local.u64 	%rd5094, [%rd5092+16];
	st.local.u64 	[%rd5092+8], %rd5094;
	ld.local.u64 	%rd5095, [%rd5092+24];
	st.local.u64 	[%rd5092+16], %rd5095;
	ld.local.u64 	%rd5096, [%rd5092+32];
	st.local.u64 	[%rd5092+24], %rd5096;
	ld.local.u64 	%rd5097, [%rd5092+40];
	st.local.u64 	[%rd5092+32], %rd5097;
	ld.local.u64 	%rd5098, [%rd5092+48];
	st.local.u64 	[%rd5092+40], %rd5098;
	ld.local.u64 	%rd5099, [%rd5092+56];
	st.local.u64 	[%rd5092+48], %rd5099;
	add.s32 	%r1172, %r1172, 8;
	ld.local.u64 	%rd5100, [%rd5092+64];
	st.local.u64 	[%rd5092+56], %rd5100;
$L__BB1_467:
	and.b32  	%r859, %r51, 7;
	setp.eq.s32 	%p347, %r859, 0;
	@%p347 bra 	$L__BB1_474;
	setp.lt.u32 	%p348, %r54, 3;
	@%p348 bra 	$L__BB1_470;
	mul.wide.u32 	%rd5101, %r1172, 8;
	add.s64 	%rd5102, %rd1, %rd5101;
	ld.local.u64 	%rd5103, [%rd5102+8];
	st.local.u64 	[%rd5102], %rd5103;
	ld.local.u64 	%rd5104, [%rd5102+16];
	st.local.u64 	[%rd5102+8], %rd5104;
	ld.local.u64 	%rd5105, [%rd5102+24];
	st.local.u64 	[%rd5102+16], %rd5105;
	add.s32 	%r1172, %r1172, 4;
	ld.local.u64 	%rd5106, [%rd5102+32];
	st.local.u64 	[%rd5102+24], %rd5106;
$L__BB1_470:
	setp.eq.s32 	%p349, %r308, 0;
	@%p349 bra 	$L__BB1_474;
	setp.eq.s32 	%p350, %r308, 1;
	mul.wide.u32 	%rd5107, %r1172, 8;
	add.s64 	%rd547, %rd1, %rd5107;
	ld.local.u64 	%rd5108, [%rd547+8];
	st.local.u64 	[%rd547], %rd5108;
	@%p350 bra 	$L__BB1_474;
	setp.eq.s32 	%p351, %r308, 2;
	ld.local.u64 	%rd5109, [%rd547+16];
	st.local.u64 	[%rd547+8], %rd5109;
	@%p351 bra 	$L__BB1_474;
	ld.local.u64 	%rd5110, [%rd547+24];
	st.local.u64 	[%rd547+16], %rd5110;
$L__BB1_474:
	st.local.u64 	[%rd68], %rd546;
	add.s32 	%r1161, %r1161, 1;
	setp.ne.s32 	%p352, %r1161, %r45;
	@%p352 bra 	$L__BB1_438;
$L__BB1_475:
	mov.u64 	%rd5113, d_mod;
	mov.u32 	%r1174, %r1;
$L__BB1_476:
	add.s32 	%r334, %r1174, -1;
	setp.lt.s32 	%p353, %r1174, 1;
	@%p353 bra 	$L__BB1_479;
	mul.wide.u32 	%rd5111, %r334, 8;
	add.s64 	%rd5112, %rd1, %rd5111;
	ld.local.u64 	%rd548, [%rd5112];
	add.s64 	%rd5114, %rd5113, %rd5111;
	ld.const.u64 	%rd549, [%rd5114];
	setp.gt.u64 	%p354, %rd548, %rd549;
	@%p354 bra 	$L__BB1_479;
	setp.lt.u64 	%p355, %rd548, %rd549;
	mov.u32 	%r1174, %r334;
	@%p355 bra 	$L__BB1_491;
	bra.uni 	$L__BB1_476;
$L__BB1_479:
	setp.lt.s32 	%p356, %r1, 1;
	@%p356 bra 	$L__BB1_491;
	setp.lt.u32 	%p357, %r44, 7;
	mov.b64 	%rd9965, 0;
	mov.b32 	%r1177, 0;
	@%p357 bra 	$L__BB1_483;
	and.b32  	%r1177, %r1, 2147483640;
	mov.b64 	%rd9965, 0;
	mov.b32 	%r1175, 0;
$L__BB1_482:
	.pragma "nounroll";
	mul.wide.u32 	%rd5117, %r1175, 8;
	add.s64 	%rd5118, %rd1, %rd5117;
	ld.local.u64 	%rd5119, [%rd5118];
	add.s64 	%rd5121, %rd5113, %rd5117;
	ld.const.u64 	%rd5122, [%rd5121];
	mov.b64 	%rd5123, 0;
	add.cc.s64 	%rd5124, %rd9965, %rd5122;
	addc.cc.s64 	%rd5125, %rd5123, 0;
	sub.cc.s64 	%rd5126, %rd5119, %rd5124;
	subc.cc.s64 	%rd5127, %rd5123, %rd5125;
	st.local.u64 	[%rd5118], %rd5126;
	ld.local.u64 	%rd5128, [%rd5118+8];
	ld.const.u64 	%rd5129, [%rd5121+8];
	and.b64  	%rd5130, %rd5127, 1;
	add.cc.s64 	%rd5131, %rd5130, %rd5129;
	addc.cc.s64 	%rd5132, %rd5123, 0;
	sub.cc.s64 	%rd5133, %rd5128, %rd5131;
	subc.cc.s64 	%rd5134, %rd5123, %rd5132;
	st.local.u64 	[%rd5118+8], %rd5133;
	ld.local.u64 	%rd5135, [%rd5118+16];
	ld.const.u64 	%rd5136, [%rd5121+16];
	and.b64  	%rd5137, %rd5134, 1;
	add.cc.s64 	%rd5138, %rd5137, %rd5136;
	addc.cc.s64 	%rd5139, %rd5123, 0;
	sub.cc.s64 	%rd5140, %rd5135, %rd5138;
	subc.cc.s64 	%rd5141, %rd5123, %rd5139;
	st.local.u64 	[%rd5118+16], %rd5140;
	ld.local.u64 	%rd5142, [%rd5118+24];
	ld.const.u64 	%rd5143, [%rd5121+24];
	and.b64  	%rd5144, %rd5141, 1;
	add.cc.s64 	%rd5145, %rd5144, %rd5143;
	addc.cc.s64 	%rd5146, %rd5123, 0;
	sub.cc.s64 	%rd5147, %rd5142, %rd5145;
	subc.cc.s64 	%rd5148, %rd5123, %rd5146;
	st.local.u64 	[%rd5118+24], %rd5147;
	ld.local.u64 	%rd5149, [%rd5118+32];
	ld.const.u64 	%rd5150, [%rd5121+32];
	and.b64  	%rd5151, %rd5148, 1;
	add.cc.s64 	%rd5152, %rd5151, %rd5150;
	addc.cc.s64 	%rd5153, %rd5123, 0;
	sub.cc.s64 	%rd5154, %rd5149, %rd5152;
	subc.cc.s64 	%rd5155, %rd5123, %rd5153;
	st.local.u64 	[%rd5118+32], %rd5154;
	ld.local.u64 	%rd5156, [%rd5118+40];
	ld.const.u64 	%rd5157, [%rd5121+40];
	and.b64  	%rd5158, %rd5155, 1;
	add.cc.s64 	%rd5159, %rd5158, %rd5157;
	addc.cc.s64 	%rd5160, %rd5123, 0;
	sub.cc.s64 	%rd5161, %rd5156, %rd5159;
	subc.cc.s64 	%rd5162, %rd5123, %rd5160;
	st.local.u64 	[%rd5118+40], %rd5161;
	ld.local.u64 	%rd5163, [%rd5118+48];
	ld.const.u64 	%rd5164, [%rd5121+48];
	and.b64  	%rd5165, %rd5162, 1;
	add.cc.s64 	%rd5166, %rd5165, %rd5164;
	addc.cc.s64 	%rd5167, %rd5123, 0;
	sub.cc.s64 	%rd5168, %rd5163, %rd5166;
	subc.cc.s64 	%rd5169, %rd5123, %rd5167;
	st.local.u64 	[%rd5118+48], %rd5168;
	ld.local.u64 	%rd5170, [%rd5118+56];
	ld.const.u64 	%rd5171, [%rd5121+56];
	and.b64  	%rd5172, %rd5169, 1;
	add.cc.s64 	%rd5173, %rd5172, %rd5171;
	addc.cc.s64 	%rd5174, %rd5123, 0;
	sub.cc.s64 	%rd5175, %rd5170, %rd5173;
	subc.cc.s64 	%rd5176, %rd5123, %rd5174;
	st.local.u64 	[%rd5118+56], %rd5175;
	add.s32 	%r1175, %r1175, 8;
	and.b64  	%rd9965, %rd5176, 1;
	setp.ne.s32 	%p358, %r1175, %r1177;
	@%p358 bra 	$L__BB1_482;
$L__BB1_483:
	setp.eq.s32 	%p359, %r46, 0;
	@%p359 bra 	$L__BB1_491;
	setp.lt.u32 	%p360, %r47, 3;
	@%p360 bra 	$L__BB1_486;
	mul.wide.u32 	%rd5177, %r1177, 8;
	add.s64 	%rd5178, %rd1, %rd5177;
	ld.local.u64 	%rd5179, [%rd5178];
	add.s64 	%rd5181, %rd5113, %rd5177;
	ld.const.u64 	%rd5182, [%rd5181];
	mov.b64 	%rd5183, 0;
	add.cc.s64 	%rd5184, %rd9965, %rd5182;
	addc.cc.s64 	%rd5185, %rd5183, 0;
	sub.cc.s64 	%rd5186, %rd5179, %rd5184;
	subc.cc.s64 	%rd5187, %rd5183, %rd5185;
	st.local.u64 	[%rd5178], %rd5186;
	ld.local.u64 	%rd5188, [%rd5178+8];
	ld.const.u64 	%rd5189, [%rd5181+8];
	and.b64  	%rd5190, %rd5187, 1;
	add.cc.s64 	%rd5191, %rd5190, %rd5189;
	addc.cc.s64 	%rd5192, %rd5183, 0;
	sub.cc.s64 	%rd5193, %rd5188, %rd5191;
	subc.cc.s64 	%rd5194, %rd5183, %rd5192;
	st.local.u64 	[%rd5178+8], %rd5193;
	ld.local.u64 	%rd5195, [%rd5178+16];
	ld.const.u64 	%rd5196, [%rd5181+16];
	and.b64  	%rd5197, %rd5194, 1;
	add.cc.s64 	%rd5198, %rd5197, %rd5196;
	addc.cc.s64 	%rd5199, %rd5183, 0;
	sub.cc.s64 	%rd5200, %rd5195, %rd5198;
	subc.cc.s64 	%rd5201, %rd5183, %rd5199;
	st.local.u64 	[%rd5178+16], %rd5200;
	ld.local.u64 	%rd5202, [%rd5178+24];
	ld.const.u64 	%rd5203, [%rd5181+24];
	and.b64  	%rd5204, %rd5201, 1;
	add.cc.s64 	%rd5205, %rd5204, %rd5203;
	addc.cc.s64 	%rd5206, %rd5183, 0;
	sub.cc.s64 	%rd5207, %rd5202, %rd5205;
	subc.cc.s64 	%rd5208, %rd5183, %rd5206;
	st.local.u64 	[%rd5178+24], %rd5207;
	and.b64  	%rd9965, %rd5208, 1;
	add.s32 	%r1177, %r1177, 4;
$L__BB1_486:
	setp.eq.s32 	%p361, %r48, 0;
	@%p361 bra 	$L__BB1_491;
	setp.eq.s32 	%p362, %r49, 0;
	@%p362 bra 	$L__BB1_489;
	mul.wide.u32 	%rd5209, %r1177, 8;
	add.s64 	%rd5210, %rd1, %rd5209;
	ld.local.u64 	%rd5211, [%rd5210];
	add.s64 	%rd5213, %rd5113, %rd5209;
	ld.const.u64 	%rd5214, [%rd5213];
	mov.b64 	%rd5215, 0;
	add.cc.s64 	%rd5216, %rd9965, %rd5214;
	addc.cc.s64 	%rd5217, %rd5215, 0;
	sub.cc.s64 	%rd5218, %rd5211, %rd5216;
	subc.cc.s64 	%rd5219, %rd5215, %rd5217;
	st.local.u64 	[%rd5210], %rd5218;
	ld.local.u64 	%rd5220, [%rd5210+8];
	ld.const.u64 	%rd5221, [%rd5213+8];
	and.b64  	%rd5222, %rd5219, 1;
	add.cc.s64 	%rd5223, %rd5222, %rd5221;
	addc.cc.s64 	%rd5224, %rd5215, 0;
	sub.cc.s64 	%rd5225, %rd5220, %rd5223;
	subc.cc.s64 	%rd5226, %rd5215, %rd5224;
	st.local.u64 	[%rd5210+8], %rd5225;
	and.b64  	%rd9965, %rd5226, 1;
	add.s32 	%r1177, %r1177, 2;
$L__BB1_489:
	and.b32  	%r862, %r1, 1;
	setp.eq.b32 	%p363, %r862, 1;
	not.pred 	%p364, %p363;
	@%p364 bra 	$L__BB1_491;
	mul.wide.u32 	%rd5227, %r1177, 8;
	add.s64 	%rd5228, %rd1, %rd5227;
	ld.local.u64 	%rd5229, [%rd5228];
	add.s64 	%rd5231, %rd5113, %rd5227;
	ld.const.u64 	%rd5232, [%rd5231];
	add.s64 	%rd5233, %rd9965, %rd5232;
	sub.s64 	%rd5234, %rd5229, %rd5233;
	st.local.u64 	[%rd5228], %rd5234;
$L__BB1_491:
	setp.lt.s32 	%p365, %r1, 1;
	ld.local.u64 	%rd5235, [%rd1];
	st.local.u64 	[%rd5], %rd5235;
	ld.local.u64 	%rd5236, [%rd1+8];
	st.local.u64 	[%rd5+8], %rd5236;
	ld.local.u64 	%rd5237, [%rd1+16];
	st.local.u64 	[%rd5+16], %rd5237;
	ld.local.u64 	%rd5238, [%rd1+24];
	st.local.u64 	[%rd5+24], %rd5238;
	ld.local.u64 	%rd5239, [%rd1+32];
	st.local.u64 	[%rd5+32], %rd5239;
	ld.local.u64 	%rd5240, [%rd1+40];
	st.local.u64 	[%rd5+40], %rd5240;
	ld.local.u64 	%rd5241, [%rd1+48];
	st.local.u64 	[%rd5+48], %rd5241;
	ld.local.u64 	%rd5242, [%rd1+56];
	st.local.u64 	[%rd5+56], %rd5242;
	ld.local.u64 	%rd5243, [%rd1+64];
	st.local.u64 	[%rd5+64], %rd5243;
	mov.b64 	%rd5244, 0;
	st.local.u64 	[%rd1], %rd5244;
	st.local.u64 	[%rd1+8], %rd5244;
	st.local.u64 	[%rd1+16], %rd5244;
	st.local.u64 	[%rd1+24], %rd5244;
	st.local.u64 	[%rd1+32], %rd5244;
	st.local.u64 	[%rd1+40], %rd5244;
	st.local.u64 	[%rd1+48], %rd5244;
	st.local.u64 	[%rd1+56], %rd5244;
	st.local.u64 	[%rd1+64], %rd5244;
	@%p365 bra 	$L__BB1_530;
	and.b32  	%r343, %r1, 2147483640;
	and.b32  	%r344, %r53, 3;
	mov.b32 	%r1179, 0;
$L__BB1_493:
	setp.lt.u32 	%p366, %r44, 7;
	mul.wide.u32 	%rd5249, %r1179, 8;
	add.s64 	%rd5250, %rd5, %rd5249;
	ld.local.u64 	%rd557, [%rd5250];
	mov.b64 	%rd9975, 0;
	mov.b32 	%r1182, 0;
	@%p366 bra 	$L__BB1_496;
	mov.b64 	%rd9975, 0;
	mov.b32 	%r1180, 0;
$L__BB1_495:
	.pragma "nounroll";
	mov.b64 	%rd9709, 0;
	mul.wide.u32 	%rd5253, %r1180, 8;
	add.s64 	%rd5254, %rd5, %rd5253;
	ld.local.u64 	%rd5255, [%rd5254];
	mul.lo.s64 	%rd5256, %rd557, %rd5255;
	mul.hi.u64 	%rd5257, %rd557, %rd5255;
	add.s64 	%rd5258, %rd1, %rd5253;
	ld.local.u64 	%rd5259, [%rd5258];
	add.cc.s64 	%rd5260, %rd9975, %rd5259;
	addc.cc.s64 	%rd5261, %rd9709, 0;
	add.cc.s64 	%rd5262, %rd5260, %rd5256;
	addc.cc.s64 	%rd5263, %rd5261, %rd5257;
	st.local.u64 	[%rd5258], %rd5262;
	ld.local.u64 	%rd5264, [%rd5254+8];
	mul.lo.s64 	%rd5265, %rd557, %rd5264;
	mul.hi.u64 	%rd5266, %rd557, %rd5264;
	ld.local.u64 	%rd5267, [%rd5258+8];
	add.cc.s64 	%rd5268, %rd5263, %rd5267;
	addc.cc.s64 	%rd5269, %rd9709, 0;
	add.cc.s64 	%rd5270, %rd5268, %rd5265;
	addc.cc.s64 	%rd5271, %rd5269, %rd5266;
	st.local.u64 	[%rd5258+8], %rd5270;
	ld.local.u64 	%rd5272, [%rd5254+16];
	mul.lo.s64 	%rd5273, %rd557, %rd5272;
	mul.hi.u64 	%rd5274, %rd557, %rd5272;
	ld.local.u64 	%rd5275, [%rd5258+16];
	add.cc.s64 	%rd5276, %rd5271, %rd5275;
	addc.cc.s64 	%rd5277, %rd9709, 0;
	add.cc.s64 	%rd5278, %rd5276, %rd5273;
	addc.cc.s64 	%rd5279, %rd5277, %rd5274;
	st.local.u64 	[%rd5258+16], %rd5278;
	ld.local.u64 	%rd5280, [%rd5254+24];
	mul.lo.s64 	%rd5281, %rd557, %rd5280;
	mul.hi.u64 	%rd5282, %rd557, %rd5280;
	ld.local.u64 	%rd5283, [%rd5258+24];
	add.cc.s64 	%rd5284, %rd5279, %rd5283;
	addc.cc.s64 	%rd5285, %rd9709, 0;
	add.cc.s64 	%rd5286, %rd5284, %rd5281;
	addc.cc.s64 	%rd5287, %rd5285, %rd5282;
	st.local.u64 	[%rd5258+24], %rd5286;
	ld.local.u64 	%rd5288, [%rd5254+32];
	mul.lo.s64 	%rd5289, %rd557, %rd5288;
	mul.hi.u64 	%rd5290, %rd557, %rd5288;
	ld.local.u64 	%rd5291, [%rd5258+32];
	add.cc.s64 	%rd5292, %rd5287, %rd5291;
	addc.cc.s64 	%rd5293, %rd9709, 0;
	add.cc.s64 	%rd5294, %rd5292, %rd5289;
	addc.cc.s64 	%rd5295, %rd5293, %rd5290;
	st.local.u64 	[%rd5258+32], %rd5294;
	ld.local.u64 	%rd5296, [%rd5254+40];
	mul.lo.s64 	%rd5297, %rd557, %rd5296;
	mul.hi.u64 	%rd5298, %rd557, %rd5296;
	ld.local.u64 	%rd5299, [%rd5258+40];
	add.cc.s64 	%rd5300, %rd5295, %rd5299;
	addc.cc.s64 	%rd5301, %rd9709, 0;
	add.cc.s64 	%rd5302, %rd5300, %rd5297;
	addc.cc.s64 	%rd5303, %rd5301, %rd5298;
	st.local.u64 	[%rd5258+40], %rd5302;
	ld.local.u64 	%rd5304, [%rd5254+48];
	mul.lo.s64 	%rd5305, %rd557, %rd5304;
	mul.hi.u64 	%rd5306, %rd557, %rd5304;
	ld.local.u64 	%rd5307, [%rd5258+48];
	add.cc.s64 	%rd5308, %rd5303, %rd5307;
	addc.cc.s64 	%rd5309, %rd9709, 0;
	add.cc.s64 	%rd5310, %rd5308, %rd5305;
	addc.cc.s64 	%rd5311, %rd5309, %rd5306;
	st.local.u64 	[%rd5258+48], %rd5310;
	ld.local.u64 	%rd5312, [%rd5254+56];
	mul.lo.s64 	%rd5313, %rd557, %rd5312;
	mul.hi.u64 	%rd5314, %rd557, %rd5312;
	ld.local.u64 	%rd5315, [%rd5258+56];
	add.cc.s64 	%rd5316, %rd5311, %rd5315;
	addc.cc.s64 	%rd5317, %rd9709, 0;
	add.cc.s64 	%rd5318, %rd5316, %rd5313;
	addc.cc.s64 	%rd9975, %rd5317, %rd5314;
	st.local.u64 	[%rd5258+56], %rd5318;
	add.s32 	%r1180, %r1180, 8;
	setp.ne.s32 	%p367, %r1180, %r343;
	mov.u32 	%r1182, %r343;
	@%p367 bra 	$L__BB1_495;
$L__BB1_496:
	mov.b64 	%rd9710, 0;
	setp.eq.s32 	%p368, %r46, 0;
	@%p368 bra 	$L__BB1_504;
	setp.lt.u32 	%p369, %r47, 3;
	@%p369 bra 	$L__BB1_499;
	mul.wide.u32 	%rd5321, %r1182, 8;
	add.s64 	%rd5322, %rd5, %rd5321;
	ld.local.u64 	%rd5323, [%rd5322];
	mul.lo.s64 	%rd5324, %rd557, %rd5323;
	mul.hi.u64 	%rd5325, %rd557, %rd5323;
	add.s64 	%rd5326, %rd1, %rd5321;
	ld.local.u64 	%rd5327, [%rd5326];
	add.cc.s64 	%rd5328, %rd9975, %rd5327;
	addc.cc.s64 	%rd5329, %rd9710, 0;
	add.cc.s64 	%rd5330, %rd5328, %rd5324;
	addc.cc.s64 	%rd5331, %rd5329, %rd5325;
	st.local.u64 	[%rd5326], %rd5330;
	ld.local.u64 	%rd5332, [%rd5322+8];
	mul.lo.s64 	%rd5333, %rd557, %rd5332;
	mul.hi.u64 	%rd5334, %rd557, %rd5332;
	ld.local.u64 	%rd5335, [%rd5326+8];
	mov.b64 	%rd567, 0;
	add.cc.s64 	%rd5336, %rd5331, %rd5335;
	addc.cc.s64 	%rd5337, %rd567, 0;
	add.cc.s64 	%rd5338, %rd5336, %rd5333;
	addc.cc.s64 	%rd5339, %rd5337, %rd5334;
	st.local.u64 	[%rd5326+8], %rd5338;
	ld.local.u64 	%rd5340, [%rd5322+16];
	mul.lo.s64 	%rd5341, %rd557, %rd5340;
	mul.hi.u64 	%rd5342, %rd557, %rd5340;
	ld.local.u64 	%rd5343, [%rd5326+16];
	add.cc.s64 	%rd5344, %rd5339, %rd5343;
	addc.cc.s64 	%rd5345, %rd567, 0;
	add.cc.s64 	%rd5346, %rd5344, %rd5341;
	addc.cc.s64 	%rd5347, %rd5345, %rd5342;
	st.local.u64 	[%rd5326+16], %rd5346;
	ld.local.u64 	%rd5348, [%rd5322+24];
	mul.lo.s64 	%rd5349, %rd557, %rd5348;
	mul.hi.u64 	%rd5350, %rd557, %rd5348;
	ld.local.u64 	%rd5351, [%rd5326+24];
	add.cc.s64 	%rd5352, %rd5347, %rd5351;
	addc.cc.s64 	%rd5353, %rd567, 0;
	add.cc.s64 	%rd5354, %rd5352, %rd5349;
	addc.cc.s64 	%rd9975, %rd5353, %rd5350;
	st.local.u64 	[%rd5326+24], %rd5354;
	add.s32 	%r1182, %r1182, 4;
$L__BB1_499:
	mov.b64 	%rd9711, 0;
	setp.eq.s32 	%p370, %r48, 0;
	@%p370 bra 	$L__BB1_504;
	setp.eq.s32 	%p371, %r49, 0;
	@%p371 bra 	$L__BB1_502;
	mul.wide.u32 	%rd5357, %r1182, 8;
	add.s64 	%rd5358, %rd5, %rd5357;
	ld.local.u64 	%rd5359, [%rd5358];
	mul.lo.s64 	%rd5360, %rd557, %rd5359;
	mul.hi.u64 	%rd5361, %rd557, %rd5359;
	add.s64 	%rd5362, %rd1, %rd5357;
	ld.local.u64 	%rd5363, [%rd5362];
	add.cc.s64 	%rd5364, %rd9975, %rd5363;
	addc.cc.s64 	%rd5365, %rd9711, 0;
	add.cc.s64 	%rd5366, %rd5364, %rd5360;
	addc.cc.s64 	%rd5367, %rd5365, %rd5361;
	st.local.u64 	[%rd5362], %rd5366;
	ld.local.u64 	%rd5368, [%rd5358+8];
	mul.lo.s64 	%rd5369, %rd557, %rd5368;
	mul.hi.u64 	%rd5370, %rd557, %rd5368;
	ld.local.u64 	%rd5371, [%rd5362+8];
	mov.b64 	%rd573, 0;
	add.cc.s64 	%rd5372, %rd5367, %rd5371;
	addc.cc.s64 	%rd5373, %rd573, 0;
	add.cc.s64 	%rd5374, %rd5372, %rd5369;
	addc.cc.s64 	%rd9975, %rd5373, %rd5370;
	st.local.u64 	[%rd5362+8], %rd5374;
	add.s32 	%r1182, %r1182, 2;
$L__BB1_502:
	mov.b64 	%rd9712, 0;
	and.b32  	%r866, %r1, 1;
	setp.eq.b32 	%p372, %r866, 1;
	not.pred 	%p373, %p372;
	@%p373 bra 	$L__BB1_504;
	mul.wide.u32 	%rd5375, %r1182, 8;
	add.s64 	%rd5376, %rd5, %rd5375;
	ld.local.u64 	%rd5377, [%rd5376];
	mul.lo.s64 	%rd5378, %rd557, %rd5377;
	mul.hi.u64 	%rd5379, %rd557, %rd5377;
	add.s64 	%rd5380, %rd1, %rd5375;
	ld.local.u64 	%rd5381, [%rd5380];
	add.cc.s64 	%rd5382, %rd9975, %rd5381;
	addc.cc.s64 	%rd5383, %rd9712, 0;
	add.cc.s64 	%rd5384, %rd5382, %rd5378;
	addc.cc.s64 	%rd9975, %rd5383, %rd5379;
	st.local.u64 	[%rd5380], %rd5384;
$L__BB1_504:
	setp.lt.u32 	%p374, %r44, 7;
	ld.local.u64 	%rd5389, [%rd1];
	mul.lo.s64 	%rd582, %rd67, %rd5389;
	mov.b64 	%rd9983, 0;
	mov.b32 	%r1186, 0;
	@%p374 bra 	$L__BB1_507;
	mov.b64 	%rd9983, 0;
	mov.b32 	%r1184, 0;
$L__BB1_506:
	.pragma "nounroll";
	mov.b64 	%rd9713, 0;
	mul.wide.u32 	%rd5392, %r1184, 8;
	add.s64 	%rd5393, %rd1, %rd5392;
	ld.local.u64 	%rd5394, [%rd5393];
	mov.u64 	%rd5395, d_mod;
	add.s64 	%rd5396, %rd5395, %rd5392;
	ld.const.u64 	%rd5397, [%rd5396];
	mul.lo.s64 	%rd5398, %rd5397, %rd582;
	mul.hi.u64 	%rd5399, %rd5397, %rd582;
	add.cc.s64 	%rd5400, %rd9983, %rd5394;
	addc.cc.s64 	%rd5401, %rd9713, 0;
	add.cc.s64 	%rd5402, %rd5400, %rd5398;
	addc.cc.s64 	%rd5403, %rd5401, %rd5399;
	st.local.u64 	[%rd5393], %rd5402;
	ld.local.u64 	%rd5404, [%rd5393+8];
	ld.const.u64 	%rd5405, [%rd5396+8];
	mul.lo.s64 	%rd5406, %rd5405, %rd582;
	mul.hi.u64 	%rd5407, %rd5405, %rd582;
	add.cc.s64 	%rd5408, %rd5403, %rd5404;
	addc.cc.s64 	%rd5409, %rd9713, 0;
	add.cc.s64 	%rd5410, %rd5408, %rd5406;
	addc.cc.s64 	%rd5411, %rd5409, %rd5407;
	st.local.u64 	[%rd5393+8], %rd5410;
	ld.local.u64 	%rd5412, [%rd5393+16];
	ld.const.u64 	%rd5413, [%rd5396+16];
	mul.lo.s64 	%rd5414, %rd5413, %rd582;
	mul.hi.u64 	%rd5415, %rd5413, %rd582;
	add.cc.s64 	%rd5416, %rd5411, %rd5412;
	addc.cc.s64 	%rd5417, %rd9713, 0;
	add.cc.s64 	%rd5418, %rd5416, %rd5414;
	addc.cc.s64 	%rd5419, %rd5417, %rd5415;
	st.local.u64 	[%rd5393+16], %rd5418;
	ld.local.u64 	%rd5420, [%rd5393+24];
	ld.const.u64 	%rd5421, [%rd5396+24];
	mul.lo.s64 	%rd5422, %rd5421, %rd582;
	mul.hi.u64 	%rd5423, %rd5421, %rd582;
	add.cc.s64 	%rd5424, %rd5419, %rd5420;
	addc.cc.s64 	%rd5425, %rd9713, 0;
	add.cc.s64 	%rd5426, %rd5424, %rd5422;
	addc.cc.s64 	%rd5427, %rd5425, %rd5423;
	st.local.u64 	[%rd5393+24], %rd5426;
	ld.local.u64 	%rd5428, [%rd5393+32];
	ld.const.u64 	%rd5429, [%rd5396+32];
	mul.lo.s64 	%rd5430, %rd5429, %rd582;
	mul.hi.u64 	%rd5431, %rd5429, %rd582;
	add.cc.s64 	%rd5432, %rd5427, %rd5428;
	addc.cc.s64 	%rd5433, %rd9713, 0;
	add.cc.s64 	%rd5434, %rd5432, %rd5430;
	addc.cc.s64 	%rd5435, %rd5433, %rd5431;
	st.local.u64 	[%rd5393+32], %rd5434;
	ld.local.u64 	%rd5436, [%rd5393+40];
	ld.const.u64 	%rd5437, [%rd5396+40];
	mul.lo.s64 	%rd5438, %rd5437, %rd582;
	mul.hi.u64 	%rd5439, %rd5437, %rd582;
	add.cc.s64 	%rd5440, %rd5435, %rd5436;
	addc.cc.s64 	%rd5441, %rd9713, 0;
	add.cc.s64 	%rd5442, %rd5440, %rd5438;
	addc.cc.s64 	%rd5443, %rd5441, %rd5439;
	st.local.u64 	[%rd5393+40], %rd5442;
	ld.local.u64 	%rd5444, [%rd5393+48];
	ld.const.u64 	%rd5445, [%rd5396+48];
	mul.lo.s64 	%rd5446, %rd5445, %rd582;
	mul.hi.u64 	%rd5447, %rd5445, %rd582;
	add.cc.s64 	%rd5448, %rd5443, %rd5444;
	addc.cc.s64 	%rd5449, %rd9713, 0;
	add.cc.s64 	%rd5450, %rd5448, %rd5446;
	addc.cc.s64 	%rd5451, %rd5449, %rd5447;
	st.local.u64 	[%rd5393+48], %rd5450;
	ld.local.u64 	%rd5452, [%rd5393+56];
	ld.const.u64 	%rd5453, [%rd5396+56];
	mul.lo.s64 	%rd5454, %rd5453, %rd582;
	mul.hi.u64 	%rd5455, %rd5453, %rd582;
	add.cc.s64 	%rd5456, %rd5451, %rd5452;
	addc.cc.s64 	%rd5457, %rd9713, 0;
	add.cc.s64 	%rd5458, %rd5456, %rd5454;
	addc.cc.s64 	%rd9983, %rd5457, %rd5455;
	st.local.u64 	[%rd5393+56], %rd5458;
	add.s32 	%r1184, %r1184, 8;
	setp.ne.s32 	%p375, %r1184, %r343;
	mov.u32 	%r1186, %r343;
	@%p375 bra 	$L__BB1_506;
$L__BB1_507:
	mov.b64 	%rd9714, 0;
	setp.eq.s32 	%p376, %r46, 0;
	@%p376 bra 	$L__BB1_515;
	setp.lt.u32 	%p377, %r47, 3;
	@%p377 bra 	$L__BB1_510;
	mul.wide.u32 	%rd5461, %r1186, 8;
	add.s64 	%rd5462, %rd1, %rd5461;
	ld.local.u64 	%rd5463, [%rd5462];
	mov.u64 	%rd5464, d_mod;
	add.s64 	%rd5465, %rd5464, %rd5461;
	ld.const.u64 	%rd5466, [%rd5465];
	mul.lo.s64 	%rd5467, %rd5466, %rd582;
	mul.hi.u64 	%rd5468, %rd5466, %rd582;
	add.cc.s64 	%rd5469, %rd9983, %rd5463;
	addc.cc.s64 	%rd5470, %rd9714, 0;
	add.cc.s64 	%rd5471, %rd5469, %rd5467;
	addc.cc.s64 	%rd5472, %rd5470, %rd5468;
	st.local.u64 	[%rd5462], %rd5471;
	ld.local.u64 	%rd5473, [%rd5462+8];
	ld.const.u64 	%rd5474, [%rd5465+8];
	mul.lo.s64 	%rd5475, %rd5474, %rd582;
	mul.hi.u64 	%rd5476, %rd5474, %rd582;
	mov.b64 	%rd592, 0;
	add.cc.s64 	%rd5477, %rd5472, %rd5473;
	addc.cc.s64 	%rd5478, %rd592, 0;
	add.cc.s64 	%rd5479, %rd5477, %rd5475;
	addc.cc.s64 	%rd5480, %rd5478, %rd5476;
	st.local.u64 	[%rd5462+8], %rd5479;
	ld.local.u64 	%rd5481, [%rd5462+16];
	ld.const.u64 	%rd5482, [%rd5465+16];
	mul.lo.s64 	%rd5483, %rd5482, %rd582;
	mul.hi.u64 	%rd5484, %rd5482, %rd582;
	add.cc.s64 	%rd5485, %rd5480, %rd5481;
	addc.cc.s64 	%rd5486, %rd592, 0;
	add.cc.s64 	%rd5487, %rd5485, %rd5483;
	addc.cc.s64 	%rd5488, %rd5486, %rd5484;
	st.local.u64 	[%rd5462+16], %rd5487;
	ld.local.u64 	%rd5489, [%rd5462+24];
	ld.const.u64 	%rd5490, [%rd5465+24];
	mul.lo.s64 	%rd5491, %rd5490, %rd582;
	mul.hi.u64 	%rd5492, %rd5490, %rd582;
	add.cc.s64 	%rd5493, %rd5488, %rd5489;
	addc.cc.s64 	%rd5494, %rd592, 0;
	add.cc.s64 	%rd5495, %rd5493, %rd5491;
	addc.cc.s64 	%rd9983, %rd5494, %rd5492;
	st.local.u64 	[%rd5462+24], %rd5495;
	add.s32 	%r1186, %r1186, 4;
$L__BB1_510:
	mov.b64 	%rd9715, 0;
	setp.eq.s32 	%p378, %r48, 0;
	@%p378 bra 	$L__BB1_515;
	setp.eq.s32 	%p379, %r49, 0;
	@%p379 bra 	$L__BB1_513;
	mul.wide.u32 	%rd5498, %r1186, 8;
	add.s64 	%rd5499, %rd1, %rd5498;
	ld.local.u64 	%rd5500, [%rd5499];
	mov.u64 	%rd5501, d_mod;
	add.s64 	%rd5502, %rd5501, %rd5498;
	ld.const.u64 	%rd5503, [%rd5502];
	mul.lo.s64 	%rd5504, %rd5503, %rd582;
	mul.hi.u64 	%rd5505, %rd5503, %rd582;
	add.cc.s64 	%rd5506, %rd9983, %rd5500;
	addc.cc.s64 	%rd5507, %rd9715, 0;
	add.cc.s64 	%rd5508, %rd5506, %rd5504;
	addc.cc.s64 	%rd5509, %rd5507, %rd5505;
	st.local.u64 	[%rd5499], %rd5508;
	ld.local.u64 	%rd5510, [%rd5499+8];
	ld.const.u64 	%rd5511, [%rd5502+8];
	mul.lo.s64 	%rd5512, %rd5511, %rd582;
	mul.hi.u64 	%rd5513, %rd5511, %rd582;
	mov.b64 	%rd598, 0;
	add.cc.s64 	%rd5514, %rd5509, %rd5510;
	addc.cc.s64 	%rd5515, %rd598, 0;
	add.cc.s64 	%rd5516, %rd5514, %rd5512;
	addc.cc.s64 	%rd9983, %rd5515, %rd5513;
	st.local.u64 	[%rd5499+8], %rd5516;
	add.s32 	%r1186, %r1186, 2;
$L__BB1_513:
	mov.b64 	%rd9716, 0;
	and.b32  	%r869, %r1, 1;
	setp.eq.b32 	%p380, %r869, 1;
	not.pred 	%p381, %p380;
	@%p381 bra 	$L__BB1_515;
	mul.wide.u32 	%rd5517, %r1186, 8;
	add.s64 	%rd5518, %rd1, %rd5517;
	ld.local.u64 	%rd5519, [%rd5518];
	mov.u64 	%rd5520, d_mod;
	add.s64 	%rd5521, %rd5520, %rd5517;
	ld.const.u64 	%rd5522, [%rd5521];
	mul.lo.s64 	%rd5523, %rd5522, %rd582;
	mul.hi.u64 	%rd5524, %rd5522, %rd582;
	add.cc.s64 	%rd5525, %rd9983, %rd5519;
	addc.cc.s64 	%rd5526, %rd9716, 0;
	add.cc.s64 	%rd5527, %rd5525, %rd5523;
	addc.cc.s64 	%rd9983, %rd5526, %rd5524;
	st.local.u64 	[%rd5518], %rd5527;
$L__BB1_515:
	setp.lt.s32 	%p382, %r1, 2;
	add.s64 	%rd607, %rd9983, %rd9975;
	@%p382 bra 	$L__BB1_529;
	setp.lt.u32 	%p383, %r50, 15;
	mov.b32 	%r1190, 0;
	@%p383 bra 	$L__BB1_519;
	mov.b32 	%r1188, 0;
$L__BB1_518:
	.pragma "nounroll";
	mul.wide.u32 	%rd5528, %r1188, 8;
	add.s64 	%rd5529, %rd1, %rd5528;
	ld.local.u64 	%rd5530, [%rd5529+8];
	st.local.u64 	[%rd5529], %rd5530;
	ld.local.u64 	%rd5531, [%rd5529+16];
	st.local.u64 	[%rd5529+8], %rd5531;
	ld.local.u64 	%rd5532, [%rd5529+24];
	st.local.u64 	[%rd5529+16], %rd5532;
	ld.local.u64 	%rd5533, [%rd5529+32];
	st.local.u64 	[%rd5529+24], %rd5533;
	ld.local.u64 	%rd5534, [%rd5529+40];
	st.local.u64 	[%rd5529+32], %rd5534;
	ld.local.u64 	%rd5535, [%rd5529+48];
	st.local.u64 	[%rd5529+40], %rd5535;
	ld.local.u64 	%rd5536, [%rd5529+56];
	st.local.u64 	[%rd5529+48], %rd5536;
	ld.local.u64 	%rd5537, [%rd5529+64];
	st.local.u64 	[%rd5529+56], %rd5537;
	ld.local.u64 	%rd5538, [%rd5529+72];
	st.local.u64 	[%rd5529+64], %rd5538;
	ld.local.u64 	%rd5539, [%rd5529+80];
	st.local.u64 	[%rd5529+72], %rd5539;
	ld.local.u64 	%rd5540, [%rd5529+88];
	st.local.u64 	[%rd5529+80], %rd5540;
	ld.local.u64 	%rd5541, [%rd5529+96];
	st.local.u64 	[%rd5529+88], %rd5541;
	ld.local.u64 	%rd5542, [%rd5529+104];
	st.local.u64 	[%rd5529+96], %rd5542;
	ld.local.u64 	%rd5543, [%rd5529+112];
	st.local.u64 	[%rd5529+104], %rd5543;
	ld.local.u64 	%rd5544, [%rd5529+120];
	st.local.u64 	[%rd5529+112], %rd5544;
	add.s32 	%r1188, %r1188, 16;
	ld.local.u64 	%rd5545, [%rd5529+128];
	st.local.u64 	[%rd5529+120], %rd5545;
	and.b32  	%r1190, %r44, -16;
	setp.ne.s32 	%p384, %r1188, %r1190;
	@%p384 bra 	$L__BB1_518;
$L__BB1_519:
	and.b32  	%r872, %r44, 15;
	setp.eq.s32 	%p385, %r872, 0;
	@%p385 bra 	$L__BB1_529;
	setp.lt.u32 	%p386, %r52, 7;
	@%p386 bra 	$L__BB1_522;
	mul.wide.u32 	%rd5546, %r1190, 8;
	add.s64 	%rd5547, %rd1, %rd5546;
	ld.local.u64 	%rd5548, [%rd5547+8];
	st.local.u64 	[%rd5547], %rd5548;
	ld.local.u64 	%rd5549, [%rd5547+16];
	st.local.u64 	[%rd5547+8], %rd5549;
	ld.local.u64 	%rd5550, [%rd5547+24];
	st.local.u64 	[%rd5547+16], %rd5550;
	ld.local.u64 	%rd5551, [%rd5547+32];
	st.local.u64 	[%rd5547+24], %rd5551;
	ld.local.u64 	%rd5552, [%rd5547+40];
	st.local.u64 	[%rd5547+32], %rd5552;
	ld.local.u64 	%rd5553, [%rd5547+48];
	st.local.u64 	[%rd5547+40], %rd5553;
	ld.local.u64 	%rd5554, [%rd5547+56];
	st.local.u64 	[%rd5547+48], %rd5554;
	add.s32 	%r1190, %r1190, 8;
	ld.local.u64 	%rd5555, [%rd5547+64];
	st.local.u64 	[%rd5547+56], %rd5555;
$L__BB1_522:
	and.b32  	%r873, %r51, 7;
	setp.eq.s32 	%p387, %r873, 0;
	@%p387 bra 	$L__BB1_529;
	setp.lt.u32 	%p388, %r54, 3;
	@%p388 bra 	$L__BB1_525;
	mul.wide.u32 	%rd5556, %r1190, 8;
	add.s64 	%rd5557, %rd1, %rd5556;
	ld.local.u64 	%rd5558, [%rd5557+8];
	st.local.u64 	[%rd5557], %rd5558;
	ld.local.u64 	%rd5559, [%rd5557+16];
	st.local.u64 	[%rd5557+8], %rd5559;
	ld.local.u64 	%rd5560, [%rd5557+24];
	st.local.u64 	[%rd5557+16], %rd5560;
	add.s32 	%r1190, %r1190, 4;
	ld.local.u64 	%rd5561, [%rd5557+32];
	st.local.u64 	[%rd5557+24], %rd5561;
$L__BB1_525:
	setp.eq.s32 	%p389, %r344, 0;
	@%p389 bra 	$L__BB1_529;
	setp.eq.s32 	%p390, %r344, 1;
	mul.wide.u32 	%rd5562, %r1190, 8;
	add.s64 	%rd608, %rd1, %rd5562;
	ld.local.u64 	%rd5563, [%rd608+8];
	st.local.u64 	[%rd608], %rd5563;
	@%p390 bra 	$L__BB1_529;
	setp.eq.s32 	%p391, %r344, 2;
	ld.local.u64 	%rd5564, [%rd608+16];
	st.local.u64 	[%rd608+8], %rd5564;
	@%p391 bra 	$L__BB1_529;
	ld.local.u64 	%rd5565, [%rd608+24];
	st.local.u64 	[%rd608+16], %rd5565;
$L__BB1_529:
	st.local.u64 	[%rd68], %rd607;
	add.s32 	%r1179, %r1179, 1;
	setp.ne.s32 	%p392, %r1179, %r45;
	@%p392 bra 	$L__BB1_493;
$L__BB1_530:
	mov.u64 	%rd5568, d_mod;
	mov.u32 	%r1192, %r1;
$L__BB1_531:
	add.s32 	%r370, %r1192, -1;
	setp.lt.s32 	%p393, %r1192, 1;
	@%p393 bra 	$L__BB1_534;
	mul.wide.u32 	%rd5566, %r370, 8;
	add.s64 	%rd5567, %rd1, %rd5566;
	ld.local.u64 	%rd609, [%rd5567];
	add.s64 	%rd5569, %rd5568, %rd5566;
	ld.const.u64 	%rd610, [%rd5569];
	setp.gt.u64 	%p394, %rd609, %rd610;
	@%p394 bra 	$L__BB1_534;
	setp.lt.u64 	%p395, %rd609, %rd610;
	mov.u32 	%r1192, %r370;
	@%p395 bra 	$L__BB1_546;
	bra.uni 	$L__BB1_531;
$L__BB1_534:
	setp.lt.s32 	%p396, %r1, 1;
	@%p396 bra 	$L__BB1_546;
	setp.lt.u32 	%p397, %r44, 7;
	mov.b64 	%rd9985, 0;
	mov.b32 	%r1195, 0;
	@%p397 bra 	$L__BB1_538;
	and.b32  	%r1195, %r1, 2147483640;
	mov.b64 	%rd9985, 0;
	mov.b32 	%r1193, 0;
$L__BB1_537:
	.pragma "nounroll";
	mul.wide.u32 	%rd5572, %r1193, 8;
	add.s64 	%rd5573, %rd1, %rd5572;
	ld.local.u64 	%rd5574, [%rd5573];
	add.s64 	%rd5576, %rd5568, %rd5572;
	ld.const.u64 	%rd5577, [%rd5576];
	mov.b64 	%rd5578, 0;
	add.cc.s64 	%rd5579, %rd9985, %rd5577;
	addc.cc.s64 	%rd5580, %rd5578, 0;
	sub.cc.s64 	%rd5581, %rd5574, %rd5579;
	subc.cc.s64 	%rd5582, %rd5578, %rd5580;
	st.local.u64 	[%rd5573], %rd5581;
	ld.local.u64 	%rd5583, [%rd5573+8];
	ld.const.u64 	%rd5584, [%rd5576+8];
	and.b64  	%rd5585, %rd5582, 1;
	add.cc.s64 	%rd5586, %rd5585, %rd5584;
	addc.cc.s64 	%rd5587, %rd5578, 0;
	sub.cc.s64 	%rd5588, %rd5583, %rd5586;
	subc.cc.s64 	%rd5589, %rd5578, %rd5587;
	st.local.u64 	[%rd5573+8], %rd5588;
	ld.local.u64 	%rd5590, [%rd5573+16];
	ld.const.u64 	%rd5591, [%rd5576+16];
	and.b64  	%rd5592, %rd5589, 1;
	add.cc.s64 	%rd5593, %rd5592, %rd5591;
	addc.cc.s64 	%rd5594, %rd5578, 0;
	sub.cc.s64 	%rd5595, %rd5590, %rd5593;
	subc.cc.s64 	%rd5596, %rd5578, %rd5594;
	st.local.u64 	[%rd5573+16], %rd5595;
	ld.local.u64 	%rd5597, [%rd5573+24];
	ld.const.u64 	%rd5598, [%rd5576+24];
	and.b64  	%rd5599, %rd5596, 1;
	add.cc.s64 	%rd5600, %rd5599, %rd5598;
	addc.cc.s64 	%rd5601, %rd5578, 0;
	sub.cc.s64 	%rd5602, %rd5597, %rd5600;
	subc.cc.s64 	%rd5603, %rd5578, %rd5601;
	st.local.u64 	[%rd5573+24], %rd5602;
	ld.local.u64 	%rd5604, [%rd5573+32];
	ld.const.u64 	%rd5605, [%rd5576+32];
	and.b64  	%rd5606, %rd5603, 1;
	add.cc.s64 	%rd5607, %rd5606, %rd5605;
	addc.cc.s64 	%rd5608, %rd5578, 0;
	sub.cc.s64 	%rd5609, %rd5604, %rd5607;
	subc.cc.s64 	%rd5610, %rd5578, %rd5608;
	st.local.u64 	[%rd5573+32], %rd5609;
	ld.local.u64 	%rd5611, [%rd5573+40];
	ld.const.u64 	%rd5612, [%rd5576+40];
	and.b64  	%rd5613, %rd5610, 1;
	add.cc.s64 	%rd5614, %rd5613, %rd5612;
	addc.cc.s64 	%rd5615, %rd5578, 0;
	sub.cc.s64 	%rd5616, %rd5611, %rd5614;
	subc.cc.s64 	%rd5617, %rd5578, %rd5615;
	st.local.u64 	[%rd5573+40], %rd5616;
	ld.local.u64 	%rd5618, [%rd5573+48];
	ld.const.u64 	%rd5619, [%rd5576+48];
	and.b64  	%rd5620, %rd5617, 1;
	add.cc.s64 	%rd5621, %rd5620, %rd5619;
	addc.cc.s64 	%rd5622, %rd5578, 0;
	sub.cc.s64 	%rd5623, %rd5618, %rd5621;
	subc.cc.s64 	%rd5624, %rd5578, %rd5622;
	st.local.u64 	[%rd5573+48], %rd5623;
	ld.local.u64 	%rd5625, [%rd5573+56];
	ld.const.u64 	%rd5626, [%rd5576+56];
	and.b64  	%rd5627, %rd5624, 1;
	add.cc.s64 	%rd5628, %rd5627, %rd5626;
	addc.cc.s64 	%rd5629, %rd5578, 0;
	sub.cc.s64 	%rd5630, %rd5625, %rd5628;
	subc.cc.s64 	%rd5631, %rd5578, %rd5629;
	st.local.u64 	[%rd5573+56], %rd5630;
	add.s32 	%r1193, %r1193, 8;
	and.b64  	%rd9985, %rd5631, 1;
	setp.ne.s32 	%p398, %r1193, %r1195;
	@%p398 bra 	$L__BB1_537;
$L__BB1_538:
	setp.eq.s32 	%p399, %r46, 0;
	@%p399 bra 	$L__BB1_546;
	setp.lt.u32 	%p400, %r47, 3;
	@%p400 bra 	$L__BB1_541;
	mul.wide.u32 	%rd5632, %r1195, 8;
	add.s64 	%rd5633, %rd1, %rd5632;
	ld.local.u64 	%rd5634, [%rd5633];
	add.s64 	%rd5636, %rd5568, %rd5632;
	ld.const.u64 	%rd5637, [%rd5636];
	mov.b64 	%rd5638, 0;
	add.cc.s64 	%rd5639, %rd9985, %rd5637;
	addc.cc.s64 	%rd5640, %rd5638, 0;
	sub.cc.s64 	%rd5641, %rd5634, %rd5639;
	subc.cc.s64 	%rd5642, %rd5638, %rd5640;
	st.local.u64 	[%rd5633], %rd5641;
	ld.local.u64 	%rd5643, [%rd5633+8];
	ld.const.u64 	%rd5644, [%rd5636+8];
	and.b64  	%rd5645, %rd5642, 1;
	add.cc.s64 	%rd5646, %rd5645, %rd5644;
	addc.cc.s64 	%rd5647, %rd5638, 0;
	sub.cc.s64 	%rd5648, %rd5643, %rd5646;
	subc.cc.s64 	%rd5649, %rd5638, %rd5647;
	st.local.u64 	[%rd5633+8], %rd5648;
	ld.local.u64 	%rd5650, [%rd5633+16];
	ld.const.u64 	%rd5651, [%rd5636+16];
	and.b64  	%rd5652, %rd5649, 1;
	add.cc.s64 	%rd5653, %rd5652, %rd5651;
	addc.cc.s64 	%rd5654, %rd5638, 0;
	sub.cc.s64 	%rd5655, %rd5650, %rd5653;
	subc.cc.s64 	%rd5656, %rd5638, %rd5654;
	st.local.u64 	[%rd5633+16], %rd5655;
	ld.local.u64 	%rd5657, [%rd5633+24];
	ld.const.u64 	%rd5658, [%rd5636+24];
	and.b64  	%rd5659, %rd5656, 1;
	add.cc.s64 	%rd5660, %rd5659, %rd5658;
	addc.cc.s64 	%rd5661, %rd5638, 0;
	sub.cc.s64 	%rd5662, %rd5657, %rd5660;
	subc.cc.s64 	%rd5663, %rd5638, %rd5661;
	st.local.u64 	[%rd5633+24], %rd5662;
	and.b64  	%rd9985, %rd5663, 1;
	add.s32 	%r1195, %r1195, 4;
$L__BB1_541:
	setp.eq.s32 	%p401, %r48, 0;
	@%p401 bra 	$L__BB1_546;
	setp.eq.s32 	%p402, %r49, 0;
	@%p402 bra 	$L__BB1_544;
	mul.wide.u32 	%rd5664, %r1195, 8;
	add.s64 	%rd5665, %rd1, %rd5664;
	ld.local.u64 	%rd5666, [%rd5665];
	add.s64 	%rd5668, %rd5568, %rd5664;
	ld.const.u64 	%rd5669, [%rd5668];
	mov.b64 	%rd5670, 0;
	add.cc.s64 	%rd5671, %rd9985, %rd5669;
	addc.cc.s64 	%rd5672, %rd5670, 0;
	sub.cc.s64 	%rd5673, %rd5666, %rd5671;
	subc.cc.s64 	%rd5674, %rd5670, %rd5672;
	st.local.u64 	[%rd5665], %rd5673;
	ld.local.u64 	%rd5675, [%rd5665+8];
	ld.const.u64 	%rd5676, [%rd5668+8];
	and.b64  	%rd5677, %rd5674, 1;
	add.cc.s64 	%rd5678, %rd5677, %rd5676;
	addc.cc.s64 	%rd5679, %rd5670, 0;
	sub.cc.s64 	%rd5680, %rd5675, %rd5678;
	subc.cc.s64 	%rd5681, %rd5670, %rd5679;
	st.local.u64 	[%rd5665+8], %rd5680;
	and.b64  	%rd9985, %rd5681, 1;
	add.s32 	%r1195, %r1195, 2;
$L__BB1_544:
	and.b32  	%r876, %r1, 1;
	setp.eq.b32 	%p403, %r876, 1;
	not.pred 	%p404, %p403;
	@%p404 bra 	$L__BB1_546;
	mul.wide.u32 	%rd5682, %r1195, 8;
	add.s64 	%rd5683, %rd1, %rd5682;
	ld.local.u64 	%rd5684, [%rd5683];
	add.s64 	%rd5686, %rd5568, %rd5682;
	ld.const.u64 	%rd5687, [%rd5686];
	add.s64 	%rd5688, %rd9985, %rd5687;
	sub.s64 	%rd5689, %rd5684, %rd5688;
	st.local.u64 	[%rd5683], %rd5689;
$L__BB1_546:
	setp.lt.s32 	%p405, %r1, 1;
	ld.local.u64 	%rd5690, [%rd1];
	st.local.u64 	[%rd5], %rd5690;
	ld.local.u64 	%rd5691, [%rd1+8];
	st.local.u64 	[%rd5+8], %rd5691;
	ld.local.u64 	%rd5692, [%rd1+16];
	st.local.u64 	[%rd5+16], %rd5692;
	ld.local.u64 	%rd5693, [%rd1+24];
	st.local.u64 	[%rd5+24], %rd5693;
	ld.local.u64 	%rd5694, [%rd1+32];
	st.local.u64 	[%rd5+32], %rd5694;
	ld.local.u64 	%rd5695, [%rd1+40];
	st.local.u64 	[%rd5+40], %rd5695;
	ld.local.u64 	%rd5696, [%rd1+48];
	st.local.u64 	[%rd5+48], %rd5696;
	ld.local.u64 	%rd5697, [%rd1+56];
	st.local.u64 	[%rd5+56], %rd5697;
	ld.local.u64 	%rd5698, [%rd1+64];
	st.local.u64 	[%rd5+64], %rd5698;
	mov.b64 	%rd5699, 0;
	st.local.u64 	[%rd1], %rd5699;
	st.local.u64 	[%rd1+8], %rd5699;
	st.local.u64 	[%rd1+16], %rd5699;
	st.local.u64 	[%rd1+24], %rd5699;
	st.local.u64 	[%rd1+32], %rd5699;
	st.local.u64 	[%rd1+40], %rd5699;
	st.local.u64 	[%rd1+48], %rd5699;
	st.local.u64 	[%rd1+56], %rd5699;
	st.local.u64 	[%rd1+64], %rd5699;
	@%p405 bra 	$L__BB1_585;
	and.b32  	%r379, %r1, 2147483640;
	and.b32  	%r380, %r53, 3;
	mov.b32 	%r1197, 0;
$L__BB1_548:
	setp.lt.u32 	%p406, %r44, 7;
	mul.wide.u32 	%rd5704, %r1197, 8;
	add.s64 	%rd5705, %rd5, %rd5704;
	ld.local.u64 	%rd618, [%rd5705];
	mov.b64 	%rd9995, 0;
	mov.b32 	%r1200, 0;
	@%p406 bra 	$L__BB1_551;
	mov.b64 	%rd9995, 0;
	mov.b32 	%r1198, 0;
$L__BB1_550:
	.pragma "nounroll";
	mov.b64 	%rd9717, 0;
	mul.wide.u32 	%rd5708, %r1198, 8;
	add.s64 	%rd5709, %rd5, %rd5708;
	ld.local.u64 	%rd5710, [%rd5709];
	mul.lo.s64 	%rd5711, %rd618, %rd5710;
	mul.hi.u64 	%rd5712, %rd618, %rd5710;
	add.s64 	%rd5713, %rd1, %rd5708;
	ld.local.u64 	%rd5714, [%rd5713];
	add.cc.s64 	%rd5715, %rd9995, %rd5714;
	addc.cc.s64 	%rd5716, %rd9717, 0;
	add.cc.s64 	%rd5717, %rd5715, %rd5711;
	addc.cc.s64 	%rd5718, %rd5716, %rd5712;
	st.local.u64 	[%rd5713], %rd5717;
	ld.local.u64 	%rd5719, [%rd5709+8];
	mul.lo.s64 	%rd5720, %rd618, %rd5719;
	mul.hi.u64 	%rd5721, %rd618, %rd5719;
	ld.local.u64 	%rd5722, [%rd5713+8];
	add.cc.s64 	%rd5723, %rd5718, %rd5722;
	addc.cc.s64 	%rd5724, %rd9717, 0;
	add.cc.s64 	%rd5725, %rd5723, %rd5720;
	addc.cc.s64 	%rd5726, %rd5724, %rd5721;
	st.local.u64 	[%rd5713+8], %rd5725;
	ld.local.u64 	%rd5727, [%rd5709+16];
	mul.lo.s64 	%rd5728, %rd618, %rd5727;
	mul.hi.u64 	%rd5729, %rd618, %rd5727;
	ld.local.u64 	%rd5730, [%rd5713+16];
	add.cc.s64 	%rd5731, %rd5726, %rd5730;
	addc.cc.s64 	%rd5732, %rd9717, 0;
	add.cc.s64 	%rd5733, %rd5731, %rd5728;
	addc.cc.s64 	%rd5734, %rd5732, %rd5729;
	st.local.u64 	[%rd5713+16], %rd5733;
	ld.local.u64 	%rd5735, [%rd5709+24];
	mul.lo.s64 	%rd5736, %rd618, %rd5735;
	mul.hi.u64 	%rd5737, %rd618, %rd5735;
	ld.local.u64 	%rd5738, [%rd5713+24];
	add.cc.s64 	%rd5739, %rd5734, %rd5738;
	addc.cc.s64 	%rd5740, %rd9717, 0;
	add.cc.s64 	%rd5741, %rd5739, %rd5736;
	addc.cc.s64 	%rd5742, %rd5740, %rd5737;
	st.local.u64 	[%rd5713+24], %rd5741;
	ld.local.u64 	%rd5743, [%rd5709+32];
	mul.lo.s64 	%rd5744, %rd618, %rd5743;
	mul.hi.u64 	%rd5745, %rd618, %rd5743;
	ld.local.u64 	%rd5746, [%rd5713+32];
	add.cc.s64 	%rd5747, %rd5742, %rd5746;
	addc.cc.s64 	%rd5748, %rd9717, 0;
	add.cc.s64 	%rd5749, %rd5747, %rd5744;
	addc.cc.s64 	%rd5750, %rd5748, %rd5745;
	st.local.u64 	[%rd5713+32], %rd5749;
	ld.local.u64 	%rd5751, [%rd5709+40];
	mul.lo.s64 	%rd5752, %rd618, %rd5751;
	mul.hi.u64 	%rd5753, %rd618, %rd5751;
	ld.local.u64 	%rd5754, [%rd5713+40];
	add.cc.s64 	%rd5755, %rd5750, %rd5754;
	addc.cc.s64 	%rd5756, %rd9717, 0;
	add.cc.s64 	%rd5757, %rd5755, %rd5752;
	addc.cc.s64 	%rd5758, %rd5756, %rd5753;
	st.local.u64 	[%rd5713+40], %rd5757;
	ld.local.u64 	%rd5759, [%rd5709+48];
	mul.lo.s64 	%rd5760, %rd618, %rd5759;
	mul.hi.u64 	%rd5761, %rd618, %rd5759;
	ld.local.u64 	%rd5762, [%rd5713+48];
	add.cc.s64 	%rd5763, %rd5758, %rd5762;
	addc.cc.s64 	%rd5764, %rd9717, 0;
	add.cc.s64 	%rd5765, %rd5763, %rd5760;
	addc.cc.s64 	%rd5766, %rd5764, %rd5761;
	st.local.u64 	[%rd5713+48], %rd5765;
	ld.local.u64 	%rd5767, [%rd5709+56];
	mul.lo.s64 	%rd5768, %rd618, %rd5767;
	mul.hi.u64 	%rd5769, %rd618, %rd5767;
	ld.local.u64 	%rd5770, [%rd5713+56];
	add.cc.s64 	%rd5771, %rd5766, %rd5770;
	addc.cc.s64 	%rd5772, %rd9717, 0;
	add.cc.s64 	%rd5773, %rd5771, %rd5768;
	addc.cc.s64 	%rd9995, %rd5772, %rd5769;
	st.local.u64 	[%rd5713+56], %rd5773;
	add.s32 	%r1198, %r1198, 8;
	setp.ne.s32 	%p407, %r1198, %r379;
	mov.u32 	%r1200, %r379;
	@%p407 bra 	$L__BB1_550;
$L__BB1_551:
	mov.b64 	%rd9718, 0;
	setp.eq.s32 	%p408, %r46, 0;
	@%p408 bra 	$L__BB1_559;
	setp.lt.u32 	%p409, %r47, 3;
	@%p409 bra 	$L__BB1_554;
	mul.wide.u32 	%rd5776, %r1200, 8;
	add.s64 	%rd5777, %rd5, %rd5776;
	ld.local.u64 	%rd5778, [%rd5777];
	mul.lo.s64 	%rd5779, %rd618, %rd5778;
	mul.hi.u64 	%rd5780, %rd618, %rd5778;
	add.s64 	%rd5781, %rd1, %rd5776;
	ld.local.u64 	%rd5782, [%rd5781];
	add.cc.s64 	%rd5783, %rd9995, %rd5782;
	addc.cc.s64 	%rd5784, %rd9718, 0;
	add.cc.s64 	%rd5785, %rd5783, %rd5779;
	addc.cc.s64 	%rd5786, %rd5784, %rd5780;
	st.local.u64 	[%rd5781], %rd5785;
	ld.local.u64 	%rd5787, [%rd5777+8];
	mul.lo.s64 	%rd5788, %rd618, %rd5787;
	mul.hi.u64 	%rd5789, %rd618, %rd5787;
	ld.local.u64 	%rd5790, [%rd5781+8];
	mov.b64 	%rd628, 0;
	add.cc.s64 	%rd5791, %rd5786, %rd5790;
	addc.cc.s64 	%rd5792, %rd628, 0;
	add.cc.s64 	%rd5793, %rd5791, %rd5788;
	addc.cc.s64 	%rd5794, %rd5792, %rd5789;
	st.local.u64 	[%rd5781+8], %rd5793;
	ld.local.u64 	%rd5795, [%rd5777+16];
	mul.lo.s64 	%rd5796, %rd618, %rd5795;
	mul.hi.u64 	%rd5797, %rd618, %rd5795;
	ld.local.u64 	%rd5798, [%rd5781+16];
	add.cc.s64 	%rd5799, %rd5794, %rd5798;
	addc.cc.s64 	%rd5800, %rd628, 0;
	add.cc.s64 	%rd5801, %rd5799, %rd5796;
	addc.cc.s64 	%rd5802, %rd5800, %rd5797;
	st.local.u64 	[%rd5781+16], %rd5801;
	ld.local.u64 	%rd5803, [%rd5777+24];
	mul.lo.s64 	%rd5804, %rd618, %rd5803;
	mul.hi.u64 	%rd5805, %rd618, %rd5803;
	ld.local.u64 	%rd5806, [%rd5781+24];
	add.cc.s64 	%rd5807, %rd5802, %rd5806;
	addc.cc.s64 	%rd5808, %rd628, 0;
	add.cc.s64 	%rd5809, %rd5807, %rd5804;
	addc.cc.s64 	%rd9995, %rd5808, %rd5805;
	st.local.u64 	[%rd5781+24], %rd5809;
	add.s32 	%r1200, %r1200, 4;
$L__BB1_554:
	mov.b64 	%rd9719, 0;
	setp.eq.s32 	%p410, %r48, 0;
	@%p410 bra 	$L__BB1_559;
	setp.eq.s32 	%p411, %r49, 0;
	@%p411 bra 	$L__BB1_557;
	mul.wide.u32 	%rd5812, %r1200, 8;
	add.s64 	%rd5813, %rd5, %rd5812;
	ld.local.u64 	%rd5814, [%rd5813];
	mul.lo.s64 	%rd5815, %rd618, %rd5814;
	mul.hi.u64 	%rd5816, %rd618, %rd5814;
	add.s64 	%rd5817, %rd1, %rd5812;
	ld.local.u64 	%rd5818, [%rd5817];
	add.cc.s64 	%rd5819, %rd9995, %rd5818;
	addc.cc.s64 	%rd5820, %rd9719, 0;
	add.cc.s64 	%rd5821, %rd5819, %rd5815;
	addc.cc.s64 	%rd5822, %rd5820, %rd5816;
	st.local.u64 	[%rd5817], %rd5821;
	ld.local.u64 	%rd5823, [%rd5813+8];
	mul.lo.s64 	%rd5824, %rd618, %rd5823;
	mul.hi.u64 	%rd5825, %rd618, %rd5823;
	ld.local.u64 	%rd5826, [%rd5817+8];
	mov.b64 	%rd634, 0;
	add.cc.s64 	%rd5827, %rd5822, %rd5826;
	addc.cc.s64 	%rd5828, %rd634, 0;
	add.cc.s64 	%rd5829, %rd5827, %rd5824;
	addc.cc.s64 	%rd9995, %rd5828, %rd5825;
	st.local.u64 	[%rd5817+8], %rd5829;
	add.s32 	%r1200, %r1200, 2;
$L__BB1_557:
	mov.b64 	%rd9720, 0;
	and.b32  	%r880, %r1, 1;
	setp.eq.b32 	%p412, %r880, 1;
	not.pred 	%p413, %p412;
	@%p413 bra 	$L__BB1_559;
	mul.wide.u32 	%rd5830, %r1200, 8;
	add.s64 	%rd5831, %rd5, %rd5830;
	ld.local.u64 	%rd5832, [%rd5831];
	mul.lo.s64 	%rd5833, %rd618, %rd5832;
	mul.hi.u64 	%rd5834, %rd618, %rd5832;
	add.s64 	%rd5835, %rd1, %rd5830;
	ld.local.u64 	%rd5836, [%rd5835];
	add.cc.s64 	%rd5837, %rd9995, %rd5836;
	addc.cc.s64 	%rd5838, %rd9720, 0;
	add.cc.s64 	%rd5839, %rd5837, %rd5833;
	addc.cc.s64 	%rd9995, %rd5838, %rd5834;
	st.local.u64 	[%rd5835], %rd5839;
$L__BB1_559:
	setp.lt.u32 	%p414, %r44, 7;
	ld.local.u64 	%rd5844, [%rd1];
	mul.lo.s64 	%rd643, %rd67, %rd5844;
	mov.b64 	%rd10003, 0;
	mov.b32 	%r1204, 0;
	@%p414 bra 	$L__BB1_562;
	mov.b64 	%rd10003, 0;
	mov.b32 	%r1202, 0;
$L__BB1_561:
	.pragma "nounroll";
	mov.b64 	%rd9721, 0;
	mul.wide.u32 	%rd5847, %r1202, 8;
	add.s64 	%rd5848, %rd1, %rd5847;
	ld.local.u64 	%rd5849, [%rd5848];
	mov.u64 	%rd5850, d_mod;
	add.s64 	%rd5851, %rd5850, %rd5847;
	ld.const.u64 	%rd5852, [%rd5851];
	mul.lo.s64 	%rd5853, %rd5852, %rd643;
	mul.hi.u64 	%rd5854, %rd5852, %rd643;
	add.cc.s64 	%rd5855, %rd10003, %rd5849;
	addc.cc.s64 	%rd5856, %rd9721, 0;
	add.cc.s64 	%rd5857, %rd5855, %rd5853;
	addc.cc.s64 	%rd5858, %rd5856, %rd5854;
	st.local.u64 	[%rd5848], %rd5857;
	ld.local.u64 	%rd5859, [%rd5848+8];
	ld.const.u64 	%rd5860, [%rd5851+8];
	mul.lo.s64 	%rd5861, %rd5860, %rd643;
	mul.hi.u64 	%rd5862, %rd5860, %rd643;
	add.cc.s64 	%rd5863, %rd5858, %rd5859;
	addc.cc.s64 	%rd5864, %rd9721, 0;
	add.cc.s64 	%rd5865, %rd5863, %rd5861;
	addc.cc.s64 	%rd5866, %rd5864, %rd5862;
	st.local.u64 	[%rd5848+8], %rd5865;
	ld.local.u64 	%rd5867, [%rd5848+16];
	ld.const.u64 	%rd5868, [%rd5851+16];
	mul.lo.s64 	%rd5869, %rd5868, %rd643;
	mul.hi.u64 	%rd5870, %rd5868, %rd643;
	add.cc.s64 	%rd5871, %rd5866, %rd5867;
	addc.cc.s64 	%rd5872, %rd9721, 0;
	add.cc.s64 	%rd5873, %rd5871, %rd5869;
	addc.cc.s64 	%rd5874, %rd5872, %rd5870;
	st.local.u64 	[%rd5848+16], %rd5873;
	ld.local.u64 	%rd5875, [%rd5848+24];
	ld.const.u64 	%rd5876, [%rd5851+24];
	mul.lo.s64 	%rd5877, %rd5876, %rd643;
	mul.hi.u64 	%rd5878, %rd5876, %rd643;
	add.cc.s64 	%rd5879, %rd5874, %rd5875;
	addc.cc.s64 	%rd5880, %rd9721, 0;
	add.cc.s64 	%rd5881, %rd5879, %rd5877;
	addc.cc.s64 	%rd5882, %rd5880, %rd5878;
	st.local.u64 	[%rd5848+24], %rd5881;
	ld.local.u64 	%rd5883, [%rd5848+32];
	ld.const.u64 	%rd5884, [%rd5851+32];
	mul.lo.s64 	%rd5885, %rd5884, %rd643;
	mul.hi.u64 	%rd5886, %rd5884, %rd643;
	add.cc.s64 	%rd5887, %rd5882, %rd5883;
	addc.cc.s64 	%rd5888, %rd9721, 0;
	add.cc.s64 	%rd5889, %rd5887, %rd5885;
	addc.cc.s64 	%rd5890, %rd5888, %rd5886;
	st.local.u64 	[%rd5848+32], %rd5889;
	ld.local.u64 	%rd5891, [%rd5848+40];
	ld.const.u64 	%rd5892, [%rd5851+40];
	mul.lo.s64 	%rd5893, %rd5892, %rd643;
	mul.hi.u64 	%rd5894, %rd5892, %rd643;
	add.cc.s64 	%rd5895, %rd5890, %rd5891;
	addc.cc.s64 	%rd5896, %rd9721, 0;
	add.cc.s64 	%rd5897, %rd5895, %rd5893;
	addc.cc.s64 	%rd5898, %rd5896, %rd5894;
	st.local.u64 	[%rd5848+40], %rd5897;
	ld.local.u64 	%rd5899, [%rd5848+48];
	ld.const.u64 	%rd5900, [%rd5851+48];
	mul.lo.s64 	%rd5901, %rd5900, %rd643;
	mul.hi.u64 	%rd5902, %rd5900, %rd643;
	add.cc.s64 	%rd5903, %rd5898, %rd5899;
	addc.cc.s64 	%rd5904, %rd9721, 0;
	add.cc.s64 	%rd5905, %rd5903, %rd5901;
	addc.cc.s64 	%rd5906, %rd5904, %rd5902;
	st.local.u64 	[%rd5848+48], %rd5905;
	ld.local.u64 	%rd5907, [%rd5848+56];
	ld.const.u64 	%rd5908, [%rd5851+56];
	mul.lo.s64 	%rd5909, %rd5908, %rd643;
	mul.hi.u64 	%rd5910, %rd5908, %rd643;
	add.cc.s64 	%rd5911, %rd5906, %rd5907;
	addc.cc.s64 	%rd5912, %rd9721, 0;
	add.cc.s64 	%rd5913, %rd5911, %rd5909;
	addc.cc.s64 	%rd10003, %rd5912, %rd5910;
	st.local.u64 	[%rd5848+56], %rd5913;
	add.s32 	%r1202, %r1202, 8;
	setp.ne.s32 	%p415, %r1202, %r379;
	mov.u32 	%r1204, %r379;
	@%p415 bra 	$L__BB1_561;
$L__BB1_562:
	mov.b64 	%rd9722, 0;
	setp.eq.s32 	%p416, %r46, 0;
	@%p416 bra 	$L__BB1_570;
	setp.lt.u32 	%p417, %r47, 3;
	@%p417 bra 	$L__BB1_565;
	mul.wide.u32 	%rd5916, %r1204, 8;
	add.s64 	%rd5917, %rd1, %rd5916;
	ld.local.u64 	%rd5918, [%rd5917];
	mov.u64 	%rd5919, d_mod;
	add.s64 	%rd5920, %rd5919, %rd5916;
	ld.const.u64 	%rd5921, [%rd5920];
	mul.lo.s64 	%rd5922, %rd5921, %rd643;
	mul.hi.u64 	%rd5923, %rd5921, %rd643;
	add.cc.s64 	%rd5924, %rd10003, %rd5918;
	addc.cc.s64 	%rd5925, %rd9722, 0;
	add.cc.s64 	%rd5926, %rd5924, %rd5922;
	addc.cc.s64 	%rd5927, %rd5925, %rd5923;
	st.local.u64 	[%rd5917], %rd5926;
	ld.local.u64 	%rd5928, [%rd5917+8];
	ld.const.u64 	%rd5929, [%rd5920+8];
	mul.lo.s64 	%rd5930, %rd5929, %rd643;
	mul.hi.u64 	%rd5931, %rd5929, %rd643;
	mov.b64 	%rd653, 0;
	add.cc.s64 	%rd5932, %rd5927, %rd5928;
	addc.cc.s64 	%rd5933, %rd653, 0;
	add.cc.s64 	%rd5934, %rd5932, %rd5930;
	addc.cc.s64 	%rd5935, %rd5933, %rd5931;
	st.local.u64 	[%rd5917+8], %rd5934;
	ld.local.u64 	%rd5936, [%rd5917+16];
	ld.const.u64 	%rd5937, [%rd5920+16];
	mul.lo.s64 	%rd5938, %rd5937, %rd643;
	mul.hi.u64 	%rd5939, %rd5937, %rd643;
	add.cc.s64 	%rd5940, %rd5935, %rd5936;
	addc.cc.s64 	%rd5941, %rd653, 0;
	add.cc.s64 	%rd5942, %rd5940, %rd5938;
	addc.cc.s64 	%rd5943, %rd5941, %rd5939;
	st.local.u64 	[%rd5917+16], %rd5942;
	ld.local.u64 	%rd5944, [%rd5917+24];
	ld.const.u64 	%rd5945, [%rd5920+24];
	mul.lo.s64 	%rd5946, %rd5945, %rd643;
	mul.hi.u64 	%rd5947, %rd5945, %rd643;
	add.cc.s64 	%rd5948, %rd5943, %rd5944;
	addc.cc.s64 	%rd5949, %rd653, 0;
	add.cc.s64 	%rd5950, %rd5948, %rd5946;
	addc.cc.s64 	%rd10003, %rd5949, %rd5947;
	st.local.u64 	[%rd5917+24], %rd5950;
	add.s32 	%r1204, %r1204, 4;
$L__BB1_565:
	mov.b64 	%rd9723, 0;
	setp.eq.s32 	%p418, %r48, 0;
	@%p418 bra 	$L__BB1_570;
	setp.eq.s32 	%p419, %r49, 0;
	@%p419 bra 	$L__BB1_568;
	mul.wide.u32 	%rd5953, %r1204, 8;
	add.s64 	%rd5954, %rd1, %rd5953;
	ld.local.u64 	%rd5955, [%rd5954];
	mov.u64 	%rd5956, d_mod;
	add.s64 	%rd5957, %rd5956, %rd5953;
	ld.const.u64 	%rd5958, [%rd5957];
	mul.lo.s64 	%rd5959, %rd5958, %rd643;
	mul.hi.u64 	%rd5960, %rd5958, %rd643;
	add.cc.s64 	%rd5961, %rd10003, %rd5955;
	addc.cc.s64 	%rd5962, %rd9723, 0;
	add.cc.s64 	%rd5963, %rd5961, %rd5959;
	addc.cc.s64 	%rd5964, %rd5962, %rd5960;
	st.local.u64 	[%rd5954], %rd5963;
	ld.local.u64 	%rd5965, [%rd5954+8];
	ld.const.u64 	%rd5966, [%rd5957+8];
	mul.lo.s64 	%rd5967, %rd5966, %rd643;
	mul.hi.u64 	%rd5968, %rd5966, %rd643;
	mov.b64 	%rd659, 0;
	add.cc.s64 	%rd5969, %rd5964, %rd5965;
	addc.cc.s64 	%rd5970, %rd659, 0;
	add.cc.s64 	%rd5971, %rd5969, %rd5967;
	addc.cc.s64 	%rd10003, %rd5970, %rd5968;
	st.local.u64 	[%rd5954+8], %rd5971;
	add.s32 	%r1204, %r1204, 2;
$L__BB1_568:
	mov.b64 	%rd9724, 0;
	and.b32  	%r883, %r1, 1;
	setp.eq.b32 	%p420, %r883, 1;
	not.pred 	%p421, %p420;
	@%p421 bra 	$L__BB1_570;
	mul.wide.u32 	%rd5972, %r1204, 8;
	add.s64 	%rd5973, %rd1, %rd5972;
	ld.local.u64 	%rd5974, [%rd5973];
	mov.u64 	%rd5975, d_mod;
	add.s64 	%rd5976, %rd5975, %rd5972;
	ld.const.u64 	%rd5977, [%rd5976];
	mul.lo.s64 	%rd5978, %rd5977, %rd643;
	mul.hi.u64 	%rd5979, %rd5977, %rd643;
	add.cc.s64 	%rd5980, %rd10003, %rd5974;
	addc.cc.s64 	%rd5981, %rd9724, 0;
	add.cc.s64 	%rd5982, %rd5980, %rd5978;
	addc.cc.s64 	%rd10003, %rd5981, %rd5979;
	st.local.u64 	[%rd5973], %rd5982;
$L__BB1_570:
	setp.lt.s32 	%p422, %r1, 2;
	add.s64 	%rd668, %rd10003, %rd9995;
	@%p422 bra 	$L__BB1_584;
	setp.lt.u32 	%p423, %r50, 15;
	mov.b32 	%r1208, 0;
	@%p423 bra 	$L__BB1_574;
	mov.b32 	%r1206, 0;
$L__BB1_573:
	.pragma "nounroll";
	mul.wide.u32 	%rd5983, %r1206, 8;
	add.s64 	%rd5984, %rd1, %rd5983;
	ld.local.u64 	%rd5985, [%rd5984+8];
	st.local.u64 	[%rd5984], %rd5985;
	ld.local.u64 	%rd5986, [%rd5984+16];
	st.local.u64 	[%rd5984+8], %rd5986;
	ld.local.u64 	%rd5987, [%rd5984+24];
	st.local.u64 	[%rd5984+16], %rd5987;
	ld.local.u64 	%rd5988, [%rd5984+32];
	st.local.u64 	[%rd5984+24], %rd5988;
	ld.local.u64 	%rd5989, [%rd5984+40];
	st.local.u64 	[%rd5984+32], %rd5989;
	ld.local.u64 	%rd5990, [%rd5984+48];
	st.local.u64 	[%rd5984+40], %rd5990;
	ld.local.u64 	%rd5991, [%rd5984+56];
	st.local.u64 	[%rd5984+48], %rd5991;
	ld.local.u64 	%rd5992, [%rd5984+64];
	st.local.u64 	[%rd5984+56], %rd5992;
	ld.local.u64 	%rd5993, [%rd5984+72];
	st.local.u64 	[%rd5984+64], %rd5993;
	ld.local.u64 	%rd5994, [%rd5984+80];
	st.local.u64 	[%rd5984+72], %rd5994;
	ld.local.u64 	%rd5995, [%rd5984+88];
	st.local.u64 	[%rd5984+80], %rd5995;
	ld.local.u64 	%rd5996, [%rd5984+96];
	st.local.u64 	[%rd5984+88], %rd5996;
	ld.local.u64 	%rd5997, [%rd5984+104];
	st.local.u64 	[%rd5984+96], %rd5997;
	ld.local.u64 	%rd5998, [%rd5984+112];
	st.local.u64 	[%rd5984+104], %rd5998;
	ld.local.u64 	%rd5999, [%rd5984+120];
	st.local.u64 	[%rd5984+112], %rd5999;
	add.s32 	%r1206, %r1206, 16;
	ld.local.u64 	%rd6000, [%rd5984+128];
	st.local.u64 	[%rd5984+120], %rd6000;
	and.b32  	%r1208, %r44, -16;
	setp.ne.s32 	%p424, %r1206, %r1208;
	@%p424 bra 	$L__BB1_573;
$L__BB1_574:
	and.b32  	%r886, %r44, 15;
	setp.eq.s32 	%p425, %r886, 0;
	@%p425 bra 	$L__BB1_584;
	setp.lt.u32 	%p426, %r52, 7;
	@%p426 bra 	$L__BB1_577;
	mul.wide.u32 	%rd6001, %r1208, 8;
	add.s64 	%rd6002, %rd1, %rd6001;
	ld.local.u64 	%rd6003, [%rd6002+8];
	st.local.u64 	[%rd6002], %rd6003;
	ld.local.u64 	%rd6004, [%rd6002+16];
	st.local.u64 	[%rd6002+8], %rd6004;
	ld.local.u64 	%rd6005, [%rd6002+24];
	st.local.u64 	[%rd6002+16], %rd6005;
	ld.local.u64 	%rd6006, [%rd6002+32];
	st.local.u64 	[%rd6002+24], %rd6006;
	ld.local.u64 	%rd6007, [%rd6002+40];
	st.local.u64 	[%rd6002+32], %rd6007;
	ld.local.u64 	%rd6008, [%rd6002+48];
	st.local.u64 	[%rd6002+40], %rd6008;
	ld.local.u64 	%rd6009, [%rd6002+56];
	st.local.u64 	[%rd6002+48], %rd6009;
	add.s32 	%r1208, %r1208, 8;
	ld.local.u64 	%rd6010, [%rd6002+64];
	st.local.u64 	[%rd6002+56], %rd6010;
$L__BB1_577:
	and.b32  	%r887, %r51, 7;
	setp.eq.s32 	%p427, %r887, 0;
	@%p427 bra 	$L__BB1_584;
	setp.lt.u32 	%p428, %r54, 3;
	@%p428 bra 	$L__BB1_580;
	mul.wide.u32 	%rd6011, %r1208, 8;
	add.s64 	%rd6012, %rd1, %rd6011;
	ld.local.u64 	%rd6013, [%rd6012+8];
	st.local.u64 	[%rd6012], %rd6013;
	ld.local.u64 	%rd6014, [%rd6012+16];
	st.local.u64 	[%rd6012+8], %rd6014;
	ld.local.u64 	%rd6015, [%rd6012+24];
	st.local.u64 	[%rd6012+16], %rd6015;
	add.s32 	%r1208, %r1208, 4;
	ld.local.u64 	%rd6016, [%rd6012+32];
	st.local.u64 	[%rd6012+24], %rd6016;
$L__BB1_580:
	setp.eq.s32 	%p429, %r380, 0;
	@%p429 bra 	$L__BB1_584;
	setp.eq.s32 	%p430, %r380, 1;
	mul.wide.u32 	%rd6017, %r1208, 8;
	add.s64 	%rd669, %rd1, %rd6017;
	ld.local.u64 	%rd6018, [%rd669+8];
	st.local.u64 	[%rd669], %rd6018;
	@%p430 bra 	$L__BB1_584;
	setp.eq.s32 	%p431, %r380, 2;
	ld.local.u64 	%rd6019, [%rd669+16];
	st.local.u64 	[%rd669+8], %rd6019;
	@%p431 bra 	$L__BB1_584;
	ld.local.u64 	%rd6020, [%rd669+24];
	st.local.u64 	[%rd669+16], %rd6020;
$L__BB1_584:
	st.local.u64 	[%rd68], %rd668;
	add.s32 	%r1197, %r1197, 1;
	setp.ne.s32 	%p432, %r1197, %r45;
	@%p432 bra 	$L__BB1_548;
$L__BB1_585:
	mov.u64 	%rd6023, d_mod;
	mov.u32 	%r1210, %r1;
$L__BB1_586:
	add.s32 	%r406, %r1210, -1;
	setp.lt.s32 	%p433, %r1210, 1;
	@%p433 bra 	$L__BB1_589;
	mul.wide.u32 	%rd6021, %r406, 8;
	add.s64 	%rd6022, %rd1, %rd6021;
	ld.local.u64 	%rd670, [%rd6022];
	add.s64 	%rd6024, %rd6023, %rd6021;
	ld.const.u64 	%rd671, [%rd6024];
	setp.gt.u64 	%p434, %rd670, %rd671;
	@%p434 bra 	$L__BB1_589;
	setp.lt.u64 	%p435, %rd670, %rd671;
	mov.u32 	%r1210, %r406;
	@%p435 bra 	$L__BB1_601;
	bra.uni 	$L__BB1_586;
$L__BB1_589:
	setp.lt.s32 	%p436, %r1, 1;
	@%p436 bra 	$L__BB1_601;
	setp.lt.u32 	%p437, %r44, 7;
	mov.b64 	%rd10005, 0;
	mov.b32 	%r1213, 0;
	@%p437 bra 	$L__BB1_593;
	and.b32  	%r1213, %r1, 2147483640;
	mov.b64 	%rd10005, 0;
	mov.b32 	%r1211, 0;
$L__BB1_592:
	.pragma "nounroll";
	mul.wide.u32 	%rd6027, %r1211, 8;
	add.s64 	%rd6028, %rd1, %rd6027;
	ld.local.u64 	%rd6029, [%rd6028];
	add.s64 	%rd6031, %rd6023, %rd6027;
	ld.const.u64 	%rd6032, [%rd6031];
	mov.b64 	%rd6033, 0;
	add.cc.s64 	%rd6034, %rd10005, %rd6032;
	addc.cc.s64 	%rd6035, %rd6033, 0;
	sub.cc.s64 	%rd6036, %rd6029, %rd6034;
	subc.cc.s64 	%rd6037, %rd6033, %rd6035;
	st.local.u64 	[%rd6028], %rd6036;
	ld.local.u64 	%rd6038, [%rd6028+8];
	ld.const.u64 	%rd6039, [%rd6031+8];
	and.b64  	%rd6040, %rd6037, 1;
	add.cc.s64 	%rd6041, %rd6040, %rd6039;
	addc.cc.s64 	%rd6042, %rd6033, 0;
	sub.cc.s64 	%rd6043, %rd6038, %rd6041;
	subc.cc.s64 	%rd6044, %rd6033, %rd6042;
	st.local.u64 	[%rd6028+8], %rd6043;
	ld.local.u64 	%rd6045, [%rd6028+16];
	ld.const.u64 	%rd6046, [%rd6031+16];
	and.b64  	%rd6047, %rd6044, 1;
	add.cc.s64 	%rd6048, %rd6047, %rd6046;
	addc.cc.s64 	%rd6049, %rd6033, 0;
	sub.cc.s64 	%rd6050, %rd6045, %rd6048;
	subc.cc.s64 	%rd6051, %rd6033, %rd6049;
	st.local.u64 	[%rd6028+16], %rd6050;
	ld.local.u64 	%rd6052, [%rd6028+24];
	ld.const.u64 	%rd6053, [%rd6031+24];
	and.b64  	%rd6054, %rd6051, 1;
	add.cc.s64 	%rd6055, %rd6054, %rd6053;
	addc.cc.s64 	%rd6056, %rd6033, 0;
	sub.cc.s64 	%rd6057, %rd6052, %rd6055;
	subc.cc.s64 	%rd6058, %rd6033, %rd6056;
	st.local.u64 	[%rd6028+24], %rd6057;
	ld.local.u64 	%rd6059, [%rd6028+32];
	ld.const.u64 	%rd6060, [%rd6031+32];
	and.b64  	%rd6061, %rd6058, 1;
	add.cc.s64 	%rd6062, %rd6061, %rd6060;
	addc.cc.s64 	%rd6063, %rd6033, 0;
	sub.cc.s64 	%rd6064, %rd6059, %rd6062;
	subc.cc.s64 	%rd6065, %rd6033, %rd6063;
	st.local.u64 	[%rd6028+32], %rd6064;
	ld.local.u64 	%rd6066, [%rd6028+40];
	ld.const.u64 	%rd6067, [%rd6031+40];
	and.b64  	%rd6068, %rd6065, 1;
	add.cc.s64 	%rd6069, %rd6068, %rd6067;
	addc.cc.s64 	%rd6070, %rd6033, 0;
	sub.cc.s64 	%rd6071, %rd6066, %rd6069;
	subc.cc.s64 	%rd6072, %rd6033, %rd6070;
	st.local.u64 	[%rd6028+40], %rd6071;
	ld.local.u64 	%rd6073, [%rd6028+48];
	ld.const.u64 	%rd6074, [%rd6031+48];
	and.b64  	%rd6075, %rd6072, 1;
	add.cc.s64 	%rd6076, %rd6075, %rd6074;
	addc.cc.s64 	%rd6077, %rd6033, 0;
	sub.cc.s64 	%rd6078, %rd6073, %rd6076;
	subc.cc.s64 	%rd6079, %rd6033, %rd6077;
	st.local.u64 	[%rd6028+48], %rd6078;
	ld.local.u64 	%rd6080, [%rd6028+56];
	ld.const.u64 	%rd6081, [%rd6031+56];
	and.b64  	%rd6082, %rd6079, 1;
	add.cc.s64 	%rd6083, %rd6082, %rd6081;
	addc.cc.s64 	%rd6084, %rd6033, 0;
	sub.cc.s64 	%rd6085, %rd6080, %rd6083;
	subc.cc.s64 	%rd6086, %rd6033, %rd6084;
	st.local.u64 	[%rd6028+56], %rd6085;
	add.s32 	%r1211, %r1211, 8;
	and.b64  	%rd10005, %rd6086, 1;
	setp.ne.s32 	%p438, %r1211, %r1213;
	@%p438 bra 	$L__BB1_592;
$L__BB1_593:
	setp.eq.s32 	%p439, %r46, 0;
	@%p439 bra 	$L__BB1_601;
	setp.lt.u32 	%p440, %r46, 4;
	@%p440 bra 	$L__BB1_596;
	mul.wide.u32 	%rd6087, %r1213, 8;
	add.s64 	%rd6088, %rd1, %rd6087;
	ld.local.u64 	%rd6089, [%rd6088];
	add.s64 	%rd6091, %rd6023, %rd6087;
	ld.const.u64 	%rd6092, [%rd6091];
	mov.b64 	%rd6093, 0;
	add.cc.s64 	%rd6094, %rd10005, %rd6092;
	addc.cc.s64 	%rd6095, %rd6093, 0;
	sub.cc.s64 	%rd6096, %rd6089, %rd6094;
	subc.cc.s64 	%rd6097, %rd6093, %rd6095;
	st.local.u64 	[%rd6088], %rd6096;
	ld.local.u64 	%rd6098, [%rd6088+8];
	ld.const.u64 	%rd6099, [%rd6091+8];
	and.b64  	%rd6100, %rd6097, 1;
	add.cc.s64 	%rd6101, %rd6100, %rd6099;
	addc.cc.s64 	%rd6102, %rd6093, 0;
	sub.cc.s64 	%rd6103, %rd6098, %rd6101;
	subc.cc.s64 	%rd6104, %rd6093, %rd6102;
	st.local.u64 	[%rd6088+8], %rd6103;
	ld.local.u64 	%rd6105, [%rd6088+16];
	ld.const.u64 	%rd6106, [%rd6091+16];
	and.b64  	%rd6107, %rd6104, 1;
	add.cc.s64 	%rd6108, %rd6107, %rd6106;
	addc.cc.s64 	%rd6109, %rd6093, 0;
	sub.cc.s64 	%rd6110, %rd6105, %rd6108;
	subc.cc.s64 	%rd6111, %rd6093, %rd6109;
	st.local.u64 	[%rd6088+16], %rd6110;
	ld.local.u64 	%rd6112, [%rd6088+24];
	ld.const.u64 	%rd6113, [%rd6091+24];
	and.b64  	%rd6114, %rd6111, 1;
	add.cc.s64 	%rd6115, %rd6114, %rd6113;
	addc.cc.s64 	%rd6116, %rd6093, 0;
	sub.cc.s64 	%rd6117, %rd6112, %rd6115;
	subc.cc.s64 	%rd6118, %rd6093, %rd6116;
	st.local.u64 	[%rd6088+24], %rd6117;
	and.b64  	%rd10005, %rd6118, 1;
	add.s32 	%r1213, %r1213, 4;
$L__BB1_596:
	setp.eq.s32 	%p441, %r48, 0;
	@%p441 bra 	$L__BB1_601;
	setp.eq.s32 	%p442, %r49, 0;
	@%p442 bra 	$L__BB1_599;
	mul.wide.u32 	%rd6119, %r1213, 8;
	add.s64 	%rd6120, %rd1, %rd6119;
	ld.local.u64 	%rd6121, [%rd6120];
	add.s64 	%rd6123, %rd6023, %rd6119;
	ld.const.u64 	%rd6124, [%rd6123];
	mov.b64 	%rd6125, 0;
	add.cc.s64 	%rd6126, %rd10005, %rd6124;
	addc.cc.s64 	%rd6127, %rd6125, 0;
	sub.cc.s64 	%rd6128, %rd6121, %rd6126;
	subc.cc.s64 	%rd6129, %rd6125, %rd6127;
	st.local.u64 	[%rd6120], %rd6128;
	ld.local.u64 	%rd6130, [%rd6120+8];
	ld.const.u64 	%rd6131, [%rd6123+8];
	and.b64  	%rd6132, %rd6129, 1;
	add.cc.s64 	%rd6133, %rd6132, %rd6131;
	addc.cc.s64 	%rd6134, %rd6125, 0;
	sub.cc.s64 	%rd6135, %rd6130, %rd6133;
	subc.cc.s64 	%rd6136, %rd6125, %rd6134;
	st.local.u64 	[%rd6120+8], %rd6135;
	and.b64  	%rd10005, %rd6136, 1;
	add.s32 	%r1213, %r1213, 2;
$L__BB1_599:
	and.b32  	%r890, %r1, 1;
	setp.eq.b32 	%p443, %r890, 1;
	not.pred 	%p444, %p443;
	@%p444 bra 	$L__BB1_601;
	mul.wide.u32 	%rd6137, %r1213, 8;
	add.s64 	%rd6138, %rd1, %rd6137;
	ld.local.u64 	%rd6139, [%rd6138];
	add.s64 	%rd6141, %rd6023, %rd6137;
	ld.const.u64 	%rd6142, [%rd6141];
	add.s64 	%rd6143, %rd10005, %rd6142;
	sub.s64 	%rd6144, %rd6139, %rd6143;
	st.local.u64 	[%rd6138], %rd6144;
$L__BB1_601:
	setp.lt.s32 	%p445, %r1, 1;
	ld.local.u64 	%rd6145, [%rd1];
	st.local.u64 	[%rd5], %rd6145;
	ld.local.u64 	%rd6146, [%rd1+8];
	st.local.u64 	[%rd5+8], %rd6146;
	ld.local.u64 	%rd6147, [%rd1+16];
	st.local.u64 	[%rd5+16], %rd6147;
	ld.local.u64 	%rd6148, [%rd1+24];
	st.local.u64 	[%rd5+24], %rd6148;
	ld.local.u64 	%rd6149, [%rd1+32];
	st.local.u64 	[%rd5+32], %rd6149;
	ld.local.u64 	%rd6150, [%rd1+40];
	st.local.u64 	[%rd5+40], %rd6150;
	ld.local.u64 	%rd6151, [%rd1+48];
	st.local.u64 	[%rd5+48], %rd6151;
	ld.local.u64 	%rd6152, [%rd1+56];
	st.local.u64 	[%rd5+56], %rd6152;
	ld.local.u64 	%rd6153, [%rd1+64];
	st.local.u64 	[%rd5+64], %rd6153;
	mov.b64 	%rd6154, 0;
	st.local.u64 	[%rd1], %rd6154;
	st.local.u64 	[%rd1+8], %rd6154;
	st.local.u64 	[%rd1+16], %rd6154;
	st.local.u64 	[%rd1+24], %rd6154;
	st.local.u64 	[%rd1+32], %rd6154;
	st.local.u64 	[%rd1+40], %rd6154;
	st.local.u64 	[%rd1+48], %rd6154;
	st.local.u64 	[%rd1+56], %rd6154;
	st.local.u64 	[%rd1+64], %rd6154;
	@%p445 bra 	$L__BB1_640;
	and.b32  	%r415, %r1, 2147483640;
	and.b32  	%r416, %r53, 3;
	mov.b32 	%r1215, 0;
$L__BB1_603:
	setp.lt.u32 	%p446, %r44, 7;
	mul.wide.u32 	%rd6159, %r1215, 8;
	add.s64 	%rd6160, %rd5, %rd6159;
	ld.local.u64 	%rd679, [%rd6160];
	mov.b64 	%rd10015, 0;
	mov.b32 	%r1218, 0;
	@%p446 bra 	$L__BB1_606;
	mov.b64 	%rd10015, 0;
	mov.b32 	%r1216, 0;
$L__BB1_605:
	.pragma "nounroll";
	mov.b64 	%rd9725, 0;
	mul.wide.u32 	%rd6163, %r1216, 8;
	add.s64 	%rd6164, %rd5, %rd6163;
	ld.local.u64 	%rd6165, [%rd6164];
	mul.lo.s64 	%rd6166, %rd679, %rd6165;
	mul.hi.u64 	%rd6167, %rd679, %rd6165;
	add.s64 	%rd6168, %rd1, %rd6163;
	ld.local.u64 	%rd6169, [%rd6168];
	add.cc.s64 	%rd6170, %rd10015, %rd6169;
	addc.cc.s64 	%rd6171, %rd9725, 0;
	add.cc.s64 	%rd6172, %rd6170, %rd6166;
	addc.cc.s64 	%rd6173, %rd6171, %rd6167;
	st.local.u64 	[%rd6168], %rd6172;
	ld.local.u64 	%rd6174, [%rd6164+8];
	mul.lo.s64 	%rd6175, %rd679, %rd6174;
	mul.hi.u64 	%rd6176, %rd679, %rd6174;
	ld.local.u64 	%rd6177, [%rd6168+8];
	add.cc.s64 	%rd6178, %rd6173, %rd6177;
	addc.cc.s64 	%rd6179, %rd9725, 0;
	add.cc.s64 	%rd6180, %rd6178, %rd6175;
	addc.cc.s64 	%rd6181, %rd6179, %rd6176;
	st.local.u64 	[%rd6168+8], %rd6180;
	ld.local.u64 	%rd6182, [%rd6164+16];
	mul.lo.s64 	%rd6183, %rd679, %rd6182;
	mul.hi.u64 	%rd6184, %rd679, %rd6182;
	ld.local.u64 	%rd6185, [%rd6168+16];
	add.cc.s64 	%rd6186, %rd6181, %rd6185;
	addc.cc.s64 	%rd6187, %rd9725, 0;
	add.cc.s64 	%rd6188, %rd6186, %rd6183;
	addc.cc.s64 	%rd6189, %rd6187, %rd6184;
	st.local.u64 	[%rd6168+16], %rd6188;
	ld.local.u64 	%rd6190, [%rd6164+24];
	mul.lo.s64 	%rd6191, %rd679, %rd6190;
	mul.hi.u64 	%rd6192, %rd679, %rd6190;
	ld.local.u64 	%rd6193, [%rd6168+24];
	add.cc.s64 	%rd6194, %rd6189, %rd6193;
	addc.cc.s64 	%rd6195, %rd9725, 0;
	add.cc.s64 	%rd6196, %rd6194, %rd6191;
	addc.cc.s64 	%rd6197, %rd6195, %rd6192;
	st.local.u64 	[%rd6168+24], %rd6196;
	ld.local.u64 	%rd6198, [%rd6164+32];
	mul.lo.s64 	%rd6199, %rd679, %rd6198;
	mul.hi.u64 	%rd6200, %rd679, %rd6198;
	ld.local.u64 	%rd6201, [%rd6168+32];
	add.cc.s64 	%rd6202, %rd6197, %rd6201;
	addc.cc.s64 	%rd6203, %rd9725, 0;
	add.cc.s64 	%rd6204, %rd6202, %rd6199;
	addc.cc.s64 	%rd6205, %rd6203, %rd6200;
	st.local.u64 	[%rd6168+32], %rd6204;
	ld.local.u64 	%rd6206, [%rd6164+40];
	mul.lo.s64 	%rd6207, %rd679, %rd6206;
	mul.hi.u64 	%rd6208, %rd679, %rd6206;
	ld.local.u64 	%rd6209, [%rd6168+40];
	add.cc.s64 	%rd6210, %rd6205, %rd6209;
	addc.cc.s64 	%rd6211, %rd9725, 0;
	add.cc.s64 	%rd6212, %rd6210, %rd6207;
	addc.cc.s64 	%rd6213, %rd6211, %rd6208;
	st.local.u64 	[%rd6168+40], %rd6212;
	ld.local.u64 	%rd6214, [%rd6164+48];
	mul.lo.s64 	%rd6215, %rd679, %rd6214;
	mul.hi.u64 	%rd6216, %rd679, %rd6214;
	ld.local.u64 	%rd6217, [%rd6168+48];
	add.cc.s64 	%rd6218, %rd6213, %rd6217;
	addc.cc.s64 	%rd6219, %rd9725, 0;
	add.cc.s64 	%rd6220, %rd6218, %rd6215;
	addc.cc.s64 	%rd6221, %rd6219, %rd6216;
	st.local.u64 	[%rd6168+48], %rd6220;
	ld.local.u64 	%rd6222, [%rd6164+56];
	mul.lo.s64 	%rd6223, %rd679, %rd6222;
	mul.hi.u64 	%rd6224, %rd679, %rd6222;
	ld.local.u64 	%rd6225, [%rd6168+56];
	add.cc.s64 	%rd6226, %rd6221, %rd6225;
	addc.cc.s64 	%rd6227, %rd9725, 0;
	add.cc.s64 	%rd6228, %rd6226, %rd6223;
	addc.cc.s64 	%rd10015, %rd6227, %rd6224;
	st.local.u64 	[%rd6168+56], %rd6228;
	add.s32 	%r1216, %r1216, 8;
	setp.ne.s32 	%p447, %r1216, %r415;
	mov.u32 	%r1218, %r415;
	@%p447 bra 	$L__BB1_605;
$L__BB1_606:
	mov.b64 	%rd9726, 0;
	setp.eq.s32 	%p448, %r46, 0;
	@%p448 bra 	$L__BB1_614;
	setp.lt.u32 	%p449, %r47, 3;
	@%p449 bra 	$L__BB1_609;
	mul.wide.u32 	%rd6231, %r1218, 8;
	add.s64 	%rd6232, %rd5, %rd6231;
	ld.local.u64 	%rd6233, [%rd6232];
	mul.lo.s64 	%rd6234, %rd679, %rd6233;
	mul.hi.u64 	%rd6235, %rd679, %rd6233;
	add.s64 	%rd6236, %rd1, %rd6231;
	ld.local.u64 	%rd6237, [%rd6236];
	add.cc.s64 	%rd6238, %rd10015, %rd6237;
	addc.cc.s64 	%rd6239, %rd9726, 0;
	add.cc.s64 	%rd6240, %rd6238, %rd6234;
	addc.cc.s64 	%rd6241, %rd6239, %rd6235;
	st.local.u64 	[%rd6236], %rd6240;
	ld.local.u64 	%rd6242, [%rd6232+8];
	mul.lo.s64 	%rd6243, %rd679, %rd6242;
	mul.hi.u64 	%rd6244, %rd679, %rd6242;
	ld.local.u64 	%rd6245, [%rd6236+8];
	mov.b64 	%rd689, 0;
	add.cc.s64 	%rd6246, %rd6241, %rd6245;
	addc.cc.s64 	%rd6247, %rd689, 0;
	add.cc.s64 	%rd6248, %rd6246, %rd6243;
	addc.cc.s64 	%rd6249, %rd6247, %rd6244;
	st.local.u64 	[%rd6236+8], %rd6248;
	ld.local.u64 	%rd6250, [%rd6232+16];
	mul.lo.s64 	%rd6251, %rd679, %rd6250;
	mul.hi.u64 	%rd6252, %rd679, %rd6250;
	ld.local.u64 	%rd6253, [%rd6236+16];
	add.cc.s64 	%rd6254, %rd6249, %rd6253;
	addc.cc.s64 	%rd6255, %rd689, 0;
	add.cc.s64 	%rd6256, %rd6254, %rd6251;
	addc.cc.s64 	%rd6257, %rd6255, %rd6252;
	st.local.u64 	[%rd6236+16], %rd6256;
	ld.local.u64 	%rd6258, [%rd6232+24];
	mul.lo.s64 	%rd6259, %rd679, %rd6258;
	mul.hi.u64 	%rd6260, %rd679, %rd6258;
	ld.local.u64 	%rd6261, [%rd6236+24];
	add.cc.s64 	%rd6262, %rd6257, %rd6261;
	addc.cc.s64 	%rd6263, %rd689, 0;
	add.cc.s64 	%rd6264, %rd6262, %rd6259;
	addc.cc.s64 	%rd10015, %rd6263, %rd6260;
	st.local.u64 	[%rd6236+24], %rd6264;
	add.s32 	%r1218, %r1218, 4;
$L__BB1_609:
	mov.b64 	%rd9727, 0;
	setp.eq.s32 	%p450, %r48, 0;
	@%p450 bra 	$L__BB1_614;
	setp.eq.s32 	%p451, %r49, 0;
	@%p451 bra 	$L__BB1_612;
	mul.wide.u32 	%rd6267, %r1218, 8;
	add.s64 	%rd6268, %rd5, %rd6267;
	ld.local.u64 	%rd6269, [%rd6268];
	mul.lo.s64 	%rd6270, %rd679, %rd6269;
	mul.hi.u64 	%rd6271, %rd679, %rd6269;
	add.s64 	%rd6272, %rd1, %rd6267;
	ld.local.u64 	%rd6273, [%rd6272];
	add.cc.s64 	%rd6274, %rd10015, %rd6273;
	addc.cc.s64 	%rd6275, %rd9727, 0;
	add.cc.s64 	%rd6276, %rd6274, %rd6270;
	addc.cc.s64 	%rd6277, %rd6275, %rd6271;
	st.local.u64 	[%rd6272], %rd6276;
	ld.local.u64 	%rd6278, [%rd6268+8];
	mul.lo.s64 	%rd6279, %rd679, %rd6278;
	mul.hi.u64 	%rd6280, %rd679, %rd6278;
	ld.local.u64 	%rd6281, [%rd6272+8];
	mov.b64 	%rd695, 0;
	add.cc.s64 	%rd6282, %rd6277, %rd6281;
	addc.cc.s64 	%rd6283, %rd695, 0;
	add.cc.s64 	%rd6284, %rd6282, %rd6279;
	addc.cc.s64 	%rd10015, %rd6283, %rd6280;
	st.local.u64 	[%rd6272+8], %rd6284;
	add.s32 	%r1218, %r1218, 2;
$L__BB1_612:
	mov.b64 	%rd9728, 0;
	and.b32  	%r894, %r1, 1;
	setp.eq.b32 	%p452, %r894, 1;
	not.pred 	%p453, %p452;
	@%p453 bra 	$L__BB1_614;
	mul.wide.u32 	%rd6285, %r1218, 8;
	add.s64 	%rd6286, %rd5, %rd6285;
	ld.local.u64 	%rd6287, [%rd6286];
	mul.lo.s64 	%rd6288, %rd679, %rd6287;
	mul.hi.u64 	%rd6289, %rd679, %rd6287;
	add.s64 	%rd6290, %rd1, %rd6285;
	ld.local.u64 	%rd6291, [%rd6290];
	add.cc.s64 	%rd6292, %rd10015, %rd6291;
	addc.cc.s64 	%rd6293, %rd9728, 0;
	add.cc.s64 	%rd6294, %rd6292, %rd6288;
	addc.cc.s64 	%rd10015, %rd6293, %rd6289;
	st.local.u64 	[%rd6290], %rd6294;
$L__BB1_614:
	setp.lt.u32 	%p454, %r44, 7;
	ld.local.u64 	%rd6299, [%rd1];
	mul.lo.s64 	%rd704, %rd67, %rd6299;
	mov.b64 	%rd10023, 0;
	mov.b32 	%r1222, 0;
	@%p454 bra 	$L__BB1_617;
	mov.b64 	%rd10023, 0;
	mov.b32 	%r1220, 0;
$L__BB1_616:
	.pragma "nounroll";
	mov.b64 	%rd9729, 0;
	mul.wide.u32 	%rd6302, %r1220, 8;
	add.s64 	%rd6303, %rd1, %rd6302;
	ld.local.u64 	%rd6304, [%rd6303];
	mov.u64 	%rd6305, d_mod;
	add.s64 	%rd6306, %rd6305, %rd6302;
	ld.const.u64 	%rd6307, [%rd6306];
	mul.lo.s64 	%rd6308, %rd6307, %rd704;
	mul.hi.u64 	%rd6309, %rd6307, %rd704;
	add.cc.s64 	%rd6310, %rd10023, %rd6304;
	addc.cc.s64 	%rd6311, %rd9729, 0;
	add.cc.s64 	%rd6312, %rd6310, %rd6308;
	addc.cc.s64 	%rd6313, %rd6311, %rd6309;
	st.local.u64 	[%rd6303], %rd6312;
	ld.local.u64 	%rd6314, [%rd6303+8];
	ld.const.u64 	%rd6315, [%rd6306+8];
	mul.lo.s64 	%rd6316, %rd6315, %rd704;
	mul.hi.u64 	%rd6317, %rd6315, %rd704;
	add.cc.s64 	%rd6318, %rd6313, %rd6314;
	addc.cc.s64 	%rd6319, %rd9729, 0;
	add.cc.s64 	%rd6320, %rd6318, %rd6316;
	addc.cc.s64 	%rd6321, %rd6319, %rd6317;
	st.local.u64 	[%rd6303+8], %rd6320;
	ld.local.u64 	%rd6322, [%rd6303+16];
	ld.const.u64 	%rd6323, [%rd6306+16];
	mul.lo.s64 	%rd6324, %rd6323, %rd704;
	mul.hi.u64 	%rd6325, %rd6323, %rd704;
	add.cc.s64 	%rd6326, %rd6321, %rd6322;
	addc.cc.s64 	%rd6327, %rd9729, 0;
	add.cc.s64 	%rd6328, %rd6326, %rd6324;
	addc.cc.s64 	%rd6329, %rd6327, %rd6325;
	st.local.u64 	[%rd6303+16], %rd6328;
	ld.local.u64 	%rd6330, [%rd6303+24];
	ld.const.u64 	%rd6331, [%rd6306+24];
	mul.lo.s64 	%rd6332, %rd6331, %rd704;
	mul.hi.u64 	%rd6333, %rd6331, %rd704;
	add.cc.s64 	%rd6334, %rd6329, %rd6330;
	addc.cc.s64 	%rd6335, %rd9729, 0;
	add.cc.s64 	%rd6336, %rd6334, %rd6332;
	addc.cc.s64 	%rd6337, %rd6335, %rd6333;
	st.local.u64 	[%rd6303+24], %rd6336;
	ld.local.u64 	%rd6338, [%rd6303+32];
	ld.const.u64 	%rd6339, [%rd6306+32];
	mul.lo.s64 	%rd6340, %rd6339, %rd704;
	mul.hi.u64 	%rd6341, %rd6339, %rd704;
	add.cc.s64 	%rd6342, %rd6337, %rd6338;
	addc.cc.s64 	%rd6343, %rd9729, 0;
	add.cc.s64 	%rd6344, %rd6342, %rd6340;
	addc.cc.s64 	%rd6345, %rd6343, %rd6341;
	st.local.u64 	[%rd6303+32], %rd6344;
	ld.local.u64 	%rd6346, [%rd6303+40];
	ld.const.u64 	%rd6347, [%rd6306+40];
	mul.lo.s64 	%rd6348, %rd6347, %rd704;
	mul.hi.u64 	%rd6349, %rd6347, %rd704;
	add.cc.s64 	%rd6350, %rd6345, %rd6346;
	addc.cc.s64 	%rd6351, %rd9729, 0;
	add.cc.s64 	%rd6352, %rd6350, %rd6348;
	addc.cc.s64 	%rd6353, %rd6351, %rd6349;
	st.local.u64 	[%rd6303+40], %rd6352;
	ld.local.u64 	%rd6354, [%rd6303+48];
	ld.const.u64 	%rd6355, [%rd6306+48];
	mul.lo.s64 	%rd6356, %rd6355, %rd704;
	mul.hi.u64 	%rd6357, %rd6355, %rd704;
	add.cc.s64 	%rd6358, %rd6353, %rd6354;
	addc.cc.s64 	%rd6359, %rd9729, 0;
	add.cc.s64 	%rd6360, %rd6358, %rd6356;
	addc.cc.s64 	%rd6361, %rd6359, %rd6357;
	st.local.u64 	[%rd6303+48], %rd6360;
	ld.local.u64 	%rd6362, [%rd6303+56];
	ld.const.u64 	%rd6363, [%rd6306+56];
	mul.lo.s64 	%rd6364, %rd6363, %rd704;
	mul.hi.u64 	%rd6365, %rd6363, %rd704;
	add.cc.s64 	%rd6366, %rd6361, %rd6362;
	addc.cc.s64 	%rd6367, %rd9729, 0;
	add.cc.s64 	%rd6368, %rd6366, %rd6364;
	addc.cc.s64 	%rd10023, %rd6367, %rd6365;
	st.local.u64 	[%rd6303+56], %rd6368;
	add.s32 	%r1220, %r1220, 8;
	setp.ne.s32 	%p455, %r1220, %r415;
	mov.u32 	%r1222, %r415;
	@%p455 bra 	$L__BB1_616;
$L__BB1_617:
	mov.b64 	%rd9730, 0;
	setp.eq.s32 	%p456, %r46, 0;
	@%p456 bra 	$L__BB1_625;
	setp.lt.u32 	%p457, %r47, 3;
	@%p457 bra 	$L__BB1_620;
	mul.wide.u32 	%rd6371, %r1222, 8;
	add.s64 	%rd6372, %rd1, %rd6371;
	ld.local.u64 	%rd6373, [%rd6372];
	mov.u64 	%rd6374, d_mod;
	add.s64 	%rd6375, %rd6374, %rd6371;
	ld.const.u64 	%rd6376, [%rd6375];
	mul.lo.s64 	%rd6377, %rd6376, %rd704;
	mul.hi.u64 	%rd6378, %rd6376, %rd704;
	add.cc.s64 	%rd6379, %rd10023, %rd6373;
	addc.cc.s64 	%rd6380, %rd9730, 0;
	add.cc.s64 	%rd6381, %rd6379, %rd6377;
	addc.cc.s64 	%rd6382, %rd6380, %rd6378;
	st.local.u64 	[%rd6372], %rd6381;
	ld.local.u64 	%rd6383, [%rd6372+8];
	ld.const.u64 	%rd6384, [%rd6375+8];
	mul.lo.s64 	%rd6385, %rd6384, %rd704;
	mul.hi.u64 	%rd6386, %rd6384, %rd704;
	mov.b64 	%rd714, 0;
	add.cc.s64 	%rd6387, %rd6382, %rd6383;
	addc.cc.s64 	%rd6388, %rd714, 0;
	add.cc.s64 	%rd6389, %rd6387, %rd6385;
	addc.cc.s64 	%rd6390, %rd6388, %rd6386;
	st.local.u64 	[%rd6372+8], %rd6389;
	ld.local.u64 	%rd6391, [%rd6372+16];
	ld.const.u64 	%rd6392, [%rd6375+16];
	mul.lo.s64 	%rd6393, %rd6392, %rd704;
	mul.hi.u64 	%rd6394, %rd6392, %rd704;
	add.cc.s64 	%rd6395, %rd6390, %rd6391;
	addc.cc.s64 	%rd6396, %rd714, 0;
	add.cc.s64 	%rd6397, %rd6395, %rd6393;
	addc.cc.s64 	%rd6398, %rd6396, %rd6394;
	st.local.u64 	[%rd6372+16], %rd6397;
	ld.local.u64 	%rd6399, [%rd6372+24];
	ld.const.u64 	%rd6400, [%rd6375+24];
	mul.lo.s64 	%rd6401, %rd6400, %rd704;
	mul.hi.u64 	%rd6402, %rd6400, %rd704;
	add.cc.s64 	%rd6403, %rd6398, %rd6399;
	addc.cc.s64 	%rd6404, %rd714, 0;
	add.cc.s64 	%rd6405, %rd6403, %rd6401;
	addc.cc.s64 	%rd10023, %rd6404, %rd6402;
	st.local.u64 	[%rd6372+24], %rd6405;
	add.s32 	%r1222, %r1222, 4;
$L__BB1_620:
	mov.b64 	%rd9731, 0;
	setp.eq.s32 	%p458, %r48, 0;
	@%p458 bra 	$L__BB1_625;
	setp.eq.s32 	%p459, %r49, 0;
	@%p459 bra 	$L__BB1_623;
	mul.wide.u32 	%rd6408, %r1222, 8;
	add.s64 	%rd6409, %rd1, %rd6408;
	ld.local.u64 	%rd6410, [%rd6409];
	mov.u64 	%rd6411, d_mod;
	add.s64 	%rd6412, %rd6411, %rd6408;
	ld.const.u64 	%rd6413, [%rd6412];
	mul.lo.s64 	%rd6414, %rd6413, %rd704;
	mul.hi.u64 	%rd6415, %rd6413, %rd704;
	add.cc.s64 	%rd6416, %rd10023, %rd6410;
	addc.cc.s64 	%rd6417, %rd9731, 0;
	add.cc.s64 	%rd6418, %rd6416, %rd6414;
	addc.cc.s64 	%rd6419, %rd6417, %rd6415;
	st.local.u64 	[%rd6409], %rd6418;
	ld.local.u64 	%rd6420, [%rd6409+8];
	ld.const.u64 	%rd6421, [%rd6412+8];
	mul.lo.s64 	%rd6422, %rd6421, %rd704;
	mul.hi.u64 	%rd6423, %rd6421, %rd704;
	mov.b64 	%rd720, 0;
	add.cc.s64 	%rd6424, %rd6419, %rd6420;
	addc.cc.s64 	%rd6425, %rd720, 0;
	add.cc.s64 	%rd6426, %rd6424, %rd6422;
	addc.cc.s64 	%rd10023, %rd6425, %rd6423;
	st.local.u64 	[%rd6409+8], %rd6426;
	add.s32 	%r1222, %r1222, 2;
$L__BB1_623:
	mov.b64 	%rd9732, 0;
	and.b32  	%r897, %r1, 1;
	setp.eq.b32 	%p460, %r897, 1;
	not.pred 	%p461, %p460;
	@%p461 bra 	$L__BB1_625;
	mul.wide.u32 	%rd6427, %r1222, 8;
	add.s64 	%rd6428, %rd1, %rd6427;
	ld.local.u64 	%rd6429, [%rd6428];
	mov.u64 	%rd6430, d_mod;
	add.s64 	%rd6431, %rd6430, %rd6427;
	ld.const.u64 	%rd6432, [%rd6431];
	mul.lo.s64 	%rd6433, %rd6432, %rd704;
	mul.hi.u64 	%rd6434, %rd6432, %rd704;
	add.cc.s64 	%rd6435, %rd10023, %rd6429;
	addc.cc.s64 	%rd6436, %rd9732, 0;
	add.cc.s64 	%rd6437, %rd6435, %rd6433;
	addc.cc.s64 	%rd10023, %rd6436, %rd6434;
	st.local.u64 	[%rd6428], %rd6437;
$L__BB1_625:
	setp.lt.s32 	%p462, %r1, 2;
	add.s64 	%rd729, %rd10023, %rd10015;
	@%p462 bra 	$L__BB1_639;
	setp.lt.u32 	%p463, %r50, 15;
	mov.b32 	%r1226, 0;
	@%p463 bra 	$L__BB1_629;
	mov.b32 	%r1224, 0;
$L__BB1_628:
	.pragma "nounroll";
	mul.wide.u32 	%rd6438, %r1224, 8;
	add.s64 	%rd6439, %rd1, %rd6438;
	ld.local.u64 	%rd6440, [%rd6439+8];
	st.local.u64 	[%rd6439], %rd6440;
	ld.local.u64 	%rd6441, [%rd6439+16];
	st.local.u64 	[%rd6439+8], %rd6441;
	ld.local.u64 	%rd6442, [%rd6439+24];
	st.local.u64 	[%rd6439+16], %rd6442;
	ld.local.u64 	%rd6443, [%rd6439+32];
	st.local.u64 	[%rd6439+24], %rd6443;
	ld.local.u64 	%rd6444, [%rd6439+40];
	st.local.u64 	[%rd6439+32], %rd6444;
	ld.local.u64 	%rd6445, [%rd6439+48];
	st.local.u64 	[%rd6439+40], %rd6445;
	ld.local.u64 	%rd6446, [%rd6439+56];
	st.local.u64 	[%rd6439+48], %rd6446;
	ld.local.u64 	%rd6447, [%rd6439+64];
	st.local.u64 	[%rd6439+56], %rd6447;
	ld.local.u64 	%rd6448, [%rd6439+72];
	st.local.u64 	[%rd6439+64], %rd6448;
	ld.local.u64 	%rd6449, [%rd6439+80];
	st.local.u64 	[%rd6439+72], %rd6449;
	ld.local.u64 	%rd6450, [%rd6439+88];
	st.local.u64 	[%rd6439+80], %rd6450;
	ld.local.u64 	%rd6451, [%rd6439+96];
	st.local.u64 	[%rd6439+88], %rd6451;
	ld.local.u64 	%rd6452, [%rd6439+104];
	st.local.u64 	[%rd6439+96], %rd6452;
	ld.local.u64 	%rd6453, [%rd6439+112];
	st.local.u64 	[%rd6439+104], %rd6453;
	ld.local.u64 	%rd6454, [%rd6439+120];
	st.local.u64 	[%rd6439+112], %rd6454;
	add.s32 	%r1224, %r1224, 16;
	ld.local.u64 	%rd6455, [%rd6439+128];
	st.local.u64 	[%rd6439+120], %rd6455;
	and.b32  	%r1226, %r44, -16;
	setp.ne.s32 	%p464, %r1224, %r1226;
	@%p464 bra 	$L__BB1_628;
$L__BB1_629:
	and.b32  	%r900, %r44, 15;
	setp.eq.s32 	%p465, %r900, 0;
	@%p465 bra 	$L__BB1_639;
	setp.lt.u32 	%p466, %r52, 7;
	@%p466 bra 	$L__BB1_632;
	mul.wide.u32 	%rd6456, %r1226, 8;
	add.s64 	%rd6457, %rd1, %rd6456;
	ld.local.u64 	%rd6458, [%rd6457+8];
	st.local.u64 	[%rd6457], %rd6458;
	ld.local.u64 	%rd6459, [%rd6457+16];
	st.local.u64 	[%rd6457+8], %rd6459;
	ld.local.u64 	%rd6460, [%rd6457+24];
	st.local.u64 	[%rd6457+16], %rd6460;
	ld.local.u64 	%rd6461, [%rd6457+32];
	st.local.u64 	[%rd6457+24], %rd6461;
	ld.local.u64 	%rd6462, [%rd6457+40];
	st.local.u64 	[%rd6457+32], %rd6462;
	ld.local.u64 	%rd6463, [%rd6457+48];
	st.local.u64 	[%rd6457+40], %rd6463;
	ld.local.u64 	%rd6464, [%rd6457+56];
	st.local.u64 	[%rd6457+48], %rd6464;
	add.s32 	%r1226, %r1226, 8;
	ld.local.u64 	%rd6465, [%rd6457+64];
	st.local.u64 	[%rd6457+56], %rd6465;
$L__BB1_632:
	and.b32  	%r901, %r51, 7;
	setp.eq.s32 	%p467, %r901, 0;
	@%p467 bra 	$L__BB1_639;
	setp.lt.u32 	%p468, %r54, 3;
	@%p468 bra 	$L__BB1_635;
	mul.wide.u32 	%rd6466, %r1226, 8;
	add.s64 	%rd6467, %rd1, %rd6466;
	ld.local.u64 	%rd6468, [%rd6467+8];
	st.local.u64 	[%rd6467], %rd6468;
	ld.local.u64 	%rd6469, [%rd6467+16];
	st.local.u64 	[%rd6467+8], %rd6469;
	ld.local.u64 	%rd6470, [%rd6467+24];
	st.local.u64 	[%rd6467+16], %rd6470;
	add.s32 	%r1226, %r1226, 4;
	ld.local.u64 	%rd6471, [%rd6467+32];
	st.local.u64 	[%rd6467+24], %rd6471;
$L__BB1_635:
	setp.eq.s32 	%p469, %r416, 0;
	@%p469 bra 	$L__BB1_639;
	setp.eq.s32 	%p470, %r416, 1;
	mul.wide.u32 	%rd6472, %r1226, 8;
	add.s64 	%rd730, %rd1, %rd6472;
	ld.local.u64 	%rd6473, [%rd730+8];
	st.local.u64 	[%rd730], %rd6473;
	@%p470 bra 	$L__BB1_639;
	setp.eq.s32 	%p471, %r416, 2;
	ld.local.u64 	%rd6474, [%rd730+16];
	st.local.u64 	[%rd730+8], %rd6474;
	@%p471 bra 	$L__BB1_639;
	ld.local.u64 	%rd6475, [%rd730+24];
	st.local.u64 	[%rd730+16], %rd6475;
$L__BB1_639:
	st.local.u64 	[%rd68], %rd729;
	add.s32 	%r1215, %r1215, 1;
	setp.ne.s32 	%p472, %r1215, %r45;
	@%p472 bra 	$L__BB1_603;
$L__BB1_640:
	mov.u64 	%rd6478, d_mod;
	mov.u32 	%r1228, %r1;
$L__BB1_641:
	add.s32 	%r442, %r1228, -1;
	setp.lt.s32 	%p473, %r1228, 1;
	@%p473 bra 	$L__BB1_644;
	mul.wide.u32 	%rd6476, %r442, 8;
	add.s64 	%rd6477, %rd1, %rd6476;
	ld.local.u64 	%rd731, [%rd6477];
	add.s64 	%rd6479, %rd6478, %rd6476;
	ld.const.u64 	%rd732, [%rd6479];
	setp.gt.u64 	%p474, %rd731, %rd732;
	@%p474 bra 	$L__BB1_644;
	setp.lt.u64 	%p475, %rd731, %rd732;
	mov.u32 	%r1228, %r442;
	@%p475 bra 	$L__BB1_656;
	bra.uni 	$L__BB1_641;
$L__BB1_644:
	setp.lt.s32 	%p476, %r1, 1;
	@%p476 bra 	$L__BB1_656;
	setp.lt.u32 	%p477, %r44, 7;
	mov.b64 	%rd10025, 0;
	mov.b32 	%r1231, 0;
	@%p477 bra 	$L__BB1_648;
	and.b32  	%r1231, %r1, 2147483640;
	mov.b64 	%rd10025, 0;
	mov.b32 	%r1229, 0;
$L__BB1_647:
	.pragma "nounroll";
	mul.wide.u32 	%rd6482, %r1229, 8;
	add.s64 	%rd6483, %rd1, %rd6482;
	ld.local.u64 	%rd6484, [%rd6483];
	add.s64 	%rd6486, %rd6478, %rd6482;
	ld.const.u64 	%rd6487, [%rd6486];
	mov.b64 	%rd6488, 0;
	add.cc.s64 	%rd6489, %rd10025, %rd6487;
	addc.cc.s64 	%rd6490, %rd6488, 0;
	sub.cc.s64 	%rd6491, %rd6484, %rd6489;
	subc.cc.s64 	%rd6492, %rd6488, %rd6490;
	st.local.u64 	[%rd6483], %rd6491;
	ld.local.u64 	%rd6493, [%rd6483+8];
	ld.const.u64 	%rd6494, [%rd6486+8];
	and.b64  	%rd6495, %rd6492, 1;
	add.cc.s64 	%rd6496, %rd6495, %rd6494;
	addc.cc.s64 	%rd6497, %rd6488, 0;
	sub.cc.s64 	%rd6498, %rd6493, %rd6496;
	subc.cc.s64 	%rd6499, %rd6488, %rd6497;
	st.local.u64 	[%rd6483+8], %rd6498;
	ld.local.u64 	%rd6500, [%rd6483+16];
	ld.const.u64 	%rd6501, [%rd6486+16];
	and.b64  	%rd6502, %rd6499, 1;
	add.cc.s64 	%rd6503, %rd6502, %rd6501;
	addc.cc.s64 	%rd6504, %rd6488, 0;
	sub.cc.s64 	%rd6505, %rd6500, %rd6503;
	subc.cc.s64 	%rd6506, %rd6488, %rd6504;
	st.local.u64 	[%rd6483+16], %rd6505;
	ld.local.u64 	%rd6507, [%rd6483+24];
	ld.const.u64 	%rd6508, [%rd6486+24];
	and.b64  	%rd6509, %rd6506, 1;
	add.cc.s64 	%rd6510, %rd6509, %rd6508;
	addc.cc.s64 	%rd6511, %rd6488, 0;
	sub.cc.s64 	%rd6512, %rd6507, %rd6510;
	subc.cc.s64 	%rd6513, %rd6488, %rd6511;
	st.local.u64 	[%rd6483+24], %rd6512;
	ld.local.u64 	%rd6514, [%rd6483+32];
	ld.const.u64 	%rd6515, [%rd6486+32];
	and.b64  	%rd6516, %rd6513, 1;
	add.cc.s64 	%rd6517, %rd6516, %rd6515;
	addc.cc.s64 	%rd6518, %rd6488, 0;
	sub.cc.s64 	%rd6519, %rd6514, %rd6517;
	subc.cc.s64 	%rd6520, %rd6488, %rd6518;
	st.local.u64 	[%rd6483+32], %rd6519;
	ld.local.u64 	%rd6521, [%rd6483+40];
	ld.const.u64 	%rd6522, [%rd6486+40];
	and.b64  	%rd6523, %rd6520, 1;
	add.cc.s64 	%rd6524, %rd6523, %rd6522;
	addc.cc.s64 	%rd6525, %rd6488, 0;
	sub.cc.s64 	%rd6526, %rd6521, %rd6524;
	subc.cc.s64 	%rd6527, %rd6488, %rd6525;
	st.local.u64 	[%rd6483+40], %rd6526;
	ld.local.u64 	%rd6528, [%rd6483+48];
	ld.const.u64 	%rd6529, [%rd6486+48];
	and.b64  	%rd6530, %rd6527, 1;
	add.cc.s64 	%rd6531, %rd6530, %rd6529;
	addc.cc.s64 	%rd6532, %rd6488, 0;
	sub.cc.s64 	%rd6533, %rd6528, %rd6531;
	subc.cc.s64 	%rd6534, %rd6488, %rd6532;
	st.local.u64 	[%rd6483+48], %rd6533;
	ld.local.u64 	%rd6535, [%rd6483+56];
	ld.const.u64 	%rd6536, [%rd6486+56];
	and.b64  	%rd6537, %rd6534, 1;
	add.cc.s64 	%rd6538, %rd6537, %rd6536;
	addc.cc.s64 	%rd6539, %rd6488, 0;
	sub.cc.s64 	%rd6540, %rd6535, %rd6538;
	subc.cc.s64 	%rd6541, %rd6488, %rd6539;
	st.local.u64 	[%rd6483+56], %rd6540;
	add.s32 	%r1229, %r1229, 8;
	and.b64  	%rd10025, %rd6541, 1;
	setp.ne.s32 	%p478, %r1229, %r1231;
	@%p478 bra 	$L__BB1_647;
$L__BB1_648:
	setp.eq.s32 	%p479, %r46, 0;
	@%p479 bra 	$L__BB1_656;
	setp.lt.u32 	%p480, %r46, 4;
	@%p480 bra 	$L__BB1_651;
	mul.wide.u32 	%rd6542, %r1231, 8;
	add.s64 	%rd6543, %rd1, %rd6542;
	ld.local.u64 	%rd6544, [%rd6543];
	add.s64 	%rd6546, %rd6478, %rd6542;
	ld.const.u64 	%rd6547, [%rd6546];
	mov.b64 	%rd6548, 0;
	add.cc.s64 	%rd6549, %rd10025, %rd6547;
	addc.cc.s64 	%rd6550, %rd6548, 0;
	sub.cc.s64 	%rd6551, %rd6544, %rd6549;
	subc.cc.s64 	%rd6552, %rd6548, %rd6550;
	st.local.u64 	[%rd6543], %rd6551;
	ld.local.u64 	%rd6553, [%rd6543+8];
	ld.const.u64 	%rd6554, [%rd6546+8];
	and.b64  	%rd6555, %rd6552, 1;
	add.cc.s64 	%rd6556, %rd6555, %rd6554;
	addc.cc.s64 	%rd6557, %rd6548, 0;
	sub.cc.s64 	%rd6558, %rd6553, %rd6556;
	subc.cc.s64 	%rd6559, %rd6548, %rd6557;
	st.local.u64 	[%rd6543+8], %rd6558;
	ld.local.u64 	%rd6560, [%rd6543+16];
	ld.const.u64 	%rd6561, [%rd6546+16];
	and.b64  	%rd6562, %rd6559, 1;
	add.cc.s64 	%rd6563, %rd6562, %rd6561;
	addc.cc.s64 	%rd6564, %rd6548, 0;
	sub.cc.s64 	%rd6565, %rd6560, %rd6563;
	subc.cc.s64 	%rd6566, %rd6548, %rd6564;
	st.local.u64 	[%rd6543+16], %rd6565;
	ld.local.u64 	%rd6567, [%rd6543+24];
	ld.const.u64 	%rd6568, [%rd6546+24];
	and.b64  	%rd6569, %rd6566, 1;
	add.cc.s64 	%rd6570, %rd6569, %rd6568;
	addc.cc.s64 	%rd6571, %rd6548, 0;
	sub.cc.s64 	%rd6572, %rd6567, %rd6570;
	subc.cc.s64 	%rd6573, %rd6548, %rd6571;
	st.local.u64 	[%rd6543+24], %rd6572;
	and.b64  	%rd10025, %rd6573, 1;
	add.s32 	%r1231, %r1231, 4;
$L__BB1_651:
	setp.eq.s32 	%p481, %r48, 0;
	@%p481 bra 	$L__BB1_656;
	setp.eq.s32 	%p482, %r49, 0;
	@%p482 bra 	$L__BB1_654;
	mul.wide.u32 	%rd6574, %r1231, 8;
	add.s64 	%rd6575, %rd1, %rd6574;
	ld.local.u64 	%rd6576, [%rd6575];
	add.s64 	%rd6578, %rd6478, %rd6574;
	ld.const.u64 	%rd6579, [%rd6578];
	mov.b64 	%rd6580, 0;
	add.cc.s64 	%rd6581, %rd10025, %rd6579;
	addc.cc.s64 	%rd6582, %rd6580, 0;
	sub.cc.s64 	%rd6583, %rd6576, %rd6581;
	subc.cc.s64 	%rd6584, %rd6580, %rd6582;
	st.local.u64 	[%rd6575], %rd6583;
	ld.local.u64 	%rd6585, [%rd6575+8];
	ld.const.u64 	%rd6586, [%rd6578+8];
	and.b64  	%rd6587, %rd6584, 1;
	add.cc.s64 	%rd6588, %rd6587, %rd6586;
	addc.cc.s64 	%rd6589, %rd6580, 0;
	sub.cc.s64 	%rd6590, %rd6585, %rd6588;
	subc.cc.s64 	%rd6591, %rd6580, %rd6589;
	st.local.u64 	[%rd6575+8], %rd6590;
	and.b64  	%rd10025, %rd6591, 1;
	add.s32 	%r1231, %r1231, 2;
$L__BB1_654:
	and.b32  	%r904, %r1, 1;
	setp.eq.b32 	%p483, %r904, 1;
	not.pred 	%p484, %p483;
	@%p484 bra 	$L__BB1_656;
	mul.wide.u32 	%rd6592, %r1231, 8;
	add.s64 	%rd6593, %rd1, %rd6592;
	ld.local.u64 	%rd6594, [%rd6593];
	add.s64 	%rd6596, %rd6478, %rd6592;
	ld.const.u64 	%rd6597, [%rd6596];
	add.s64 	%rd6598, %rd10025, %rd6597;
	sub.s64 	%rd6599, %rd6594, %rd6598;
	st.local.u64 	[%rd6593], %rd6599;
$L__BB1_656:
	setp.lt.s32 	%p485, %r1, 1;
	ld.local.u64 	%rd6600, [%rd1];
	st.local.u64 	[%rd5], %rd6600;
	ld.local.u64 	%rd6601, [%rd1+8];
	st.local.u64 	[%rd5+8], %rd6601;
	ld.local.u64 	%rd6602, [%rd1+16];
	st.local.u64 	[%rd5+16], %rd6602;
	ld.local.u64 	%rd6603, [%rd1+24];
	st.local.u64 	[%rd5+24], %rd6603;
	ld.local.u64 	%rd6604, [%rd1+32];
	st.local.u64 	[%rd5+32], %rd6604;
	ld.local.u64 	%rd6605, [%rd1+40];
	st.local.u64 	[%rd5+40], %rd6605;
	ld.local.u64 	%rd6606, [%rd1+48];
	st.local.u64 	[%rd5+48], %rd6606;
	ld.local.u64 	%rd6607, [%rd1+56];
	st.local.u64 	[%rd5+56], %rd6607;
	ld.local.u64 	%rd6608, [%rd1+64];
	st.local.u64 	[%rd5+64], %rd6608;
	mov.b64 	%rd6609, 0;
	st.local.u64 	[%rd1], %rd6609;
	st.local.u64 	[%rd1+8], %rd6609;
	st.local.u64 	[%rd1+16], %rd6609;
	st.local.u64 	[%rd1+24], %rd6609;
	st.local.u64 	[%rd1+32], %rd6609;
	st.local.u64 	[%rd1+40], %rd6609;
	st.local.u64 	[%rd1+48], %rd6609;
	st.local.u64 	[%rd1+56], %rd6609;
	st.local.u64 	[%rd1+64], %rd6609;
	@%p485 bra 	$L__BB1_695;
	and.b32  	%r451, %r1, 2147483640;
	and.b32  	%r452, %r53, 3;
	mov.b32 	%r1233, 0;
$L__BB1_658:
	setp.lt.u32 	%p486, %r44, 7;
	mul.wide.u32 	%rd6614, %r1233, 8;
	add.s64 	%rd6615, %rd5, %rd6614;
	ld.local.u64 	%rd740, [%rd6615];
	mov.b64 	%rd10035, 0;
	mov.b32 	%r1236, 0;
	@%p486 bra 	$L__BB1_661;
	mov.b64 	%rd10035, 0;
	mov.b32 	%r1234, 0;
$L__BB1_660:
	.pragma "nounroll";
	mov.b64 	%rd9733, 0;
	mul.wide.u32 	%rd6618, %r1234, 8;
	add.s64 	%rd6619, %rd5, %rd6618;
	ld.local.u64 	%rd6620, [%rd6619];
	mul.lo.s64 	%rd6621, %rd740, %rd6620;
	mul.hi.u64 	%rd6622, %rd740, %rd6620;
	add.s64 	%rd6623, %rd1, %rd6618;
	ld.local.u64 	%rd6624, [%rd6623];
	add.cc.s64 	%rd6625, %rd10035, %rd6624;
	addc.cc.s64 	%rd6626, %rd9733, 0;
	add.cc.s64 	%rd6627, %rd6625, %rd6621;
	addc.cc.s64 	%rd6628, %rd6626, %rd6622;
	st.local.u64 	[%rd6623], %rd6627;
	ld.local.u64 	%rd6629, [%rd6619+8];
	mul.lo.s64 	%rd6630, %rd740, %rd6629;
	mul.hi.u64 	%rd6631, %rd740, %rd6629;
	ld.local.u64 	%rd6632, [%rd6623+8];
	add.cc.s64 	%rd6633, %rd6628, %rd6632;
	addc.cc.s64 	%rd6634, %rd9733, 0;
	add.cc.s64 	%rd6635, %rd6633, %rd6630;
	addc.cc.s64 	%rd6636, %rd6634, %rd6631;
	st.local.u64 	[%rd6623+8], %rd6635;
	ld.local.u64 	%rd6637, [%rd6619+16];
	mul.lo.s64 	%rd6638, %rd740, %rd6637;
	mul.hi.u64 	%rd6639, %rd740, %rd6637;
	ld.local.u64 	%rd6640, [%rd6623+16];
	add.cc.s64 	%rd6641, %rd6636, %rd6640;
	addc.cc.s64 	%rd6642, %rd9733, 0;
	add.cc.s64 	%rd6643, %rd6641, %rd6638;
	addc.cc.s64 	%rd6644, %rd6642, %rd6639;
	st.local.u64 	[%rd6623+16], %rd6643;
	ld.local.u64 	%rd6645, [%rd6619+24];
	mul.lo.s64 	%rd6646, %rd740, %rd6645;
	mul.hi.u64 	%rd6647, %rd740, %rd6645;
	ld.local.u64 	%rd6648, [%rd6623+24];
	add.cc.s64 	%rd6649, %rd6644, %rd6648;
	addc.cc.s64 	%rd6650, %rd9733, 0;
	add.cc.s64 	%rd6651, %rd6649, %rd6646;
	addc.cc.s64 	%rd6652, %rd6650, %rd6647;
	st.local.u64 	[%rd6623+24], %rd6651;
	ld.local.u64 	%rd6653, [%rd6619+32];
	mul.lo.s64 	%rd6654, %rd740, %rd6653;
	mul.hi.u64 	%rd6655, %rd740, %rd6653;
	ld.local.u64 	%rd6656, [%rd6623+32];
	add.cc.s64 	%rd6657, %rd6652, %rd6656;
	addc.cc.s64 	%rd6658, %rd9733, 0;
	add.cc.s64 	%rd6659, %rd6657, %rd6654;
	addc.cc.s64 	%rd6660, %rd6658, %rd6655;
	st.local.u64 	[%rd6623+32], %rd6659;
	ld.local.u64 	%rd6661, [%rd6619+40];
	mul.lo.s64 	%rd6662, %rd740, %rd6661;
	mul.hi.u64 	%rd6663, %rd740, %rd6661;
	ld.local.u64 	%rd6664, [%rd6623+40];
	add.cc.s64 	%rd6665, %rd6660, %rd6664;
	addc.cc.s64 	%rd6666, %rd9733, 0;
	add.cc.s64 	%rd6667, %rd6665, %rd6662;
	addc.cc.s64 	%rd6668, %rd6666, %rd6663;
	st.local.u64 	[%rd6623+40], %rd6667;
	ld.local.u64 	%rd6669, [%rd6619+48];
	mul.lo.s64 	%rd6670, %rd740, %rd6669;
	mul.hi.u64 	%rd6671, %rd740, %rd6669;
	ld.local.u64 	%rd6672, [%rd6623+48];
	add.cc.s64 	%rd6673, %rd6668, %rd6672;
	addc.cc.s64 	%rd6674, %rd9733, 0;
	add.cc.s64 	%rd6675, %rd6673, %rd6670;
	addc.cc.s64 	%rd6676, %rd6674, %rd6671;
	st.local.u64 	[%rd6623+48], %rd6675;
	ld.local.u64 	%rd6677, [%rd6619+56];
	mul.lo.s64 	%rd6678, %rd740, %rd6677;
	mul.hi.u64 	%rd6679, %rd740, %rd6677;
	ld.local.u64 	%rd6680, [%rd6623+56];
	add.cc.s64 	%rd6681, %rd6676, %rd6680;
	addc.cc.s64 	%rd6682, %rd9733, 0;
	add.cc.s64 	%rd6683, %rd6681, %rd6678;
	addc.cc.s64 	%rd10035, %rd6682, %rd6679;
	st.local.u64 	[%rd6623+56], %rd6683;
	add.s32 	%r1234, %r1234, 8;
	setp.ne.s32 	%p487, %r1234, %r451;
	mov.u32 	%r1236, %r451;
	@%p487 bra 	$L__BB1_660;
$L__BB1_661:
	mov.b64 	%rd9734, 0;
	setp.eq.s32 	%p488, %r46, 0;
	@%p488 bra 	$L__BB1_669;
	setp.lt.u32 	%p489, %r47, 3;
	@%p489 bra 	$L__BB1_664;
	mul.wide.u32 	%rd6686, %r1236, 8;
	add.s64 	%rd6687, %rd5, %rd6686;
	ld.local.u64 	%rd6688, [%rd6687];
	mul.lo.s64 	%rd6689, %rd740, %rd6688;
	mul.hi.u64 	%rd6690, %rd740, %rd6688;
	add.s64 	%rd6691, %rd1, %rd6686;
	ld.local.u64 	%rd6692, [%rd6691];
	add.cc.s64 	%rd6693, %rd10035, %rd6692;
	addc.cc.s64 	%rd6694, %rd9734, 0;
	add.cc.s64 	%rd6695, %rd6693, %rd6689;
	addc.cc.s64 	%rd6696, %rd6694, %rd6690;
	st.local.u64 	[%rd6691], %rd6695;
	ld.local.u64 	%rd6697, [%rd6687+8];
	mul.lo.s64 	%rd6698, %rd740, %rd6697;
	mul.hi.u64 	%rd6699, %rd740, %rd6697;
	ld.local.u64 	%rd6700, [%rd6691+8];
	mov.b64 	%rd750, 0;
	add.cc.s64 	%rd6701, %rd6696, %rd6700;
	addc.cc.s64 	%rd6702, %rd750, 0;
	add.cc.s64 	%rd6703, %rd6701, %rd6698;
	addc.cc.s64 	%rd6704, %rd6702, %rd6699;
	st.local.u64 	[%rd6691+8], %rd6703;
	ld.local.u64 	%rd6705, [%rd6687+16];
	mul.lo.s64 	%rd6706, %rd740, %rd6705;
	mul.hi.u64 	%rd6707, %rd740, %rd6705;
	ld.local.u64 	%rd6708, [%rd6691+16];
	add.cc.s64 	%rd6709, %rd6704, %rd6708;
	addc.cc.s64 	%rd6710, %rd750, 0;
	add.cc.s64 	%rd6711, %rd6709, %rd6706;
	addc.cc.s64 	%rd6712, %rd6710, %rd6707;
	st.local.u64 	[%rd6691+16], %rd6711;
	ld.local.u64 	%rd6713, [%rd6687+24];
	mul.lo.s64 	%rd6714, %rd740, %rd6713;
	mul.hi.u64 	%rd6715, %rd740, %rd6713;
	ld.local.u64 	%rd6716, [%rd6691+24];
	add.cc.s64 	%rd6717, %rd6712, %rd6716;
	addc.cc.s64 	%rd6718, %rd750, 0;
	add.cc.s64 	%rd6719, %rd6717, %rd6714;
	addc.cc.s64 	%rd10035, %rd6718, %rd6715;
	st.local.u64 	[%rd6691+24], %rd6719;
	add.s32 	%r1236, %r1236, 4;
$L__BB1_664:
	mov.b64 	%rd9735, 0;
	setp.eq.s32 	%p490, %r48, 0;
	@%p490 bra 	$L__BB1_669;
	setp.eq.s32 	%p491, %r49, 0;
	@%p491 bra 	$L__BB1_667;
	mul.wide.u32 	%rd6722, %r1236, 8;
	add.s64 	%rd6723, %rd5, %rd6722;
	ld.local.u64 	%rd6724, [%rd6723];
	mul.lo.s64 	%rd6725, %rd740, %rd6724;
	mul.hi.u64 	%rd6726, %rd740, %rd6724;
	add.s64 	%rd6727, %rd1, %rd6722;
	ld.local.u64 	%rd6728, [%rd6727];
	add.cc.s64 	%rd6729, %rd10035, %rd6728;
	addc.cc.s64 	%rd6730, %rd9735, 0;
	add.cc.s64 	%rd6731, %rd6729, %rd6725;
	addc.cc.s64 	%rd6732, %rd6730, %rd6726;
	st.local.u64 	[%rd6727], %rd6731;
	ld.local.u64 	%rd6733, [%rd6723+8];
	mul.lo.s64 	%rd6734, %rd740, %rd6733;
	mul.hi.u64 	%rd6735, %rd740, %rd6733;
	ld.local.u64 	%rd6736, [%rd6727+8];
	mov.b64 	%rd756, 0;
	add.cc.s64 	%rd6737, %rd6732, %rd6736;
	addc.cc.s64 	%rd6738, %rd756, 0;
	add.cc.s64 	%rd6739, %rd6737, %rd6734;
	addc.cc.s64 	%rd10035, %rd6738, %rd6735;
	st.local.u64 	[%rd6727+8], %rd6739;
	add.s32 	%r1236, %r1236, 2;
$L__BB1_667:
	mov.b64 	%rd9736, 0;
	and.b32  	%r908, %r1, 1;
	setp.eq.b32 	%p492, %r908, 1;
	not.pred 	%p493, %p492;
	@%p493 bra 	$L__BB1_669;
	mul.wide.u32 	%rd6740, %r1236, 8;
	add.s64 	%rd6741, %rd5, %rd6740;
	ld.local.u64 	%rd6742, [%rd6741];
	mul.lo.s64 	%rd6743, %rd740, %rd6742;
	mul.hi.u64 	%rd6744, %rd740, %rd6742;
	add.s64 	%rd6745, %rd1, %rd6740;
	ld.local.u64 	%rd6746, [%rd6745];
	add.cc.s64 	%rd6747, %rd10035, %rd6746;
	addc.cc.s64 	%rd6748, %rd9736, 0;
	add.cc.s64 	%rd6749, %rd6747, %rd6743;
	addc.cc.s64 	%rd10035, %rd6748, %rd6744;
	st.local.u64 	[%rd6745], %rd6749;
$L__BB1_669:
	setp.lt.u32 	%p494, %r44, 7;
	ld.local.u64 	%rd6754, [%rd1];
	mul.lo.s64 	%rd765, %rd67, %rd6754;
	mov.b64 	%rd10043, 0;
	mov.b32 	%r1240, 0;
	@%p494 bra 	$L__BB1_672;
	mov.b64 	%rd10043, 0;
	mov.b32 	%r1238, 0;
$L__BB1_671:
	.pragma "nounroll";
	mov.b64 	%rd9737, 0;
	mul.wide.u32 	%rd6757, %r1238, 8;
	add.s64 	%rd6758, %rd1, %rd6757;
	ld.local.u64 	%rd6759, [%rd6758];
	mov.u64 	%rd6760, d_mod;
	add.s64 	%rd6761, %rd6760, %rd6757;
	ld.const.u64 	%rd6762, [%rd6761];
	mul.lo.s64 	%rd6763, %rd6762, %rd765;
	mul.hi.u64 	%rd6764, %rd6762, %rd765;
	add.cc.s64 	%rd6765, %rd10043, %rd6759;
	addc.cc.s64 	%rd6766, %rd9737, 0;
	add.cc.s64 	%rd6767, %rd6765, %rd6763;
	addc.cc.s64 	%rd6768, %rd6766, %rd6764;
	st.local.u64 	[%rd6758], %rd6767;
	ld.local.u64 	%rd6769, [%rd6758+8];
	ld.const.u64 	%rd6770, [%rd6761+8];
	mul.lo.s64 	%rd6771, %rd6770, %rd765;
	mul.hi.u64 	%rd6772, %rd6770, %rd765;
	add.cc.s64 	%rd6773, %rd6768, %rd6769;
	addc.cc.s64 	%rd6774, %rd9737, 0;
	add.cc.s64 	%rd6775, %rd6773, %rd6771;
	addc.cc.s64 	%rd6776, %rd6774, %rd6772;
	st.local.u64 	[%rd6758+8], %rd6775;
	ld.local.u64 	%rd6777, [%rd6758+16];
	ld.const.u64 	%rd6778, [%rd6761+16];
	mul.lo.s64 	%rd6779, %rd6778, %rd765;
	mul.hi.u64 	%rd6780, %rd6778, %rd765;
	add.cc.s64 	%rd6781, %rd6776, %rd6777;
	addc.cc.s64 	%rd6782, %rd9737, 0;
	add.cc.s64 	%rd6783, %rd6781, %rd6779;
	addc.cc.s64 	%rd6784, %rd6782, %rd6780;
	st.local.u64 	[%rd6758+16], %rd6783;
	ld.local.u64 	%rd6785, [%rd6758+24];
	ld.const.u64 	%rd6786, [%rd6761+24];
	mul.lo.s64 	%rd6787, %rd6786, %rd765;
	mul.hi.u64 	%rd6788, %rd6786, %rd765;
	add.cc.s64 	%rd6789, %rd6784, %rd6785;
	addc.cc.s64 	%rd6790, %rd9737, 0;
	add.cc.s64 	%rd6791, %rd6789, %rd6787;
	addc.cc.s64 	%rd6792, %rd6790, %rd6788;
	st.local.u64 	[%rd6758+24], %rd6791;
	ld.local.u64 	%rd6793, [%rd6758+32];
	ld.const.u64 	%rd6794, [%rd6761+32];
	mul.lo.s64 	%rd6795, %rd6794, %rd765;
	mul.hi.u64 	%rd6796, %rd6794, %rd765;
	add.cc.s64 	%rd6797, %rd6792, %rd6793;
	addc.cc.s64 	%rd6798, %rd9737, 0;
	add.cc.s64 	%rd6799, %rd6797, %rd6795;
	addc.cc.s64 	%rd6800, %rd6798, %rd6796;
	st.local.u64 	[%rd6758+32], %rd6799;
	ld.local.u64 	%rd6801, [%rd6758+40];
	ld.const.u64 	%rd6802, [%rd6761+40];
	mul.lo.s64 	%rd6803, %rd6802, %rd765;
	mul.hi.u64 	%rd6804, %rd6802, %rd765;
	add.cc.s64 	%rd6805, %rd6800, %rd6801;
	addc.cc.s64 	%rd6806, %rd9737, 0;
	add.cc.s64 	%rd6807, %rd6805, %rd6803;
	addc.cc.s64 	%rd6808, %rd6806, %rd6804;
	st.local.u64 	[%rd6758+40], %rd6807;
	ld.local.u64 	%rd6809, [%rd6758+48];
	ld.const.u64 	%rd6810, [%rd6761+48];
	mul.lo.s64 	%rd6811, %rd6810, %rd765;
	mul.hi.u64 	%rd6812, %rd6810, %rd765;
	add.cc.s64 	%rd6813, %rd6808, %rd6809;
	addc.cc.s64 	%rd6814, %rd9737, 0;
	add.cc.s64 	%rd6815, %rd6813, %rd6811;
	addc.cc.s64 	%rd6816, %rd6814, %rd6812;
	st.local.u64 	[%rd6758+48], %rd6815;
	ld.local.u64 	%rd6817, [%rd6758+56];
	ld.const.u64 	%rd6818, [%rd6761+56];
	mul.lo.s64 	%rd6819, %rd6818, %rd765;
	mul.hi.u64 	%rd6820, %rd6818, %rd765;
	add.cc.s64 	%rd6821, %rd6816, %rd6817;
	addc.cc.s64 	%rd6822, %rd9737, 0;
	add.cc.s64 	%rd6823, %rd6821, %rd6819;
	addc.cc.s64 	%rd10043, %rd6822, %rd6820;
	st.local.u64 	[%rd6758+56], %rd6823;
	add.s32 	%r1238, %r1238, 8;
	setp.ne.s32 	%p495, %r1238, %r451;
	mov.u32 	%r1240, %r451;
	@%p495 bra 	$L__BB1_671;
$L__BB1_672:
	mov.b64 	%rd9738, 0;
	setp.eq.s32 	%p496, %r46, 0;
	@%p496 bra 	$L__BB1_680;
	setp.lt.u32 	%p497, %r47, 3;
	@%p497 bra 	$L__BB1_675;
	mul.wide.u32 	%rd6826, %r1240, 8;
	add.s64 	%rd6827, %rd1, %rd6826;
	ld.local.u64 	%rd6828, [%rd6827];
	mov.u64 	%rd6829, d_mod;
	add.s64 	%rd6830, %rd6829, %rd6826;
	ld.const.u64 	%rd6831, [%rd6830];
	mul.lo.s64 	%rd6832, %rd6831, %rd765;
	mul.hi.u64 	%rd6833, %rd6831, %rd765;
	add.cc.s64 	%rd6834, %rd10043, %rd6828;
	addc.cc.s64 	%rd6835, %rd9738, 0;
	add.cc.s64 	%rd6836, %rd6834, %rd6832;
	addc.cc.s64 	%rd6837, %rd6835, %rd6833;
	st.local.u64 	[%rd6827], %rd6836;
	ld.local.u64 	%rd6838, [%rd6827+8];
	ld.const.u64 	%rd6839, [%rd6830+8];
	mul.lo.s64 	%rd6840, %rd6839, %rd765;
	mul.hi.u64 	%rd6841, %rd6839, %rd765;
	mov.b64 	%rd775, 0;
	add.cc.s64 	%rd6842, %rd6837, %rd6838;
	addc.cc.s64 	%rd6843, %rd775, 0;
	add.cc.s64 	%rd6844, %rd6842, %rd6840;
	addc.cc.s64 	%rd6845, %rd6843, %rd6841;
	st.local.u64 	[%rd6827+8], %rd6844;
	ld.local.u64 	%rd6846, [%rd6827+16];
	ld.const.u64 	%rd6847, [%rd6830+16];
	mul.lo.s64 	%rd6848, %rd6847, %rd765;
	mul.hi.u64 	%rd6849, %rd6847, %rd765;
	add.cc.s64 	%rd6850, %rd6845, %rd6846;
	addc.cc.s64 	%rd6851, %rd775, 0;
	add.cc.s64 	%rd6852, %rd6850, %rd6848;
	addc.cc.s64 	%rd6853, %rd6851, %rd6849;
	st.local.u64 	[%rd6827+16], %rd6852;
	ld.local.u64 	%rd6854, [%rd6827+24];
	ld.const.u64 	%rd6855, [%rd6830+24];
	mul.lo.s64 	%rd6856, %rd6855, %rd765;
	mul.hi.u64 	%rd6857, %rd6855, %rd765;
	add.cc.s64 	%rd6858, %rd6853, %rd6854;
	addc.cc.s64 	%rd6859, %rd775, 0;
	add.cc.s64 	%rd6860, %rd6858, %rd6856;
	addc.cc.s64 	%rd10043, %rd6859, %rd6857;
	st.local.u64 	[%rd6827+24], %rd6860;
	add.s32 	%r1240, %r1240, 4;
$L__BB1_675:
	mov.b64 	%rd9739, 0;
	setp.eq.s32 	%p498, %r48, 0;
	@%p498 bra 	$L__BB1_680;
	setp.eq.s32 	%p499, %r49, 0;
	@%p499 bra 	$L__BB1_678;
	mul.wide.u32 	%rd6863, %r1240, 8;
	add.s64 	%rd6864, %rd1, %rd6863;
	ld.local.u64 	%rd6865, [%rd6864];
	mov.u64 	%rd6866, d_mod;
	add.s64 	%rd6867, %rd6866, %rd6863;
	ld.const.u64 	%rd6868, [%rd6867];
	mul.lo.s64 	%rd6869, %rd6868, %rd765;
	mul.hi.u64 	%rd6870, %rd6868, %rd765;
	add.cc.s64 	%rd6871, %rd10043, %rd6865;
	addc.cc.s64 	%rd6872, %rd9739, 0;
	add.cc.s64 	%rd6873, %rd6871, %rd6869;
	addc.cc.s64 	%rd6874, %rd6872, %rd6870;
	st.local.u64 	[%rd6864], %rd6873;
	ld.local.u64 	%rd6875, [%rd6864+8];
	ld.const.u64 	%rd6876, [%rd6867+8];
	mul.lo.s64 	%rd6877, %rd6876, %rd765;
	mul.hi.u64 	%rd6878, %rd6876, %rd765;
	mov.b64 	%rd781, 0;
	add.cc.s64 	%rd6879, %rd6874, %rd6875;
	addc.cc.s64 	%rd6880, %rd781, 0;
	add.cc.s64 	%rd6881, %rd6879, %rd6877;
	addc.cc.s64 	%rd10043, %rd6880, %rd6878;
	st.local.u64 	[%rd6864+8], %rd6881;
	add.s32 	%r1240, %r1240, 2;
$L__BB1_678:
	mov.b64 	%rd9740, 0;
	and.b32  	%r911, %r1, 1;
	setp.eq.b32 	%p500, %r911, 1;
	not.pred 	%p501, %p500;
	@%p501 bra 	$L__BB1_680;
	mul.wide.u32 	%rd6882, %r1240, 8;
	add.s64 	%rd6883, %rd1, %rd6882;
	ld.local.u64 	%rd6884, [%rd6883];
	mov.u64 	%rd6885, d_mod;
	add.s64 	%rd6886, %rd6885, %rd6882;
	ld.const.u64 	%rd6887, [%rd6886];
	mul.lo.s64 	%rd6888, %rd6887, %rd765;
	mul.hi.u64 	%rd6889, %rd6887, %rd765;
	add.cc.s64 	%rd6890, %rd10043, %rd6884;
	addc.cc.s64 	%rd6891, %rd9740, 0;
	add.cc.s64 	%rd6892, %rd6890, %rd6888;
	addc.cc.s64 	%rd10043, %rd6891, %rd6889;
	st.local.u64 	[%rd6883], %rd6892;
$L__BB1_680:
	setp.lt.s32 	%p502, %r1, 2;
	add.s64 	%rd790, %rd10043, %rd10035;
	@%p502 bra 	$L__BB1_694;
	setp.lt.u32 	%p503, %r50, 15;
	mov.b32 	%r1244, 0;
	@%p503 bra 	$L__BB1_684;
	mov.b32 	%r1242, 0;
$L__BB1_683:
	.pragma "nounroll";
	mul.wide.u32 	%rd6893, %r1242, 8;
	add.s64 	%rd6894, %rd1, %rd6893;
	ld.local.u64 	%rd6895, [%rd6894+8];
	st.local.u64 	[%rd6894], %rd6895;
	ld.local.u64 	%rd6896, [%rd6894+16];
	st.local.u64 	[%rd6894+8], %rd6896;
	ld.local.u64 	%rd6897, [%rd6894+24];
	st.local.u64 	[%rd6894+16], %rd6897;
	ld.local.u64 	%rd6898, [%rd6894+32];
	st.local.u64 	[%rd6894+24], %rd6898;
	ld.local.u64 	%rd6899, [%rd6894+40];
	st.local.u64 	[%rd6894+32], %rd6899;
	ld.local.u64 	%rd6900, [%rd6894+48];
	st.local.u64 	[%rd6894+40], %rd6900;
	ld.local.u64 	%rd6901, [%rd6894+56];
	st.local.u64 	[%rd6894+48], %rd6901;
	ld.local.u64 	%rd6902, [%rd6894+64];
	st.local.u64 	[%rd6894+56], %rd6902;
	ld.local.u64 	%rd6903, [%rd6894+72];
	st.local.u64 	[%rd6894+64], %rd6903;
	ld.local.u64 	%rd6904, [%rd6894+80];
	st.local.u64 	[%rd6894+72], %rd6904;
	ld.local.u64 	%rd6905, [%rd6894+88];
	st.local.u64 	[%rd6894+80], %rd6905;
	ld.local.u64 	%rd6906, [%rd6894+96];
	st.local.u64 	[%rd6894+88], %rd6906;
	ld.local.u64 	%rd6907, [%rd6894+104];
	st.local.u64 	[%rd6894+96], %rd6907;
	ld.local.u64 	%rd6908, [%rd6894+112];
	st.local.u64 	[%rd6894+104], %rd6908;
	ld.local.u64 	%rd6909, [%rd6894+120];
	st.local.u64 	[%rd6894+112], %rd6909;
	add.s32 	%r1242, %r1242, 16;
	ld.local.u64 	%rd6910, [%rd6894+128];
	st.local.u64 	[%rd6894+120], %rd6910;
	and.b32  	%r1244, %r44, -16;
	setp.ne.s32 	%p504, %r1242, %r1244;
	@%p504 bra 	$L__BB1_683;
$L__BB1_684:
	and.b32  	%r914, %r44, 15;
	setp.eq.s32 	%p505, %r914, 0;
	@%p505 bra 	$L__BB1_694;
	setp.lt.u32 	%p506, %r52, 7;
	@%p506 bra 	$L__BB1_687;
	mul.wide.u32 	%rd6911, %r1244, 8;
	add.s64 	%rd6912, %rd1, %rd6911;
	ld.local.u64 	%rd6913, [%rd6912+8];
	st.local.u64 	[%rd6912], %rd6913;
	ld.local.u64 	%rd6914, [%rd6912+16];
	st.local.u64 	[%rd6912+8], %rd6914;
	ld.local.u64 	%rd6915, [%rd6912+24];
	st.local.u64 	[%rd6912+16], %rd6915;
	ld.local.u64 	%rd6916, [%rd6912+32];
	st.local.u64 	[%rd6912+24], %rd6916;
	ld.local.u64 	%rd6917, [%rd6912+40];
	st.local.u64 	[%rd6912+32], %rd6917;
	ld.local.u64 	%rd6918, [%rd6912+48];
	st.local.u64 	[%rd6912+40], %rd6918;
	ld.local.u64 	%rd6919, [%rd6912+56];
	st.local.u64 	[%rd6912+48], %rd6919;
	add.s32 	%r1244, %r1244, 8;
	ld.local.u64 	%rd6920, [%rd6912+64];
	st.local.u64 	[%rd6912+56], %rd6920;
$L__BB1_687:
	and.b32  	%r915, %r51, 7;
	setp.eq.s32 	%p507, %r915, 0;
	@%p507 bra 	$L__BB1_694;
	setp.lt.u32 	%p508, %r54, 3;
	@%p508 bra 	$L__BB1_690;
	mul.wide.u32 	%rd6921, %r1244, 8;
	add.s64 	%rd6922, %rd1, %rd6921;
	ld.local.u64 	%rd6923, [%rd6922+8];
	st.local.u64 	[%rd6922], %rd6923;
	ld.local.u64 	%rd6924, [%rd6922+16];
	st.local.u64 	[%rd6922+8], %rd6924;
	ld.local.u64 	%rd6925, [%rd6922+24];
	st.local.u64 	[%rd6922+16], %rd6925;
	add.s32 	%r1244, %r1244, 4;
	ld.local.u64 	%rd6926, [%rd6922+32];
	st.local.u64 	[%rd6922+24], %rd6926;
$L__BB1_690:
	setp.eq.s32 	%p509, %r452, 0;
	@%p509 bra 	$L__BB1_694;
	setp.eq.s32 	%p510, %r452, 1;
	mul.wide.u32 	%rd6927, %r1244, 8;
	add.s64 	%rd791, %rd1, %rd6927;
	ld.local.u64 	%rd6928, [%rd791+8];
	st.local.u64 	[%rd791], %rd6928;
	@%p510 bra 	$L__BB1_694;
	setp.eq.s32 	%p511, %r452, 2;
	ld.local.u64 	%rd6929, [%rd791+16];
	st.local.u64 	[%rd791+8], %rd6929;
	@%p511 bra 	$L__BB1_694;
	ld.local.u64 	%rd6930, [%rd791+24];
	st.local.u64 	[%rd791+16], %rd6930;
$L__BB1_694:
	st.local.u64 	[%rd68], %rd790;
	add.s32 	%r1233, %r1233, 1;
	setp.ne.s32 	%p512, %r1233, %r45;
	@%p512 bra 	$L__BB1_658;
$L__BB1_695:
	mov.u64 	%rd6933, d_mod;
	mov.u32 	%r1246, %r1;
$L__BB1_696:
	add.s32 	%r478, %r1246, -1;
	setp.lt.s32 	%p513, %r1246, 1;
	@%p513 bra 	$L__BB1_699;
	mul.wide.u32 	%rd6931, %r478, 8;
	add.s64 	%rd6932, %rd1, %rd6931;
	ld.local.u64 	%rd792, [%rd6932];
	add.s64 	%rd6934, %rd6933, %rd6931;
	ld.const.u64 	%rd793, [%rd6934];
	setp.gt.u64 	%p514, %rd792, %rd793;
	@%p514 bra 	$L__BB1_699;
	setp.lt.u64 	%p515, %rd792, %rd793;
	mov.u32 	%r1246, %r478;
	@%p515 bra 	$L__BB1_711;
	bra.uni 	$L__BB1_696;
$L__BB1_699:
	setp.lt.s32 	%p516, %r1, 1;
	@%p516 bra 	$L__BB1_711;
	setp.lt.u32 	%p517, %r44, 7;
	mov.b64 	%rd10045, 0;
	mov.b32 	%r1249, 0;
	@%p517 bra 	$L__BB1_703;
	and.b32  	%r1249, %r1, 2147483640;
	mov.b64 	%rd10045, 0;
	mov.b32 	%r1247, 0;
$L__BB1_702:
	.pragma "nounroll";
	mul.wide.u32 	%rd6937, %r1247, 8;
	add.s64 	%rd6938, %rd1, %rd6937;
	ld.local.u64 	%rd6939, [%rd6938];
	add.s64 	%rd6941, %rd6933, %rd6937;
	ld.const.u64 	%rd6942, [%rd6941];
	mov.b64 	%rd6943, 0;
	add.cc.s64 	%rd6944, %rd10045, %rd6942;
	addc.cc.s64 	%rd6945, %rd6943, 0;
	sub.cc.s64 	%rd6946, %rd6939, %rd6944;
	subc.cc.s64 	%rd6947, %rd6943, %rd6945;
	st.local.u64 	[%rd6938], %rd6946;
	ld.local.u64 	%rd6948, [%rd6938+8];
	ld.const.u64 	%rd6949, [%rd6941+8];
	and.b64  	%rd6950, %rd6947, 1;
	add.cc.s64 	%rd6951, %rd6950, %rd6949;
	addc.cc.s64 	%rd6952, %rd6943, 0;
	sub.cc.s64 	%rd6953, %rd6948, %rd6951;
	subc.cc.s64 	%rd6954, %rd6943, %rd6952;
	st.local.u64 	[%rd6938+8], %rd6953;
	ld.local.u64 	%rd6955, [%rd6938+16];
	ld.const.u64 	%rd6956, [%rd6941+16];
	and.b64  	%rd6957, %rd6954, 1;
	add.cc.s64 	%rd6958, %rd6957, %rd6956;
	addc.cc.s64 	%rd6959, %rd6943, 0;
	sub.cc.s64 	%rd6960, %rd6955, %rd6958;
	subc.cc.s64 	%rd6961, %rd6943, %rd6959;
	st.local.u64 	[%rd6938+16], %rd6960;
	ld.local.u64 	%rd6962, [%rd6938+24];
	ld.const.u64 	%rd6963, [%rd6941+24];
	and.b64  	%rd6964, %rd6961, 1;
	add.cc.s64 	%rd6965, %rd6964, %rd6963;
	addc.cc.s64 	%rd6966, %rd6943, 0;
	sub.cc.s64 	%rd6967, %rd6962, %rd6965;
	subc.cc.s64 	%rd6968, %rd6943, %rd6966;
	st.local.u64 	[%rd6938+24], %rd6967;
	ld.local.u64 	%rd6969, [%rd6938+32];
	ld.const.u64 	%rd6970, [%rd6941+32];
	and.b64  	%rd6971, %rd6968, 1;
	add.cc.s64 	%rd6972, %rd6971, %rd6970;
	addc.cc.s64 	%rd6973, %rd6943, 0;
	sub.cc.s64 	%rd6974, %rd6969, %rd6972;
	subc.cc.s64 	%rd6975, %rd6943, %rd6973;
	st.local.u64 	[%rd6938+32], %rd6974;
	ld.local.u64 	%rd6976, [%rd6938+40];
	ld.const.u64 	%rd6977, [%rd6941+40];
	and.b64  	%rd6978, %rd6975, 1;
	add.cc.s64 	%rd6979, %rd6978, %rd6977;
	addc.cc.s64 	%rd6980, %rd6943, 0;
	sub.cc.s64 	%rd6981, %rd6976, %rd6979;
	subc.cc.s64 	%rd6982, %rd6943, %rd6980;
	st.local.u64 	[%rd6938+40], %rd6981;
	ld.local.u64 	%rd6983, [%rd6938+48];
	ld.const.u64 	%rd6984, [%rd6941+48];
	and.b64  	%rd6985, %rd6982, 1;
	add.cc.s64 	%rd6986, %rd6985, %rd6984;
	addc.cc.s64 	%rd6987, %rd6943, 0;
	sub.cc.s64 	%rd6988, %rd6983, %rd6986;
	subc.cc.s64 	%rd6989, %rd6943, %rd6987;
	st.local.u64 	[%rd6938+48], %rd6988;
	ld.local.u64 	%rd6990, [%rd6938+56];
	ld.const.u64 	%rd6991, [%rd6941+56];
	and.b64  	%rd6992, %rd6989, 1;
	add.cc.s64 	%rd6993, %rd6992, %rd6991;
	addc.cc.s64 	%rd6994, %rd6943, 0;
	sub.cc.s64 	%rd6995, %rd6990, %rd6993;
	subc.cc.s64 	%rd6996, %rd6943, %rd6994;
	st.local.u64 	[%rd6938+56], %rd6995;
	add.s32 	%r1247, %r1247, 8;
	and.b64  	%rd10045, %rd6996, 1;
	setp.ne.s32 	%p518, %r1247, %r1249;
	@%p518 bra 	$L__BB1_702;
$L__BB1_703:
	setp.eq.s32 	%p519, %r46, 0;
	@%p519 bra 	$L__BB1_711;
	setp.lt.u32 	%p520, %r46, 4;
	@%p520 bra 	$L__BB1_706;
	mul.wide.u32 	%rd6997, %r1249, 8;
	add.s64 	%rd6998, %rd1, %rd6997;
	ld.local.u64 	%rd6999, [%rd6998];
	add.s64 	%rd7001, %rd6933, %rd6997;
	ld.const.u64 	%rd7002, [%rd7001];
	mov.b64 	%rd7003, 0;
	add.cc.s64 	%rd7004, %rd10045, %rd7002;
	addc.cc.s64 	%rd7005, %rd7003, 0;
	sub.cc.s64 	%rd7006, %rd6999, %rd7004;
	subc.cc.s64 	%rd7007, %rd7003, %rd7005;
	st.local.u64 	[%rd6998], %rd7006;
	ld.local.u64 	%rd7008, [%rd6998+8];
	ld.const.u64 	%rd7009, [%rd7001+8];
	and.b64  	%rd7010, %rd7007, 1;
	add.cc.s64 	%rd7011, %rd7010, %rd7009;
	addc.cc.s64 	%rd7012, %rd7003, 0;
	sub.cc.s64 	%rd7013, %rd7008, %rd7011;
	subc.cc.s64 	%rd7014, %rd7003, %rd7012;
	st.local.u64 	[%rd6998+8], %rd7013;
	ld.local.u64 	%rd7015, [%rd6998+16];
	ld.const.u64 	%rd7016, [%rd7001+16];
	and.b64  	%rd7017, %rd7014, 1;
	add.cc.s64 	%rd7018, %rd7017, %rd7016;
	addc.cc.s64 	%rd7019, %rd7003, 0;
	sub.cc.s64 	%rd7020, %rd7015, %rd7018;
	subc.cc.s64 	%rd7021, %rd7003, %rd7019;
	st.local.u64 	[%rd6998+16], %rd7020;
	ld.local.u64 	%rd7022, [%rd6998+24];
	ld.const.u64 	%rd7023, [%rd7001+24];
	and.b64  	%rd7024, %rd7021, 1;
	add.cc.s64 	%rd7025, %rd7024, %rd7023;
	addc.cc.s64 	%rd7026, %rd7003, 0;
	sub.cc.s64 	%rd7027, %rd7022, %rd7025;
	subc.cc.s64 	%rd7028, %rd7003, %rd7026;
	st.local.u64 	[%rd6998+24], %rd7027;
	and.b64  	%rd10045, %rd7028, 1;
	add.s32 	%r1249, %r1249, 4;
$L__BB1_706:
	setp.eq.s32 	%p521, %r48, 0;
	@%p521 bra 	$L__BB1_711;
	setp.eq.s32 	%p522, %r49, 0;
	@%p522 bra 	$L__BB1_709;
	mul.wide.u32 	%rd7029, %r1249, 8;
	add.s64 	%rd7030, %rd1, %rd7029;
	ld.local.u64 	%rd7031, [%rd7030];
	add.s64 	%rd7033, %rd6933, %rd7029;
	ld.const.u64 	%rd7034, [%rd7033];
	mov.b64 	%rd7035, 0;
	add.cc.s64 	%rd7036, %rd10045, %rd7034;
	addc.cc.s64 	%rd7037, %rd7035, 0;
	sub.cc.s64 	%rd7038, %rd7031, %rd7036;
	subc.cc.s64 	%rd7039, %rd7035, %rd7037;
	st.local.u64 	[%rd7030], %rd7038;
	ld.local.u64 	%rd7040, [%rd7030+8];
	ld.const.u64 	%rd7041, [%rd7033+8];
	and.b64  	%rd7042, %rd7039, 1;
	add.cc.s64 	%rd7043, %rd7042, %rd7041;
	addc.cc.s64 	%rd7044, %rd7035, 0;
	sub.cc.s64 	%rd7045, %rd7040, %rd7043;
	subc.cc.s64 	%rd7046, %rd7035, %rd7044;
	st.local.u64 	[%rd7030+8], %rd7045;
	and.b64  	%rd10045, %rd7046, 1;
	add.s32 	%r1249, %r1249, 2;
$L__BB1_709:
	and.b32  	%r918, %r1, 1;
	setp.eq.b32 	%p523, %r918, 1;
	not.pred 	%p524, %p523;
	@%p524 bra 	$L__BB1_711;
	mul.wide.u32 	%rd7047, %r1249, 8;
	add.s64 	%rd7048, %rd1, %rd7047;
	ld.local.u64 	%rd7049, [%rd7048];
	add.s64 	%rd7051, %rd6933, %rd7047;
	ld.const.u64 	%rd7052, [%rd7051];
	add.s64 	%rd7053, %rd10045, %rd7052;
	sub.s64 	%rd7054, %rd7049, %rd7053;
	st.local.u64 	[%rd7048], %rd7054;
$L__BB1_711:
	setp.lt.s32 	%p525, %r1, 1;
	ld.local.u64 	%rd7055, [%rd1];
	st.local.u64 	[%rd5], %rd7055;
	ld.local.u64 	%rd7056, [%rd1+8];
	st.local.u64 	[%rd5+8], %rd7056;
	ld.local.u64 	%rd7057, [%rd1+16];
	st.local.u64 	[%rd5+16], %rd7057;
	ld.local.u64 	%rd7058, [%rd1+24];
	st.local.u64 	[%rd5+24], %rd7058;
	ld.local.u64 	%rd7059, [%rd1+32];
	st.local.u64 	[%rd5+32], %rd7059;
	ld.local.u64 	%rd7060, [%rd1+40];
	st.local.u64 	[%rd5+40], %rd7060;
	ld.local.u64 	%rd7061, [%rd1+48];
	st.local.u64 	[%rd5+48], %rd7061;
	ld.local.u64 	%rd7062, [%rd1+56];
	st.local.u64 	[%rd5+56], %rd7062;
	ld.local.u64 	%rd7063, [%rd1+64];
	st.local.u64 	[%rd5+64], %rd7063;
	mov.b64 	%rd7064, 0;
	st.local.u64 	[%rd1], %rd7064;
	st.local.u64 	[%rd1+8], %rd7064;
	st.local.u64 	[%rd1+16], %rd7064;
	st.local.u64 	[%rd1+24], %rd7064;
	st.local.u64 	[%rd1+32], %rd7064;
	st.local.u64 	[%rd1+40], %rd7064;
	st.local.u64 	[%rd1+48], %rd7064;
	st.local.u64 	[%rd1+56], %rd7064;
	st.local.u64 	[%rd1+64], %rd7064;
	@%p525 bra 	$L__BB1_750;
	and.b32  	%r487, %r1, 2147483640;
	and.b32  	%r488, %r53, 3;
	mov.b32 	%r1251, 0;
$L__BB1_713:
	setp.lt.u32 	%p526, %r44, 7;
	mul.wide.u32 	%rd7069, %r1251, 8;
	add.s64 	%rd7070, %rd5, %rd7069;
	ld.local.u64 	%rd801, [%rd7070];
	mov.b64 	%rd10055, 0;
	mov.b32 	%r1254, 0;
	@%p526 bra 	$L__BB1_716;
	mov.b64 	%rd10055, 0;
	mov.b32 	%r1252, 0;
$L__BB1_715:
	.pragma "nounroll";
	mov.b64 	%rd9741, 0;
	mul.wide.u32 	%rd7073, %r1252, 8;
	add.s64 	%rd7074, %rd5, %rd7073;
	ld.local.u64 	%rd7075, [%rd7074];
	mul.lo.s64 	%rd7076, %rd801, %rd7075;
	mul.hi.u64 	%rd7077, %rd801, %rd7075;
	add.s64 	%rd7078, %rd1, %rd7073;
	ld.local.u64 	%rd7079, [%rd7078];
	add.cc.s64 	%rd7080, %rd10055, %rd7079;
	addc.cc.s64 	%rd7081, %rd9741, 0;
	add.cc.s64 	%rd7082, %rd7080, %rd7076;
	addc.cc.s64 	%rd7083, %rd7081, %rd7077;
	st.local.u64 	[%rd7078], %rd7082;
	ld.local.u64 	%rd7084, [%rd7074+8];
	mul.lo.s64 	%rd7085, %rd801, %rd7084;
	mul.hi.u64 	%rd7086, %rd801, %rd7084;
	ld.local.u64 	%rd7087, [%rd7078+8];
	add.cc.s64 	%rd7088, %rd7083, %rd7087;
	addc.cc.s64 	%rd7089, %rd9741, 0;
	add.cc.s64 	%rd7090, %rd7088, %rd7085;
	addc.cc.s64 	%rd7091, %rd7089, %rd7086;
	st.local.u64 	[%rd7078+8], %rd7090;
	ld.local.u64 	%rd7092, [%rd7074+16];
	mul.lo.s64 	%rd7093, %rd801, %rd7092;
	mul.hi.u64 	%rd7094, %rd801, %rd7092;
	ld.local.u64 	%rd7095, [%rd7078+16];
	add.cc.s64 	%rd7096, %rd7091, %rd7095;
	addc.cc.s64 	%rd7097, %rd9741, 0;
	add.cc.s64 	%rd7098, %rd7096, %rd7093;
	addc.cc.s64 	%rd7099, %rd7097, %rd7094;
	st.local.u64 	[%rd7078+16], %rd7098;
	ld.local.u64 	%rd7100, [%rd7074+24];
	mul.lo.s64 	%rd7101, %rd801, %rd7100;
	mul.hi.u64 	%rd7102, %rd801, %rd7100;
	ld.local.u64 	%rd7103, [%rd7078+24];
	add.cc.s64 	%rd7104, %rd7099, %rd7103;
	addc.cc.s64 	%rd7105, %rd9741, 0;
	add.cc.s64 	%rd7106, %rd7104, %rd7101;
	addc.cc.s64 	%rd7107, %rd7105, %rd7102;
	st.local.u64 	[%rd7078+24], %rd7106;
	ld.local.u64 	%rd7108, [%rd7074+32];
	mul.lo.s64 	%rd7109, %rd801, %rd7108;
	mul.hi.u64 	%rd7110, %rd801, %rd7108;
	ld.local.u64 	%rd7111, [%rd7078+32];
	add.cc.s64 	%rd7112, %rd7107, %rd7111;
	addc.cc.s64 	%rd7113, %rd9741, 0;
	add.cc.s64 	%rd7114, %rd7112, %rd7109;
	addc.cc.s64 	%rd7115, %rd7113, %rd7110;
	st.local.u64 	[%rd7078+32], %rd7114;
	ld.local.u64 	%rd7116, [%rd7074+40];
	mul.lo.s64 	%rd7117, %rd801, %rd7116;
	mul.hi.u64 	%rd7118, %rd801, %rd7116;
	ld.local.u64 	%rd7119, [%rd7078+40];
	add.cc.s64 	%rd7120, %rd7115, %rd7119;
	addc.cc.s64 	%rd7121, %rd9741, 0;
	add.cc.s64 	%rd7122, %rd7120, %rd7117;
	addc.cc.s64 	%rd7123, %rd7121, %rd7118;
	st.local.u64 	[%rd7078+40], %rd7122;
	ld.local.u64 	%rd7124, [%rd7074+48];
	mul.lo.s64 	%rd7125, %rd801, %rd7124;
	mul.hi.u64 	%rd7126, %rd801, %rd7124;
	ld.local.u64 	%rd7127, [%rd7078+48];
	add.cc.s64 	%rd7128, %rd7123, %rd7127;
	addc.cc.s64 	%rd7129, %rd9741, 0;
	add.cc.s64 	%rd7130, %rd7128, %rd7125;
	addc.cc.s64 	%rd7131, %rd7129, %rd7126;
	st.local.u64 	[%rd7078+48], %rd7130;
	ld.local.u64 	%rd7132, [%rd7074+56];
	mul.lo.s64 	%rd7133, %rd801, %rd7132;
	mul.hi.u64 	%rd7134, %rd801, %rd7132;
	ld.local.u64 	%rd7135, [%rd7078+56];
	add.cc.s64 	%rd7136, %rd7131, %rd7135;
	addc.cc.s64 	%rd7137, %rd9741, 0;
	add.cc.s64 	%rd7138, %rd7136, %rd7133;
	addc.cc.s64 	%rd10055, %rd7137, %rd7134;
	st.local.u64 	[%rd7078+56], %rd7138;
	add.s32 	%r1252, %r1252, 8;
	setp.ne.s32 	%p527, %r1252, %r487;
	mov.u32 	%r1254, %r487;
	@%p527 bra 	$L__BB1_715;
$L__BB1_716:
	mov.b64 	%rd9742, 0;
	setp.eq.s32 	%p528, %r46, 0;
	@%p528 bra 	$L__BB1_724;
	setp.lt.u32 	%p529, %r47, 3;
	@%p529 bra 	$L__BB1_719;
	mul.wide.u32 	%rd7141, %r1254, 8;
	add.s64 	%rd7142, %rd5, %rd7141;
	ld.local.u64 	%rd7143, [%rd7142];
	mul.lo.s64 	%rd7144, %rd801, %rd7143;
	mul.hi.u64 	%rd7145, %rd801, %rd7143;
	add.s64 	%rd7146, %rd1, %rd7141;
	ld.local.u64 	%rd7147, [%rd7146];
	add.cc.s64 	%rd7148, %rd10055, %rd7147;
	addc.cc.s64 	%rd7149, %rd9742, 0;
	add.cc.s64 	%rd7150, %rd7148, %rd7144;
	addc.cc.s64 	%rd7151, %rd7149, %rd7145;
	st.local.u64 	[%rd7146], %rd7150;
	ld.local.u64 	%rd7152, [%rd7142+8];
	mul.lo.s64 	%rd7153, %rd801, %rd7152;
	mul.hi.u64 	%rd7154, %rd801, %rd7152;
	ld.local.u64 	%rd7155, [%rd7146+8];
	mov.b64 	%rd811, 0;
	add.cc.s64 	%rd7156, %rd7151, %rd7155;
	addc.cc.s64 	%rd7157, %rd811, 0;
	add.cc.s64 	%rd7158, %rd7156, %rd7153;
	addc.cc.s64 	%rd7159, %rd7157, %rd7154;
	st.local.u64 	[%rd7146+8], %rd7158;
	ld.local.u64 	%rd7160, [%rd7142+16];
	mul.lo.s64 	%rd7161, %rd801, %rd7160;
	mul.hi.u64 	%rd7162, %rd801, %rd7160;
	ld.local.u64 	%rd7163, [%rd7146+16];
	add.cc.s64 	%rd7164, %rd7159, %rd7163;
	addc.cc.s64 	%rd7165, %rd811, 0;
	add.cc.s64 	%rd7166, %rd7164, %rd7161;
	addc.cc.s64 	%rd7167, %rd7165, %rd7162;
	st.local.u64 	[%rd7146+16], %rd7166;
	ld.local.u64 	%rd7168, [%rd7142+24];
	mul.lo.s64 	%rd7169, %rd801, %rd7168;
	mul.hi.u64 	%rd7170, %rd801, %rd7168;
	ld.local.u64 	%rd7171, [%rd7146+24];
	add.cc.s64 	%rd7172, %rd7167, %rd7171;
	addc.cc.s64 	%rd7173, %rd811, 0;
	add.cc.s64 	%rd7174, %rd7172, %rd7169;
	addc.cc.s64 	%rd10055, %rd7173, %rd7170;
	st.local.u64 	[%rd7146+24], %rd7174;
	add.s32 	%r1254, %r1254, 4;
$L__BB1_719:
	mov.b64 	%rd9743, 0;
	setp.eq.s32 	%p530, %r48, 0;
	@%p530 bra 	$L__BB1_724;
	setp.eq.s32 	%p531, %r49, 0;
	@%p531 bra 	$L__BB1_722;
	mul.wide.u32 	%rd7177, %r1254, 8;
	add.s64 	%rd7178, %rd5, %rd7177;
	ld.local.u64 	%rd7179, [%rd7178];
	mul.lo.s64 	%rd7180, %rd801, %rd7179;
	mul.hi.u64 	%rd7181, %rd801, %rd7179;
	add.s64 	%rd7182, %rd1, %rd7177;
	ld.local.u64 	%rd7183, [%rd7182];
	add.cc.s64 	%rd7184, %rd10055, %rd7183;
	addc.cc.s64 	%rd7185, %rd9743, 0;
	add.cc.s64 	%rd7186, %rd7184, %rd7180;
	addc.cc.s64 	%rd7187, %rd7185, %rd7181;
	st.local.u64 	[%rd7182], %rd7186;
	ld.local.u64 	%rd7188, [%rd7178+8];
	mul.lo.s64 	%rd7189, %rd801, %rd7188;
	mul.hi.u64 	%rd7190, %rd801, %rd7188;
	ld.local.u64 	%rd7191, [%rd7182+8];
	mov.b64 	%rd817, 0;
	add.cc.s64 	%rd7192, %rd7187, %rd7191;
	addc.cc.s64 	%rd7193, %rd817, 0;
	add.cc.s64 	%rd7194, %rd7192, %rd7189;
	addc.cc.s64 	%rd10055, %rd7193, %rd7190;
	st.local.u64 	[%rd7182+8], %rd7194;
	add.s32 	%r1254, %r1254, 2;
$L__BB1_722:
	mov.b64 	%rd9744, 0;
	and.b32  	%r922, %r1, 1;
	setp.eq.b32 	%p532, %r922, 1;
	not.pred 	%p533, %p532;
	@%p533 bra 	$L__BB1_724;
	mul.wide.u32 	%rd7195, %r1254, 8;
	add.s64 	%rd7196, %rd5, %rd7195;
	ld.local.u64 	%rd7197, [%rd7196];
	mul.lo.s64 	%rd7198, %rd801, %rd7197;
	mul.hi.u64 	%rd7199, %rd801, %rd7197;
	add.s64 	%rd7200, %rd1, %rd7195;
	ld.local.u64 	%rd7201, [%rd7200];
	add.cc.s64 	%rd7202, %rd10055, %rd7201;
	addc.cc.s64 	%rd7203, %rd9744, 0;
	add.cc.s64 	%rd7204, %rd7202, %rd7198;
	addc.cc.s64 	%rd10055, %rd7203, %rd7199;
	st.local.u64 	[%rd7200], %rd7204;
$L__BB1_724:
	setp.lt.u32 	%p534, %r44, 7;
	ld.local.u64 	%rd7209, [%rd1];
	mul.lo.s64 	%rd826, %rd67, %rd7209;
	mov.b64 	%rd10063, 0;
	mov.b32 	%r1258, 0;
	@%p534 bra 	$L__BB1_727;
	mov.b64 	%rd10063, 0;
	mov.b32 	%r1256, 0;
$L__BB1_726:
	.pragma "nounroll";
	mov.b64 	%rd9745, 0;
	mul.wide.u32 	%rd7212, %r1256, 8;
	add.s64 	%rd7213, %rd1, %rd7212;
	ld.local.u64 	%rd7214, [%rd7213];
	mov.u64 	%rd7215, d_mod;
	add.s64 	%rd7216, %rd7215, %rd7212;
	ld.const.u64 	%rd7217, [%rd7216];
	mul.lo.s64 	%rd7218, %rd7217, %rd826;
	mul.hi.u64 	%rd7219, %rd7217, %rd826;
	add.cc.s64 	%rd7220, %rd10063, %rd7214;
	addc.cc.s64 	%rd7221, %rd9745, 0;
	add.cc.s64 	%rd7222, %rd7220, %rd7218;
	addc.cc.s64 	%rd7223, %rd7221, %rd7219;
	st.local.u64 	[%rd7213], %rd7222;
	ld.local.u64 	%rd7224, [%rd7213+8];
	ld.const.u64 	%rd7225, [%rd7216+8];
	mul.lo.s64 	%rd7226, %rd7225, %rd826;
	mul.hi.u64 	%rd7227, %rd7225, %rd826;
	add.cc.s64 	%rd7228, %rd7223, %rd7224;
	addc.cc.s64 	%rd7229, %rd9745, 0;
	add.cc.s64 	%rd7230, %rd7228, %rd7226;
	addc.cc.s64 	%rd7231, %rd7229, %rd7227;
	st.local.u64 	[%rd7213+8], %rd7230;
	ld.local.u64 	%rd7232, [%rd7213+16];
	ld.const.u64 	%rd7233, [%rd7216+16];
	mul.lo.s64 	%rd7234, %rd7233, %rd826;
	mul.hi.u64 	%rd7235, %rd7233, %rd826;
	add.cc.s64 	%rd7236, %rd7231, %rd7232;
	addc.cc.s64 	%rd7237, %rd9745, 0;
	add.cc.s64 	%rd7238, %rd7236, %rd7234;
	addc.cc.s64 	%rd7239, %rd7237, %rd7235;
	st.local.u64 	[%rd7213+16], %rd7238;
	ld.local.u64 	%rd7240, [%rd7213+24];
	ld.const.u64 	%rd7241, [%rd7216+24];
	mul.lo.s64 	%rd7242, %rd7241, %rd826;
	mul.hi.u64 	%rd7243, %rd7241, %rd826;
	add.cc.s64 	%rd7244, %rd7239, %rd7240;
	addc.cc.s64 	%rd7245, %rd9745, 0;
	add.cc.s64 	%rd7246, %rd7244, %rd7242;
	addc.cc.s64 	%rd7247, %rd7245, %rd7243;
	st.local.u64 	[%rd7213+24], %rd7246;
	ld.local.u64 	%rd7248, [%rd7213+32];
	ld.const.u64 	%rd7249, [%rd7216+32];
	mul.lo.s64 	%rd7250, %rd7249, %rd826;
	mul.hi.u64 	%rd7251, %rd7249, %rd826;
	add.cc.s64 	%rd7252, %rd7247, %rd7248;
	addc.cc.s64 	%rd7253, %rd9745, 0;
	add.cc.s64 	%rd7254, %rd7252, %rd7250;
	addc.cc.s64 	%rd7255, %rd7253, %rd7251;
	st.local.u64 	[%rd7213+32], %rd7254;
	ld.local.u64 	%rd7256, [%rd7213+40];
	ld.const.u64 	%rd7257, [%rd7216+40];
	mul.lo.s64 	%rd7258, %rd7257, %rd826;
	mul.hi.u64 	%rd7259, %rd7257, %rd826;
	add.cc.s64 	%rd7260, %rd7255, %rd7256;
	addc.cc.s64 	%rd7261, %rd9745, 0;
	add.cc.s64 	%rd7262, %rd7260, %rd7258;
	addc.cc.s64 	%rd7263, %rd7261, %rd7259;
	st.local.u64 	[%rd7213+40], %rd7262;
	ld.local.u64 	%rd7264, [%rd7213+48];
	ld.const.u64 	%rd7265, [%rd7216+48];
	mul.lo.s64 	%rd7266, %rd7265, %rd826;
	mul.hi.u64 	%rd7267, %rd7265, %rd826;
	add.cc.s64 	%rd7268, %rd7263, %rd7264;
	addc.cc.s64 	%rd7269, %rd9745, 0;
	add.cc.s64 	%rd7270, %rd7268, %rd7266;
	addc.cc.s64 	%rd7271, %rd7269, %rd7267;
	st.local.u64 	[%rd7213+48], %rd7270;
	ld.local.u64 	%rd7272, [%rd7213+56];
	ld.const.u64 	%rd7273, [%rd7216+56];
	mul.lo.s64 	%rd7274, %rd7273, %rd826;
	mul.hi.u64 	%rd7275, %rd7273, %rd826;
	add.cc.s64 	%rd7276, %rd7271, %rd7272;
	addc.cc.s64 	%rd7277, %rd9745, 0;
	add.cc.s64 	%rd7278, %rd7276, %rd7274;
	addc.cc.s64 	%rd10063, %rd7277, %rd7275;
	st.local.u64 	[%rd7213+56], %rd7278;
	add.s32 	%r1256, %r1256, 8;
	setp.ne.s32 	%p535, %r1256, %r487;
	mov.u32 	%r1258, %r487;
	@%p535 bra 	$L__BB1_726;
$L__BB1_727:
	mov.b64 	%rd9746, 0;
	setp.eq.s32 	%p536, %r46, 0;
	@%p536 bra 	$L__BB1_735;
	setp.lt.u32 	%p537, %r47, 3;
	@%p537 bra 	$L__BB1_730;
	mul.wide.u32 	%rd7281, %r1258, 8;
	add.s64 	%rd7282, %rd1, %rd7281;
	ld.local.u64 	%rd7283, [%rd7282];
	mov.u64 	%rd7284, d_mod;
	add.s64 	%rd7285, %rd7284, %rd7281;
	ld.const.u64 	%rd7286, [%rd7285];
	mul.lo.s64 	%rd7287, %rd7286, %rd826;
	mul.hi.u64 	%rd7288, %rd7286, %rd826;
	add.cc.s64 	%rd7289, %rd10063, %rd7283;
	addc.cc.s64 	%rd7290, %rd9746, 0;
	add.cc.s64 	%rd7291, %rd7289, %rd7287;
	addc.cc.s64 	%rd7292, %rd7290, %rd7288;
	st.local.u64 	[%rd7282], %rd7291;
	ld.local.u64 	%rd7293, [%rd7282+8];
	ld.const.u64 	%rd7294, [%rd7285+8];
	mul.lo.s64 	%rd7295, %rd7294, %rd826;
	mul.hi.u64 	%rd7296, %rd7294, %rd826;
	mov.b64 	%rd836, 0;
	add.cc.s64 	%rd7297, %rd7292, %rd7293;
	addc.cc.s64 	%rd7298, %rd836, 0;
	add.cc.s64 	%rd7299, %rd7297, %rd7295;
	addc.cc.s64 	%rd7300, %rd7298, %rd7296;
	st.local.u64 	[%rd7282+8], %rd7299;
	ld.local.u64 	%rd7301, [%rd7282+16];
	ld.const.u64 	%rd7302, [%rd7285+16];
	mul.lo.s64 	%rd7303, %rd7302, %rd826;
	mul.hi.u64 	%rd7304, %rd7302, %rd826;
	add.cc.s64 	%rd7305, %rd7300, %rd7301;
	addc.cc.s64 	%rd7306, %rd836, 0;
	add.cc.s64 	%rd7307, %rd7305, %rd7303;
	addc.cc.s64 	%rd7308, %rd7306, %rd7304;
	st.local.u64 	[%rd7282+16], %rd7307;
	ld.local.u64 	%rd7309, [%rd7282+24];
	ld.const.u64 	%rd7310, [%rd7285+24];
	mul.lo.s64 	%rd7311, %rd7310, %rd826;
	mul.hi.u64 	%rd7312, %rd7310, %rd826;
	add.cc.s64 	%rd7313, %rd7308, %rd7309;
	addc.cc.s64 	%rd7314, %rd836, 0;
	add.cc.s64 	%rd7315, %rd7313, %rd7311;
	addc.cc.s64 	%rd10063, %rd7314, %rd7312;
	st.local.u64 	[%rd7282+24], %rd7315;
	add.s32 	%r1258, %r1258, 4;
$L__BB1_730:
	mov.b64 	%rd9747, 0;
	setp.eq.s32 	%p538, %r48, 0;
	@%p538 bra 	$L__BB1_735;
	setp.eq.s32 	%p539, %r49, 0;
	@%p539 bra 	$L__BB1_733;
	mul.wide.u32 	%rd7318, %r1258, 8;
	add.s64 	%rd7319, %rd1, %rd7318;
	ld.local.u64 	%rd7320, [%rd7319];
	mov.u64 	%rd7321, d_mod;
	add.s64 	%rd7322, %rd7321, %rd7318;
	ld.const.u64 	%rd7323, [%rd7322];
	mul.lo.s64 	%rd7324, %rd7323, %rd826;
	mul.hi.u64 	%rd7325, %rd7323, %rd826;
	add.cc.s64 	%rd7326, %rd10063, %rd7320;
	addc.cc.s64 	%rd7327, %rd9747, 0;
	add.cc.s64 	%rd7328, %rd7326, %rd7324;
	addc.cc.s64 	%rd7329, %rd7327, %rd7325;
	st.local.u64 	[%rd7319], %rd7328;
	ld.local.u64 	%rd7330, [%rd7319+8];
	ld.const.u64 	%rd7331, [%rd7322+8];
	mul.lo.s64 	%rd7332, %rd7331, %rd826;
	mul.hi.u64 	%rd7333, %rd7331, %rd826;
	mov.b64 	%rd842, 0;
	add.cc.s64 	%rd7334, %rd7329, %rd7330;
	addc.cc.s64 	%rd7335, %rd842, 0;
	add.cc.s64 	%rd7336, %rd7334, %rd7332;
	addc.cc.s64 	%rd10063, %rd7335, %rd7333;
	st.local.u64 	[%rd7319+8], %rd7336;
	add.s32 	%r1258, %r1258, 2;
$L__BB1_733:
	mov.b64 	%rd9748, 0;
	and.b32  	%r925, %r1, 1;
	setp.eq.b32 	%p540, %r925, 1;
	not.pred 	%p541, %p540;
	@%p541 bra 	$L__BB1_735;
	mul.wide.u32 	%rd7337, %r1258, 8;
	add.s64 	%rd7338, %rd1, %rd7337;
	ld.local.u64 	%rd7339, [%rd7338];
	mov.u64 	%rd7340, d_mod;
	add.s64 	%rd7341, %rd7340, %rd7337;
	ld.const.u64 	%rd7342, [%rd7341];
	mul.lo.s64 	%rd7343, %rd7342, %rd826;
	mul.hi.u64 	%rd7344, %rd7342, %rd826;
	add.cc.s64 	%rd7345, %rd10063, %rd7339;
	addc.cc.s64 	%rd7346, %rd9748, 0;
	add.cc.s64 	%rd7347, %rd7345, %rd7343;
	addc.cc.s64 	%rd10063, %rd7346, %rd7344;
	st.local.u64 	[%rd7338], %rd7347;
$L__BB1_735:
	setp.lt.s32 	%p542, %r1, 2;
	add.s64 	%rd851, %rd10063, %rd10055;
	@%p542 bra 	$L__BB1_749;
	setp.lt.u32 	%p543, %r50, 15;
	mov.b32 	%r1262, 0;
	@%p543 bra 	$L__BB1_739;
	mov.b32 	%r1260, 0;
$L__BB1_738:
	.pragma "nounroll";
	mul.wide.u32 	%rd7348, %r1260, 8;
	add.s64 	%rd7349, %rd1, %rd7348;
	ld.local.u64 	%rd7350, [%rd7349+8];
	st.local.u64 	[%rd7349], %rd7350;
	ld.local.u64 	%rd7351, [%rd7349+16];
	st.local.u64 	[%rd7349+8], %rd7351;
	ld.local.u64 	%rd7352, [%rd7349+24];
	st.local.u64 	[%rd7349+16], %rd7352;
	ld.local.u64 	%rd7353, [%rd7349+32];
	st.local.u64 	[%rd7349+24], %rd7353;
	ld.local.u64 	%rd7354, [%rd7349+40];
	st.local.u64 	[%rd7349+32], %rd7354;
	ld.local.u64 	%rd7355, [%rd7349+48];
	st.local.u64 	[%rd7349+40], %rd7355;
	ld.local.u64 	%rd7356, [%rd7349+56];
	st.local.u64 	[%rd7349+48], %rd7356;
	ld.local.u64 	%rd7357, [%rd7349+64];
	st.local.u64 	[%rd7349+56], %rd7357;
	ld.local.u64 	%rd7358, [%rd7349+72];
	st.local.u64 	[%rd7349+64], %rd7358;
	ld.local.u64 	%rd7359, [%rd7349+80];
	st.local.u64 	[%rd7349+72], %rd7359;
	ld.local.u64 	%rd7360, [%rd7349+88];
	st.local.u64 	[%rd7349+80], %rd7360;
	ld.local.u64 	%rd7361, [%rd7349+96];
	st.local.u64 	[%rd7349+88], %rd7361;
	ld.local.u64 	%rd7362, [%rd7349+104];
	st.local.u64 	[%rd7349+96], %rd7362;
	ld.local.u64 	%rd7363, [%rd7349+112];
	st.local.u64 	[%rd7349+104], %rd7363;
	ld.local.u64 	%rd7364, [%rd7349+120];
	st.local.u64 	[%rd7349+112], %rd7364;
	add.s32 	%r1260, %r1260, 16;
	ld.local.u64 	%rd7365, [%rd7349+128];
	st.local.u64 	[%rd7349+120], %rd7365;
	and.b32  	%r1262, %r44, -16;
	setp.ne.s32 	%p544, %r1260, %r1262;
	@%p544 bra 	$L__BB1_738;
$L__BB1_739:
	and.b32  	%r928, %r44, 15;
	setp.eq.s32 	%p545, %r928, 0;
	@%p545 bra 	$L__BB1_749;
	setp.lt.u32 	%p546, %r52, 7;
	@%p546 bra 	$L__BB1_742;
	mul.wide.u32 	%rd7366, %r1262, 8;
	add.s64 	%rd7367, %rd1, %rd7366;
	ld.local.u64 	%rd7368, [%rd7367+8];
	st.local.u64 	[%rd7367], %rd7368;
	ld.local.u64 	%rd7369, [%rd7367+16];
	st.local.u64 	[%rd7367+8], %rd7369;
	ld.local.u64 	%rd7370, [%rd7367+24];
	st.local.u64 	[%rd7367+16], %rd7370;
	ld.local.u64 	%rd7371, [%rd7367+32];
	st.local.u64 	[%rd7367+24], %rd7371;
	ld.local.u64 	%rd7372, [%rd7367+40];
	st.local.u64 	[%rd7367+32], %rd7372;
	ld.local.u64 	%rd7373, [%rd7367+48];
	st.local.u64 	[%rd7367+40], %rd7373;
	ld.local.u64 	%rd7374, [%rd7367+56];
	st.local.u64 	[%rd7367+48], %rd7374;
	add.s32 	%r1262, %r1262, 8;
	ld.local.u64 	%rd7375, [%rd7367+64];
	st.local.u64 	[%rd7367+56], %rd7375;
$L__BB1_742:
	and.b32  	%r929, %r51, 7;
	setp.eq.s32 	%p547, %r929, 0;
	@%p547 bra 	$L__BB1_749;
	setp.lt.u32 	%p548, %r54, 3;
	@%p548 bra 	$L__BB1_745;
	mul.wide.u32 	%rd7376, %r1262, 8;
	add.s64 	%rd7377, %rd1, %rd7376;
	ld.local.u64 	%rd7378, [%rd7377+8];
	st.local.u64 	[%rd7377], %rd7378;
	ld.local.u64 	%rd7379, [%rd7377+16];
	st.local.u64 	[%rd7377+8], %rd7379;
	ld.local.u64 	%rd7380, [%rd7377+24];
	st.local.u64 	[%rd7377+16], %rd7380;
	add.s32 	%r1262, %r1262, 4;
	ld.local.u64 	%rd7381, [%rd7377+32];
	st.local.u64 	[%rd7377+24], %rd7381;
$L__BB1_745:
	setp.eq.s32 	%p549, %r488, 0;
	@%p549 bra 	$L__BB1_749;
	setp.eq.s32 	%p550, %r488, 1;
	mul.wide.u32 	%rd7382, %r1262, 8;
	add.s64 	%rd852, %rd1, %rd7382;
	ld.local.u64 	%rd7383, [%rd852+8];
	st.local.u64 	[%rd852], %rd7383;
	@%p550 bra 	$L__BB1_749;
	setp.eq.s32 	%p551, %r488, 2;
	ld.local.u64 	%rd7384, [%rd852+16];
	st.local.u64 	[%rd852+8], %rd7384;
	@%p551 bra 	$L__BB1_749;
	ld.local.u64 	%rd7385, [%rd852+24];
	st.local.u64 	[%rd852+16], %rd7385;
$L__BB1_749:
	st.local.u64 	[%rd68], %rd851;
	add.s32 	%r1251, %r1251, 1;
	setp.ne.s32 	%p552, %r1251, %r45;
	@%p552 bra 	$L__BB1_713;
$L__BB1_750:
	mov.u64 	%rd7388, d_mod;
	mov.u32 	%r1264, %r1;
$L__BB1_751:
	add.s32 	%r514, %r1264, -1;
	setp.lt.s32 	%p553, %r1264, 1;
	@%p553 bra 	$L__BB1_754;
	mul.wide.u32 	%rd7386, %r514, 8;
	add.s64 	%rd7387, %rd1, %rd7386;
	ld.local.u64 	%rd853, [%rd7387];
	add.s64 	%rd7389, %rd7388, %rd7386;
	ld.const.u64 	%rd854, [%rd7389];
	setp.gt.u64 	%p554, %rd853, %rd854;
	@%p554 bra 	$L__BB1_754;
	setp.lt.u64 	%p555, %rd853, %rd854;
	mov.u32 	%r1264, %r514;
	@%p555 bra 	$L__BB1_766;
	bra.uni 	$L__BB1_751;
$L__BB1_754:
	setp.lt.s32 	%p556, %r1, 1;
	@%p556 bra 	$L__BB1_766;
	setp.lt.u32 	%p557, %r44, 7;
	mov.b64 	%rd10065, 0;
	mov.b32 	%r1267, 0;
	@%p557 bra 	$L__BB1_758;
	and.b32  	%r1267, %r1, 2147483640;
	mov.b64 	%rd10065, 0;
	mov.b32 	%r1265, 0;
$L__BB1_757:
	.pragma "nounroll";
	mul.wide.u32 	%rd7392, %r1265, 8;
	add.s64 	%rd7393, %rd1, %rd7392;
	ld.local.u64 	%rd7394, [%rd7393];
	add.s64 	%rd7396, %rd7388, %rd7392;
	ld.const.u64 	%rd7397, [%rd7396];
	mov.b64 	%rd7398, 0;
	add.cc.s64 	%rd7399, %rd10065, %rd7397;
	addc.cc.s64 	%rd7400, %rd7398, 0;
	sub.cc.s64 	%rd7401, %rd7394, %rd7399;
	subc.cc.s64 	%rd7402, %rd7398, %rd7400;
	st.local.u64 	[%rd7393], %rd7401;
	ld.local.u64 	%rd7403, [%rd7393+8];
	ld.const.u64 	%rd7404, [%rd7396+8];
	and.b64  	%rd7405, %rd7402, 1;
	add.cc.s64 	%rd7406, %rd7405, %rd7404;
	addc.cc.s64 	%rd7407, %rd7398, 0;
	sub.cc.s64 	%rd7408, %rd7403, %rd7406;
	subc.cc.s64 	%rd7409, %rd7398, %rd7407;
	st.local.u64 	[%rd7393+8], %rd7408;
	ld.local.u64 	%rd7410, [%rd7393+16];
	ld.const.u64 	%rd7411, [%rd7396+16];
	and.b64  	%rd7412, %rd7409, 1;
	add.cc.s64 	%rd7413, %rd7412, %rd7411;
	addc.cc.s64 	%rd7414, %rd7398, 0;
	sub.cc.s64 	%rd7415, %rd7410, %rd7413;
	subc.cc.s64 	%rd7416, %rd7398, %rd7414;
	st.local.u64 	[%rd7393+16], %rd7415;
	ld.local.u64 	%rd7417, [%rd7393+24];
	ld.const.u64 	%rd7418, [%rd7396+24];
	and.b64  	%rd7419, %rd7416, 1;
	add.cc.s64 	%rd7420, %rd7419, %rd7418;
	addc.cc.s64 	%rd7421, %rd7398, 0;
	sub.cc.s64 	%rd7422, %rd7417, %rd7420;
	subc.cc.s64 	%rd7423, %rd7398, %rd7421;
	st.local.u64 	[%rd7393+24], %rd7422;
	ld.local.u64 	%rd7424, [%rd7393+32];
	ld.const.u64 	%rd7425, [%rd7396+32];
	and.b64  	%rd7426, %rd7423, 1;
	add.cc.s64 	%rd7427, %rd7426, %rd7425;
	addc.cc.s64 	%rd7428, %rd7398, 0;
	sub.cc.s64 	%rd7429, %rd7424, %rd7427;
	subc.cc.s64 	%rd7430, %rd7398, %rd7428;
	st.local.u64 	[%rd7393+32], %rd7429;
	ld.local.u64 	%rd7431, [%rd7393+40];
	ld.const.u64 	%rd7432, [%rd7396+40];
	and.b64  	%rd7433, %rd7430, 1;
	add.cc.s64 	%rd7434, %rd7433, %rd7432;
	addc.cc.s64 	%rd7435, %rd7398, 0;
	sub.cc.s64 	%rd7436, %rd7431, %rd7434;
	subc.cc.s64 	%rd7437, %rd7398, %rd7435;
	st.local.u64 	[%rd7393+40], %rd7436;
	ld.local.u64 	%rd7438, [%rd7393+48];
	ld.const.u64 	%rd7439, [%rd7396+48];
	and.b64  	%rd7440, %rd7437, 1;
	add.cc.s64 	%rd7441, %rd7440, %rd7439;
	addc.cc.s64 	%rd7442, %rd7398, 0;
	sub.cc.s64 	%rd7443, %rd7438, %rd7441;
	subc.cc.s64 	%rd7444, %rd7398, %rd7442;
	st.local.u64 	[%rd7393+48], %rd7443;
	ld.local.u64 	%rd7445, [%rd7393+56];
	ld.const.u64 	%rd7446, [%rd7396+56];
	and.b64  	%rd7447, %rd7444, 1;
	add.cc.s64 	%rd7448, %rd7447, %rd7446;
	addc.cc.s64 	%rd7449, %rd7398, 0;
	sub.cc.s64 	%rd7450, %rd7445, %rd7448;
	subc.cc.s64 	%rd7451, %rd7398, %rd7449;
	st.local.u64 	[%rd7393+56], %rd7450;
	add.s32 	%r1265, %r1265, 8;
	and.b64  	%rd10065, %rd7451, 1;
	setp.ne.s32 	%p558, %r1265, %r1267;
	@%p558 bra 	$L__BB1_757;
$L__BB1_758:
	setp.eq.s32 	%p559, %r46, 0;
	@%p559 bra 	$L__BB1_766;
	setp.lt.u32 	%p560, %r46, 4;
	@%p560 bra 	$L__BB1_761;
	mul.wide.u32 	%rd7452, %r1267, 8;
	add.s64 	%rd7453, %rd1, %rd7452;
	ld.local.u64 	%rd7454, [%rd7453];
	add.s64 	%rd7456, %rd7388, %rd7452;
	ld.const.u64 	%rd7457, [%rd7456];
	mov.b64 	%rd7458, 0;
	add.cc.s64 	%rd7459, %rd10065, %rd7457;
	addc.cc.s64 	%rd7460, %rd7458, 0;
	sub.cc.s64 	%rd7461, %rd7454, %rd7459;
	subc.cc.s64 	%rd7462, %rd7458, %rd7460;
	st.local.u64 	[%rd7453], %rd7461;
	ld.local.u64 	%rd7463, [%rd7453+8];
	ld.const.u64 	%rd7464, [%rd7456+8];
	and.b64  	%rd7465, %rd7462, 1;
	add.cc.s64 	%rd7466, %rd7465, %rd7464;
	addc.cc.s64 	%rd7467, %rd7458, 0;
	sub.cc.s64 	%rd7468, %rd7463, %rd7466;
	subc.cc.s64 	%rd7469, %rd7458, %rd7467;
	st.local.u64 	[%rd7453+8], %rd7468;
	ld.local.u64 	%rd7470, [%rd7453+16];
	ld.const.u64 	%rd7471, [%rd7456+16];
	and.b64  	%rd7472, %rd7469, 1;
	add.cc.s64 	%rd7473, %rd7472, %rd7471;
	addc.cc.s64 	%rd7474, %rd7458, 0;
	sub.cc.s64 	%rd7475, %rd7470, %rd7473;
	subc.cc.s64 	%rd7476, %rd7458, %rd7474;
	st.local.u64 	[%rd7453+16], %rd7475;
	ld.local.u64 	%rd7477, [%rd7453+24];
	ld.const.u64 	%rd7478, [%rd7456+24];
	and.b64  	%rd7479, %rd7476, 1;
	add.cc.s64 	%rd7480, %rd7479, %rd7478;
	addc.cc.s64 	%rd7481, %rd7458, 0;
	sub.cc.s64 	%rd7482, %rd7477, %rd7480;
	subc.cc.s64 	%rd7483, %rd7458, %rd7481;
	st.local.u64 	[%rd7453+24], %rd7482;
	and.b64  	%rd10065, %rd7483, 1;
	add.s32 	%r1267, %r1267, 4;
$L__BB1_761:
	setp.eq.s32 	%p561, %r48, 0;
	@%p561 bra 	$L__BB1_766;
	setp.eq.s32 	%p562, %r49, 0;
	@%p562 bra 	$L__BB1_764;
	mul.wide.u32 	%rd7484, %r1267, 8;
	add.s64 	%rd7485, %rd1, %rd7484;
	ld.local.u64 	%rd7486, [%rd7485];
	add.s64 	%rd7488, %rd7388, %rd7484;
	ld.const.u64 	%rd7489, [%rd7488];
	mov.b64 	%rd7490, 0;
	add.cc.s64 	%rd7491, %rd10065, %rd7489;
	addc.cc.s64 	%rd7492, %rd7490, 0;
	sub.cc.s64 	%rd7493, %rd7486, %rd7491;
	subc.cc.s64 	%rd7494, %rd7490, %rd7492;
	st.local.u64 	[%rd7485], %rd7493;
	ld.local.u64 	%rd7495, [%rd7485+8];
	ld.const.u64 	%rd7496, [%rd7488+8];
	and.b64  	%rd7497, %rd7494, 1;
	add.cc.s64 	%rd7498, %rd7497, %rd7496;
	addc.cc.s64 	%rd7499, %rd7490, 0;
	sub.cc.s64 	%rd7500, %rd7495, %rd7498;
	subc.cc.s64 	%rd7501, %rd7490, %rd7499;
	st.local.u64 	[%rd7485+8], %rd7500;
	and.b64  	%rd10065, %rd7501, 1;
	add.s32 	%r1267, %r1267, 2;
$L__BB1_764:
	and.b32  	%r932, %r1, 1;
	setp.eq.b32 	%p563, %r932, 1;
	not.pred 	%p564, %p563;
	@%p564 bra 	$L__BB1_766;
	mul.wide.u32 	%rd7502, %r1267, 8;
	add.s64 	%rd7503, %rd1, %rd7502;
	ld.local.u64 	%rd7504, [%rd7503];
	add.s64 	%rd7506, %rd7388, %rd7502;
	ld.const.u64 	%rd7507, [%rd7506];
	add.s64 	%rd7508, %rd10065, %rd7507;
	sub.s64 	%rd7509, %rd7504, %rd7508;
	st.local.u64 	[%rd7503], %rd7509;
$L__BB1_766:
	setp.lt.s32 	%p565, %r1, 1;
	ld.local.u64 	%rd7510, [%rd1];
	st.local.u64 	[%rd5], %rd7510;
	ld.local.u64 	%rd7511, [%rd1+8];
	st.local.u64 	[%rd5+8], %rd7511;
	ld.local.u64 	%rd7512, [%rd1+16];
	st.local.u64 	[%rd5+16], %rd7512;
	ld.local.u64 	%rd7513, [%rd1+24];
	st.local.u64 	[%rd5+24], %rd7513;
	ld.local.u64 	%rd7514, [%rd1+32];
	st.local.u64 	[%rd5+32], %rd7514;
	ld.local.u64 	%rd7515, [%rd1+40];
	st.local.u64 	[%rd5+40], %rd7515;
	ld.local.u64 	%rd7516, [%rd1+48];
	st.local.u64 	[%rd5+48], %rd7516;
	ld.local.u64 	%rd7517, [%rd1+56];
	st.local.u64 	[%rd5+56], %rd7517;
	ld.local.u64 	%rd7518, [%rd1+64];
	st.local.u64 	[%rd5+64], %rd7518;
	mov.b64 	%rd7519, 0;
	st.local.u64 	[%rd1], %rd7519;
	st.local.u64 	[%rd1+8], %rd7519;
	st.local.u64 	[%rd1+16], %rd7519;
	st.local.u64 	[%rd1+24], %rd7519;
	st.local.u64 	[%rd1+32], %rd7519;
	st.local.u64 	[%rd1+40], %rd7519;
	st.local.u64 	[%rd1+48], %rd7519;
	st.local.u64 	[%rd1+56], %rd7519;
	st.local.u64 	[%rd1+64], %rd7519;
	@%p565 bra 	$L__BB1_805;
	and.b32  	%r523, %r1, 2147483640;
	and.b32  	%r524, %r53, 3;
	mov.b32 	%r1269, 0;
$L__BB1_768:
	setp.lt.u32 	%p566, %r44, 7;
	mul.wide.u32 	%rd7524, %r1269, 8;
	add.s64 	%rd7525, %rd5, %rd7524;
	ld.local.u64 	%rd862, [%rd7525];
	mov.b64 	%rd10075, 0;
	mov.b32 	%r1272, 0;
	@%p566 bra 	$L__BB1_771;
	mov.b64 	%rd10075, 0;
	mov.b32 	%r1270, 0;
$L__BB1_770:
	.pragma "nounroll";
	mov.b64 	%rd9749, 0;
	mul.wide.u32 	%rd7528, %r1270, 8;
	add.s64 	%rd7529, %rd5, %rd7528;
	ld.local.u64 	%rd7530, [%rd7529];
	mul.lo.s64 	%rd7531, %rd862, %rd7530;
	mul.hi.u64 	%rd7532, %rd862, %rd7530;
	add.s64 	%rd7533, %rd1, %rd7528;
	ld.local.u64 	%rd7534, [%rd7533];
	add.cc.s64 	%rd7535, %rd10075, %rd7534;
	addc.cc.s64 	%rd7536, %rd9749, 0;
	add.cc.s64 	%rd7537, %rd7535, %rd7531;
	addc.cc.s64 	%rd7538, %rd7536, %rd7532;
	st.local.u64 	[%rd7533], %rd7537;
	ld.local.u64 	%rd7539, [%rd7529+8];
	mul.lo.s64 	%rd7540, %rd862, %rd7539;
	mul.hi.u64 	%rd7541, %rd862, %rd7539;
	ld.local.u64 	%rd7542, [%rd7533+8];
	add.cc.s64 	%rd7543, %rd7538, %rd7542;
	addc.cc.s64 	%rd7544, %rd9749, 0;
	add.cc.s64 	%rd7545, %rd7543, %rd7540;
	addc.cc.s64 	%rd7546, %rd7544, %rd7541;
	st.local.u64 	[%rd7533+8], %rd7545;
	ld.local.u64 	%rd7547, [%rd7529+16];
	mul.lo.s64 	%rd7548, %rd862, %rd7547;
	mul.hi.u64 	%rd7549, %rd862, %rd7547;
	ld.local.u64 	%rd7550, [%rd7533+16];
	add.cc.s64 	%rd7551, %rd7546, %rd7550;
	addc.cc.s64 	%rd7552, %rd9749, 0;
	add.cc.s64 	%rd7553, %rd7551, %rd7548;
	addc.cc.s64 	%rd7554, %rd7552, %rd7549;
	st.local.u64 	[%rd7533+16], %rd7553;
	ld.local.u64 	%rd7555, [%rd7529+24];
	mul.lo.s64 	%rd7556, %rd862, %rd7555;
	mul.hi.u64 	%rd7557, %rd862, %rd7555;
	ld.local.u64 	%rd7558, [%rd7533+24];
	add.cc.s64 	%rd7559, %rd7554, %rd7558;
	addc.cc.s64 	%rd7560, %rd9749, 0;
	add.cc.s64 	%rd7561, %rd7559, %rd7556;
	addc.cc.s64 	%rd7562, %rd7560, %rd7557;
	st.local.u64 	[%rd7533+24], %rd7561;
	ld.local.u64 	%rd7563, [%rd7529+32];
	mul.lo.s64 	%rd7564, %rd862, %rd7563;
	mul.hi.u64 	%rd7565, %rd862, %rd7563;
	ld.local.u64 	%rd7566, [%rd7533+32];
	add.cc.s64 	%rd7567, %rd7562, %rd7566;
	addc.cc.s64 	%rd7568, %rd9749, 0;
	add.cc.s64 	%rd7569, %rd7567, %rd7564;
	addc.cc.s64 	%rd7570, %rd7568, %rd7565;
	st.local.u64 	[%rd7533+32], %rd7569;
	ld.local.u64 	%rd7571, [%rd7529+40];
	mul.lo.s64 	%rd7572, %rd862, %rd7571;
	mul.hi.u64 	%rd7573, %rd862, %rd7571;
	ld.local.u64 	%rd7574, [%rd7533+40];
	add.cc.s64 	%rd7575, %rd7570, %rd7574;
	addc.cc.s64 	%rd7576, %rd9749, 0;
	add.cc.s64 	%rd7577, %rd7575, %rd7572;
	addc.cc.s64 	%rd7578, %rd7576, %rd7573;
	st.local.u64 	[%rd7533+40], %rd7577;
	ld.local.u64 	%rd7579, [%rd7529+48];
	mul.lo.s64 	%rd7580, %rd862, %rd7579;
	mul.hi.u64 	%rd7581, %rd862, %rd7579;
	ld.local.u64 	%rd7582, [%rd7533+48];
	add.cc.s64 	%rd7583, %rd7578, %rd7582;
	addc.cc.s64 	%rd7584, %rd9749, 0;
	add.cc.s64 	%rd7585, %rd7583, %rd7580;
	addc.cc.s64 	%rd7586, %rd7584, %rd7581;
	st.local.u64 	[%rd7533+48], %rd7585;
	ld.local.u64 	%rd7587, [%rd7529+56];
	mul.lo.s64 	%rd7588, %rd862, %rd7587;
	mul.hi.u64 	%rd7589, %rd862, %rd7587;
	ld.local.u64 	%rd7590, [%rd7533+56];
	add.cc.s64 	%rd7591, %rd7586, %rd7590;
	addc.cc.s64 	%rd7592, %rd9749, 0;
	add.cc.s64 	%rd7593, %rd7591, %rd7588;
	addc.cc.s64 	%rd10075, %rd7592, %rd7589;
	st.local.u64 	[%rd7533+56], %rd7593;
	add.s32 	%r1270, %r1270, 8;
	setp.ne.s32 	%p567, %r1270, %r523;
	mov.u32 	%r1272, %r523;
	@%p567 bra 	$L__BB1_770;
$L__BB1_771:
	mov.b64 	%rd9750, 0;
	setp.eq.s32 	%p568, %r46, 0;
	@%p568 bra 	$L__BB1_779;
	setp.lt.u32 	%p569, %r47, 3;
	@%p569 bra 	$L__BB1_774;
	mul.wide.u32 	%rd7596, %r1272, 8;
	add.s64 	%rd7597, %rd5, %rd7596;
	ld.local.u64 	%rd7598, [%rd7597];
	mul.lo.s64 	%rd7599, %rd862, %rd7598;
	mul.hi.u64 	%rd7600, %rd862, %rd7598;
	add.s64 	%rd7601, %rd1, %rd7596;
	ld.local.u64 	%rd7602, [%rd7601];
	add.cc.s64 	%rd7603, %rd10075, %rd7602;
	addc.cc.s64 	%rd7604, %rd9750, 0;
	add.cc.s64 	%rd7605, %rd7603, %rd7599;
	addc.cc.s64 	%rd7606, %rd7604, %rd7600;
	st.local.u64 	[%rd7601], %rd7605;
	ld.local.u64 	%rd7607, [%rd7597+8];
	mul.lo.s64 	%rd7608, %rd862, %rd7607;
	mul.hi.u64 	%rd7609, %rd862, %rd7607;
	ld.local.u64 	%rd7610, [%rd7601+8];
	mov.b64 	%rd872, 0;
	add.cc.s64 	%rd7611, %rd7606, %rd7610;
	addc.cc.s64 	%rd7612, %rd872, 0;
	add.cc.s64 	%rd7613, %rd7611, %rd7608;
	addc.cc.s64 	%rd7614, %rd7612, %rd7609;
	st.local.u64 	[%rd7601+8], %rd7613;
	ld.local.u64 	%rd7615, [%rd7597+16];
	mul.lo.s64 	%rd7616, %rd862, %rd7615;
	mul.hi.u64 	%rd7617, %rd862, %rd7615;
	ld.local.u64 	%rd7618, [%rd7601+16];
	add.cc.s64 	%rd7619, %rd7614, %rd7618;
	addc.cc.s64 	%rd7620, %rd872, 0;
	add.cc.s64 	%rd7621, %rd7619, %rd7616;
	addc.cc.s64 	%rd7622, %rd7620, %rd7617;
	st.local.u64 	[%rd7601+16], %rd7621;
	ld.local.u64 	%rd7623, [%rd7597+24];
	mul.lo.s64 	%rd7624, %rd862, %rd7623;
	mul.hi.u64 	%rd7625, %rd862, %rd7623;
	ld.local.u64 	%rd7626, [%rd7601+24];
	add.cc.s64 	%rd7627, %rd7622, %rd7626;
	addc.cc.s64 	%rd7628, %rd872, 0;
	add.cc.s64 	%rd7629, %rd7627, %rd7624;
	addc.cc.s64 	%rd10075, %rd7628, %rd7625;
	st.local.u64 	[%rd7601+24], %rd7629;
	add.s32 	%r1272, %r1272, 4;
$L__BB1_774:
	mov.b64 	%rd9751, 0;
	setp.eq.s32 	%p570, %r48, 0;
	@%p570 bra 	$L__BB1_779;
	setp.eq.s32 	%p571, %r49, 0;
	@%p571 bra 	$L__BB1_777;
	mul.wide.u32 	%rd7632, %r1272, 8;
	add.s64 	%rd7633, %rd5, %rd7632;
	ld.local.u64 	%rd7634, [%rd7633];
	mul.lo.s64 	%rd7635, %rd862, %rd7634;
	mul.hi.u64 	%rd7636, %rd862, %rd7634;
	add.s64 	%rd7637, %rd1, %rd7632;
	ld.local.u64 	%rd7638, [%rd7637];
	add.cc.s64 	%rd7639, %rd10075, %rd7638;
	addc.cc.s64 	%rd7640, %rd9751, 0;
	add.cc.s64 	%rd7641, %rd7639, %rd7635;
	addc.cc.s64 	%rd7642, %rd7640, %rd7636;
	st.local.u64 	[%rd7637], %rd7641;
	ld.local.u64 	%rd7643, [%rd7633+8];
	mul.lo.s64 	%rd7644, %rd862, %rd7643;
	mul.hi.u64 	%rd7645, %rd862, %rd7643;
	ld.local.u64 	%rd7646, [%rd7637+8];
	mov.b64 	%rd878, 0;
	add.cc.s64 	%rd7647, %rd7642, %rd7646;
	addc.cc.s64 	%rd7648, %rd878, 0;
	add.cc.s64 	%rd7649, %rd7647, %rd7644;
	addc.cc.s64 	%rd10075, %rd7648, %rd7645;
	st.local.u64 	[%rd7637+8], %rd7649;
	add.s32 	%r1272, %r1272, 2;
$L__BB1_777:
	mov.b64 	%rd9752, 0;
	and.b32  	%r936, %r1, 1;
	setp.eq.b32 	%p572, %r936, 1;
	not.pred 	%p573, %p572;
	@%p573 bra 	$L__BB1_779;
	mul.wide.u32 	%rd7650, %r1272, 8;
	add.s64 	%rd7651, %rd5, %rd7650;
	ld.local.u64 	%rd7652, [%rd7651];
	mul.lo.s64 	%rd7653, %rd862, %rd7652;
	mul.hi.u64 	%rd7654, %rd862, %rd7652;
	add.s64 	%rd7655, %rd1, %rd7650;
	ld.local.u64 	%rd7656, [%rd7655];
	add.cc.s64 	%rd7657, %rd10075, %rd7656;
	addc.cc.s64 	%rd7658, %rd9752, 0;
	add.cc.s64 	%rd7659, %rd7657, %rd7653;
	addc.cc.s64 	%rd10075, %rd7658, %rd7654;
	st.local.u64 	[%rd7655], %rd7659;
$L__BB1_779:
	setp.lt.u32 	%p574, %r44, 7;
	ld.local.u64 	%rd7664, [%rd1];
	mul.lo.s64 	%rd887, %rd67, %rd7664;
	mov.b64 	%rd10083, 0;
	mov.b32 	%r1276, 0;
	@%p574 bra 	$L__BB1_782;
	mov.b64 	%rd10083, 0;
	mov.b32 	%r1274, 0;
$L__BB1_781:
	.pragma "nounroll";
	mov.b64 	%rd9753, 0;
	mul.wide.u32 	%rd7667, %r1274, 8;
	add.s64 	%rd7668, %rd1, %rd7667;
	ld.local.u64 	%rd7669, [%rd7668];
	mov.u64 	%rd7670, d_mod;
	add.s64 	%rd7671, %rd7670, %rd7667;
	ld.const.u64 	%rd7672, [%rd7671];
	mul.lo.s64 	%rd7673, %rd7672, %rd887;
	mul.hi.u64 	%rd7674, %rd7672, %rd887;
	add.cc.s64 	%rd7675, %rd10083, %rd7669;
	addc.cc.s64 	%rd7676, %rd9753, 0;
	add.cc.s64 	%rd7677, %rd7675, %rd7673;
	addc.cc.s64 	%rd7678, %rd7676, %rd7674;
	st.local.u64 	[%rd7668], %rd7677;
	ld.local.u64 	%rd7679, [%rd7668+8];
	ld.const.u64 	%rd7680, [%rd7671+8];
	mul.lo.s64 	%rd7681, %rd7680, %rd887;
	mul.hi.u64 	%rd7682, %rd7680, %rd887;
	add.cc.s64 	%rd7683, %rd7678, %rd7679;
	addc.cc.s64 	%rd7684, %rd9753, 0;
	add.cc.s64 	%rd7685, %rd7683, %rd7681;
	addc.cc.s64 	%rd7686, %rd7684, %rd7682;
	st.local.u64 	[%rd7668+8], %rd7685;
	ld.local.u64 	%rd7687, [%rd7668+16];
	ld.const.u64 	%rd7688, [%rd7671+16];
	mul.lo.s64 	%rd7689, %rd7688, %rd887;
	mul.hi.u64 	%rd7690, %rd7688, %rd887;
	add.cc.s64 	%rd7691, %rd7686, %rd7687;
	addc.cc.s64 	%rd7692, %rd9753, 0;
	add.cc.s64 	%rd7693, %rd7691, %rd7689;
	addc.cc.s64 	%rd7694, %rd7692, %rd7690;
	st.local.u64 	[%rd7668+16], %rd7693;
	ld.local.u64 	%rd7695, [%rd7668+24];
	ld.const.u64 	%rd7696, [%rd7671+24];
	mul.lo.s64 	%rd7697, %rd7696, %rd887;
	mul.hi.u64 	%rd7698, %rd7696, %rd887;
	add.cc.s64 	%rd7699, %rd7694, %rd7695;
	addc.cc.s64 	%rd7700, %rd9753, 0;
	add.cc.s64 	%rd7701, %rd7699, %rd7697;
	addc.cc.s64 	%rd7702, %rd7700, %rd7698;
	st.local.u64 	[%rd7668+24], %rd7701;
	ld.local.u64 	%rd7703, [%rd7668+32];
	ld.const.u64 	%rd7704, [%rd7671+32];
	mul.lo.s64 	%rd7705, %rd7704, %rd887;
	mul.hi.u64 	%rd7706, %rd7704, %rd887;
	add.cc.s64 	%rd7707, %rd7702, %rd7703;
	addc.cc.s64 	%rd7708, %rd9753, 0;
	add.cc.s64 	%rd7709, %rd7707, %rd7705;
	addc.cc.s64 	%rd7710, %rd7708, %rd7706;
	st.local.u64 	[%rd7668+32], %rd7709;
	ld.local.u64 	%rd7711, [%rd7668+40];
	ld.const.u64 	%rd7712, [%rd7671+40];
	mul.lo.s64 	%rd7713, %rd7712, %rd887;
	mul.hi.u64 	%rd7714, %rd7712, %rd887;
	add.cc.s64 	%rd7715, %rd7710, %rd7711;
	addc.cc.s64 	%rd7716, %rd9753, 0;
	add.cc.s64 	%rd7717, %rd7715, %rd7713;
	addc.cc.s64 	%rd7718, %rd7716, %rd7714;
	st.local.u64 	[%rd7668+40], %rd7717;
	ld.local.u64 	%rd7719, [%rd7668+48];
	ld.const.u64 	%rd7720, [%rd7671+48];
	mul.lo.s64 	%rd7721, %rd7720, %rd887;
	mul.hi.u64 	%rd7722, %rd7720, %rd887;
	add.cc.s64 	%rd7723, %rd7718, %rd7719;
	addc.cc.s64 	%rd7724, %rd9753, 0;
	add.cc.s64 	%rd7725, %rd7723, %rd7721;
	addc.cc.s64 	%rd7726, %rd7724, %rd7722;
	st.local.u64 	[%rd7668+48], %rd7725;
	ld.local.u64 	%rd7727, [%rd7668+56];
	ld.const.u64 	%rd7728, [%rd7671+56];
	mul.lo.s64 	%rd7729, %rd7728, %rd887;
	mul.hi.u64 	%rd7730, %rd7728, %rd887;
	add.cc.s64 	%rd7731, %rd7726, %rd7727;
	addc.cc.s64 	%rd7732, %rd9753, 0;
	add.cc.s64 	%rd7733, %rd7731, %rd7729;
	addc.cc.s64 	%rd10083, %rd7732, %rd7730;
	st.local.u64 	[%rd7668+56], %rd7733;
	add.s32 	%r1274, %r1274, 8;
	setp.ne.s32 	%p575, %r1274, %r523;
	mov.u32 	%r1276, %r523;
	@%p575 bra 	$L__BB1_781;
$L__BB1_782:
	mov.b64 	%rd9754, 0;
	setp.eq.s32 	%p576, %r46, 0;
	@%p576 bra 	$L__BB1_790;
	setp.lt.u32 	%p577, %r47, 3;
	@%p577 bra 	$L__BB1_785;
	mul.wide.u32 	%rd7736, %r1276, 8;
	add.s64 	%rd7737, %rd1, %rd7736;
	ld.local.u64 	%rd7738, [%rd7737];
	mov.u64 	%rd7739, d_mod;
	add.s64 	%rd7740, %rd7739, %rd7736;
	ld.const.u64 	%rd7741, [%rd7740];
	mul.lo.s64 	%rd7742, %rd7741, %rd887;
	mul.hi.u64 	%rd7743, %rd7741, %rd887;
	add.cc.s64 	%rd7744, %rd10083, %rd7738;
	addc.cc.s64 	%rd7745, %rd9754, 0;
	add.cc.s64 	%rd7746, %rd7744, %rd7742;
	addc.cc.s64 	%rd7747, %rd7745, %rd7743;
	st.local.u64 	[%rd7737], %rd7746;
	ld.local.u64 	%rd7748, [%rd7737+8];
	ld.const.u64 	%rd7749, [%rd7740+8];
	mul.lo.s64 	%rd7750, %rd7749, %rd887;
	mul.hi.u64 	%rd7751, %rd7749, %rd887;
	mov.b64 	%rd897, 0;
	add.cc.s64 	%rd7752, %rd7747, %rd7748;
	addc.cc.s64 	%rd7753, %rd897, 0;
	add.cc.s64 	%rd7754, %rd7752, %rd7750;
	addc.cc.s64 	%rd7755, %rd7753, %rd7751;
	st.local.u64 	[%rd7737+8], %rd7754;
	ld.local.u64 	%rd7756, [%rd7737+16];
	ld.const.u64 	%rd7757, [%rd7740+16];
	mul.lo.s64 	%rd7758, %rd7757, %rd887;
	mul.hi.u64 	%rd7759, %rd7757, %rd887;
	add.cc.s64 	%rd7760, %rd7755, %rd7756;
	addc.cc.s64 	%rd7761, %rd897, 0;
	add.cc.s64 	%rd7762, %rd7760, %rd7758;
	addc.cc.s64 	%rd7763, %rd7761, %rd7759;
	st.local.u64 	[%rd7737+16], %rd7762;
	ld.local.u64 	%rd7764, [%rd7737+24];
	ld.const.u64 	%rd7765, [%rd7740+24];
	mul.lo.s64 	%rd7766, %rd7765, %rd887;
	mul.hi.u64 	%rd7767, %rd7765, %rd887;
	add.cc.s64 	%rd7768, %rd7763, %rd7764;
	addc.cc.s64 	%rd7769, %rd897, 0;
	add.cc.s64 	%rd7770, %rd7768, %rd7766;
	addc.cc.s64 	%rd10083, %rd7769, %rd7767;
	st.local.u64 	[%rd7737+24], %rd7770;
	add.s32 	%r1276, %r1276, 4;
$L__BB1_785:
	mov.b64 	%rd9755, 0;
	setp.eq.s32 	%p578, %r48, 0;
	@%p578 bra 	$L__BB1_790;
	setp.eq.s32 	%p579, %r49, 0;
	@%p579 bra 	$L__BB1_788;
	mul.wide.u32 	%rd7773, %r1276, 8;
	add.s64 	%rd7774, %rd1, %rd7773;
	ld.local.u64 	%rd7775, [%rd7774];
	mov.u64 	%rd7776, d_mod;
	add.s64 	%rd7777, %rd7776, %rd7773;
	ld.const.u64 	%rd7778, [%rd7777];
	mul.lo.s64 	%rd7779, %rd7778, %rd887;
	mul.hi.u64 	%rd7780, %rd7778, %rd887;
	add.cc.s64 	%rd7781, %rd10083, %rd7775;
	addc.cc.s64 	%rd7782, %rd9755, 0;
	add.cc.s64 	%rd7783, %rd7781, %rd7779;
	addc.cc.s64 	%rd7784, %rd7782, %rd7780;
	st.local.u64 	[%rd7774], %rd7783;
	ld.local.u64 	%rd7785, [%rd7774+8];
	ld.const.u64 	%rd7786, [%rd7777+8];
	mul.lo.s64 	%rd7787, %rd7786, %rd887;
	mul.hi.u64 	%rd7788, %rd7786, %rd887;
	mov.b64 	%rd903, 0;
	add.cc.s64 	%rd7789, %rd7784, %rd7785;
	addc.cc.s64 	%rd7790, %rd903, 0;
	add.cc.s64 	%rd7791, %rd7789, %rd7787;
	addc.cc.s64 	%rd10083, %rd7790, %rd7788;
	st.local.u64 	[%rd7774+8], %rd7791;
	add.s32 	%r1276, %r1276, 2;
$L__BB1_788:
	mov.b64 	%rd9756, 0;
	and.b32  	%r939, %r1, 1;
	setp.eq.b32 	%p580, %r939, 1;
	not.pred 	%p581, %p580;
	@%p581 bra 	$L__BB1_790;
	mul.wide.u32 	%rd7792, %r1276, 8;
	add.s64 	%rd7793, %rd1, %rd7792;
	ld.local.u64 	%rd7794, [%rd7793];
	mov.u64 	%rd7795, d_mod;
	add.s64 	%rd7796, %rd7795, %rd7792;
	ld.const.u64 	%rd7797, [%rd7796];
	mul.lo.s64 	%rd7798, %rd7797, %rd887;
	mul.hi.u64 	%rd7799, %rd7797, %rd887;
	add.cc.s64 	%rd7800, %rd10083, %rd7794;
	addc.cc.s64 	%rd7801, %rd9756, 0;
	add.cc.s64 	%rd7802, %rd7800, %rd7798;
	addc.cc.s64 	%rd10083, %rd7801, %rd7799;
	st.local.u64 	[%rd7793], %rd7802;
$L__BB1_790:
	setp.lt.s32 	%p582, %r1, 2;
	add.s64 	%rd912, %rd10083, %rd10075;
	@%p582 bra 	$L__BB1_804;
	setp.lt.u32 	%p583, %r50, 15;
	mov.b32 	%r1280, 0;
	@%p583 bra 	$L__BB1_794;
	mov.b32 	%r1278, 0;
$L__BB1_793:
	.pragma "nounroll";
	mul.wide.u32 	%rd7803, %r1278, 8;
	add.s64 	%rd7804, %rd1, %rd7803;
	ld.local.u64 	%rd7805, [%rd7804+8];
	st.local.u64 	[%rd7804], %rd7805;
	ld.local.u64 	%rd7806, [%rd7804+16];
	st.local.u64 	[%rd7804+8], %rd7806;
	ld.local.u64 	%rd7807, [%rd7804+24];
	st.local.u64 	[%rd7804+16], %rd7807;
	ld.local.u64 	%rd7808, [%rd7804+32];
	st.local.u64 	[%rd7804+24], %rd7808;
	ld.local.u64 	%rd7809, [%rd7804+40];
	st.local.u64 	[%rd7804+32], %rd7809;
	ld.local.u64 	%rd7810, [%rd7804+48];
	st.local.u64 	[%rd7804+40], %rd7810;
	ld.local.u64 	%rd7811, [%rd7804+56];
	st.local.u64 	[%rd7804+48], %rd7811;
	ld.local.u64 	%rd7812, [%rd7804+64];
	st.local.u64 	[%rd7804+56], %rd7812;
	ld.local.u64 	%rd7813, [%rd7804+72];
	st.local.u64 	[%rd7804+64], %rd7813;
	ld.local.u64 	%rd7814, [%rd7804+80];
	st.local.u64 	[%rd7804+72], %rd7814;
	ld.local.u64 	%rd7815, [%rd7804+88];
	st.local.u64 	[%rd7804+80], %rd7815;
	ld.local.u64 	%rd7816, [%rd7804+96];
	st.local.u64 	[%rd7804+88], %rd7816;
	ld.local.u64 	%rd7817, [%rd7804+104];
	st.local.u64 	[%rd7804+96], %rd7817;
	ld.local.u64 	%rd7818, [%rd7804+112];
	st.local.u64 	[%rd7804+104], %rd7818;
	ld.local.u64 	%rd7819, [%rd7804+120];
	st.local.u64 	[%rd7804+112], %rd7819;
	add.s32 	%r1278, %r1278, 16;
	ld.local.u64 	%rd7820, [%rd7804+128];
	st.local.u64 	[%rd7804+120], %rd7820;
	and.b32  	%r1280, %r44, -16;
	setp.ne.s32 	%p584, %r1278, %r1280;
	@%p584 bra 	$L__BB1_793;
$L__BB1_794:
	and.b32  	%r942, %r44, 15;
	setp.eq.s32 	%p585, %r942, 0;
	@%p585 bra 	$L__BB1_804;
	setp.lt.u32 	%p586, %r52, 7;
	@%p586 bra 	$L__BB1_797;
	mul.wide.u32 	%rd7821, %r1280, 8;
	add.s64 	%rd7822, %rd1, %rd7821;
	ld.local.u64 	%rd7823, [%rd7822+8];
	st.local.u64 	[%rd7822], %rd7823;
	ld.local.u64 	%rd7824, [%rd7822+16];
	st.local.u64 	[%rd7822+8], %rd7824;
	ld.local.u64 	%rd7825, [%rd7822+24];
	st.local.u64 	[%rd7822+16], %rd7825;
	ld.local.u64 	%rd7826, [%rd7822+32];
	st.local.u64 	[%rd7822+24], %rd7826;
	ld.local.u64 	%rd7827, [%rd7822+40];
	st.local.u64 	[%rd7822+32], %rd7827;
	ld.local.u64 	%rd7828, [%rd7822+48];
	st.local.u64 	[%rd7822+40], %rd7828;
	ld.local.u64 	%rd7829, [%rd7822+56];
	st.local.u64 	[%rd7822+48], %rd7829;
	add.s32 	%r1280, %r1280, 8;
	ld.local.u64 	%rd7830, [%rd7822+64];
	st.local.u64 	[%rd7822+56], %rd7830;
$L__BB1_797:
	and.b32  	%r943, %r51, 7;
	setp.eq.s32 	%p587, %r943, 0;
	@%p587 bra 	$L__BB1_804;
	setp.lt.u32 	%p588, %r54, 3;
	@%p588 bra 	$L__BB1_800;
	mul.wide.u32 	%rd7831, %r1280, 8;
	add.s64 	%rd7832, %rd1, %rd7831;
	ld.local.u64 	%rd7833, [%rd7832+8];
	st.local.u64 	[%rd7832], %rd7833;
	ld.local.u64 	%rd7834, [%rd7832+16];
	st.local.u64 	[%rd7832+8], %rd7834;
	ld.local.u64 	%rd7835, [%rd7832+24];
	st.local.u64 	[%rd7832+16], %rd7835;
	add.s32 	%r1280, %r1280, 4;
	ld.local.u64 	%rd7836, [%rd7832+32];
	st.local.u64 	[%rd7832+24], %rd7836;
$L__BB1_800:
	setp.eq.s32 	%p589, %r524, 0;
	@%p589 bra 	$L__BB1_804;
	setp.eq.s32 	%p590, %r524, 1;
	mul.wide.u32 	%rd7837, %r1280, 8;
	add.s64 	%rd913, %rd1, %rd7837;
	ld.local.u64 	%rd7838, [%rd913+8];
	st.local.u64 	[%rd913], %rd7838;
	@%p590 bra 	$L__BB1_804;
	setp.eq.s32 	%p591, %r524, 2;
	ld.local.u64 	%rd7839, [%rd913+16];
	st.local.u64 	[%rd913+8], %rd7839;
	@%p591 bra 	$L__BB1_804;
	ld.local.u64 	%rd7840, [%rd913+24];
	st.local.u64 	[%rd913+16], %rd7840;
$L__BB1_804:
	st.local.u64 	[%rd68], %rd912;
	add.s32 	%r1269, %r1269, 1;
	setp.ne.s32 	%p592, %r1269, %r45;
	@%p592 bra 	$L__BB1_768;
$L__BB1_805:
	mov.u64 	%rd7843, d_mod;
	mov.u32 	%r1282, %r1;
$L__BB1_806:
	add.s32 	%r550, %r1282, -1;
	setp.lt.s32 	%p593, %r1282, 1;
	@%p593 bra 	$L__BB1_809;
	mul.wide.u32 	%rd7841, %r550, 8;
	add.s64 	%rd7842, %rd1, %rd7841;
	ld.local.u64 	%rd914, [%rd7842];
	add.s64 	%rd7844, %rd7843, %rd7841;
	ld.const.u64 	%rd915, [%rd7844];
	setp.gt.u64 	%p594, %rd914, %rd915;
	@%p594 bra 	$L__BB1_809;
	setp.lt.u64 	%p595, %rd914, %rd915;
	mov.u32 	%r1282, %r550;
	@%p595 bra 	$L__BB1_821;
	bra.uni 	$L__BB1_806;
$L__BB1_809:
	setp.lt.s32 	%p596, %r1, 1;
	@%p596 bra 	$L__BB1_821;
	setp.lt.u32 	%p597, %r44, 7;
	mov.b64 	%rd10085, 0;
	mov.b32 	%r1285, 0;
	@%p597 bra 	$L__BB1_813;
	and.b32  	%r1285, %r1, 2147483640;
	mov.b64 	%rd10085, 0;
	mov.b32 	%r1283, 0;
$L__BB1_812:
	.pragma "nounroll";
	mul.wide.u32 	%rd7847, %r1283, 8;
	add.s64 	%rd7848, %rd1, %rd7847;
	ld.local.u64 	%rd7849, [%rd7848];
	add.s64 	%rd7851, %rd7843, %rd7847;
	ld.const.u64 	%rd7852, [%rd7851];
	mov.b64 	%rd7853, 0;
	add.cc.s64 	%rd7854, %rd10085, %rd7852;
	addc.cc.s64 	%rd7855, %rd7853, 0;
	sub.cc.s64 	%rd7856, %rd7849, %rd7854;
	subc.cc.s64 	%rd7857, %rd7853, %rd7855;
	st.local.u64 	[%rd7848], %rd7856;
	ld.local.u64 	%rd7858, [%rd7848+8];
	ld.const.u64 	%rd7859, [%rd7851+8];
	and.b64  	%rd7860, %rd7857, 1;
	add.cc.s64 	%rd7861, %rd7860, %rd7859;
	addc.cc.s64 	%rd7862, %rd7853, 0;
	sub.cc.s64 	%rd7863, %rd7858, %rd7861;
	subc.cc.s64 	%rd7864, %rd7853, %rd7862;
	st.local.u64 	[%rd7848+8], %rd7863;
	ld.local.u64 	%rd7865, [%rd7848+16];
	ld.const.u64 	%rd7866, [%rd7851+16];
	and.b64  	%rd7867, %rd7864, 1;
	add.cc.s64 	%rd7868, %rd7867, %rd7866;
	addc.cc.s64 	%rd7869, %rd7853, 0;
	sub.cc.s64 	%rd7870, %rd7865, %rd7868;
	subc.cc.s64 	%rd7871, %rd7853, %rd7869;
	st.local.u64 	[%rd7848+16], %rd7870;
	ld.local.u64 	%rd7872, [%rd7848+24];
	ld.const.u64 	%rd7873, [%rd7851+24];
	and.b64  	%rd7874, %rd7871, 1;
	add.cc.s64 	%rd7875, %rd7874, %rd7873;
	addc.cc.s64 	%rd7876, %rd7853, 0;
	sub.cc.s64 	%rd7877, %rd7872, %rd7875;
	subc.cc.s64 	%rd7878, %rd7853, %rd7876;
	st.local.u64 	[%rd7848+24], %rd7877;
	ld.local.u64 	%rd7879, [%rd7848+32];
	ld.const.u64 	%rd7880, [%rd7851+32];
	and.b64  	%rd7881, %rd7878, 1;
	add.cc.s64 	%rd7882, %rd7881, %rd7880;
	addc.cc.s64 	%rd7883, %rd7853, 0;
	sub.cc.s64 	%rd7884, %rd7879, %rd7882;
	subc.cc.s64 	%rd7885, %rd7853, %rd7883;
	st.local.u64 	[%rd7848+32], %rd7884;
	ld.local.u64 	%rd7886, [%rd7848+40];
	ld.const.u64 	%rd7887, [%rd7851+40];
	and.b64  	%rd7888, %rd7885, 1;
	add.cc.s64 	%rd7889, %rd7888, %rd7887;
	addc.cc.s64 	%rd7890, %rd7853, 0;
	sub.cc.s64 	%rd7891, %rd7886, %rd7889;
	subc.cc.s64 	%rd7892, %rd7853, %rd7890;
	st.local.u64 	[%rd7848+40], %rd7891;
	ld.local.u64 	%rd7893, [%rd7848+48];
	ld.const.u64 	%rd7894, [%rd7851+48];
	and.b64  	%rd7895, %rd7892, 1;
	add.cc.s64 	%rd7896, %rd7895, %rd7894;
	addc.cc.s64 	%rd7897, %rd7853, 0;
	sub.cc.s64 	%rd7898, %rd7893, %rd7896;
	subc.cc.s64 	%rd7899, %rd7853, %rd7897;
	st.local.u64 	[%rd7848+48], %rd7898;
	ld.local.u64 	%rd7900, [%rd7848+56];
	ld.const.u64 	%rd7901, [%rd7851+56];
	and.b64  	%rd7902, %rd7899, 1;
	add.cc.s64 	%rd7903, %rd7902, %rd7901;
	addc.cc.s64 	%rd7904, %rd7853, 0;
	sub.cc.s64 	%rd7905, %rd7900, %rd7903;
	subc.cc.s64 	%rd7906, %rd7853, %rd7904;
	st.local.u64 	[%rd7848+56], %rd7905;
	add.s32 	%r1283, %r1283, 8;
	and.b64  	%rd10085, %rd7906, 1;
	setp.ne.s32 	%p598, %r1283, %r1285;
	@%p598 bra 	$L__BB1_812;
$L__BB1_813:
	setp.eq.s32 	%p599, %r46, 0;
	@%p599 bra 	$L__BB1_821;
	setp.lt.u32 	%p600, %r46, 4;
	@%p600 bra 	$L__BB1_816;
	mul.wide.u32 	%rd7907, %r1285, 8;
	add.s64 	%rd7908, %rd1, %rd7907;
	ld.local.u64 	%rd7909, [%rd7908];
	add.s64 	%rd7911, %rd7843, %rd7907;
	ld.const.u64 	%rd7912, [%rd7911];
	mov.b64 	%rd7913, 0;
	add.cc.s64 	%rd7914, %rd10085, %rd7912;
	addc.cc.s64 	%rd7915, %rd7913, 0;
	sub.cc.s64 	%rd7916, %rd7909, %rd7914;
	subc.cc.s64 	%rd7917, %rd7913, %rd7915;
	st.local.u64 	[%rd7908], %rd7916;
	ld.local.u64 	%rd7918, [%rd7908+8];
	ld.const.u64 	%rd7919, [%rd7911+8];
	and.b64  	%rd7920, %rd7917, 1;
	add.cc.s64 	%rd7921, %rd7920, %rd7919;
	addc.cc.s64 	%rd7922, %rd7913, 0;
	sub.cc.s64 	%rd7923, %rd7918, %rd7921;
	subc.cc.s64 	%rd7924, %rd7913, %rd7922;
	st.local.u64 	[%rd7908+8], %rd7923;
	ld.local.u64 	%rd7925, [%rd7908+16];
	ld.const.u64 	%rd7926, [%rd7911+16];
	and.b64  	%rd7927, %rd7924, 1;
	add.cc.s64 	%rd7928, %rd7927, %rd7926;
	addc.cc.s64 	%rd7929, %rd7913, 0;
	sub.cc.s64 	%rd7930, %rd7925, %rd7928;
	subc.cc.s64 	%rd7931, %rd7913, %rd7929;
	st.local.u64 	[%rd7908+16], %rd7930;
	ld.local.u64 	%rd7932, [%rd7908+24];
	ld.const.u64 	%rd7933, [%rd7911+24];
	and.b64  	%rd7934, %rd7931, 1;
	add.cc.s64 	%rd7935, %rd7934, %rd7933;
	addc.cc.s64 	%rd7936, %rd7913, 0;
	sub.cc.s64 	%rd7937, %rd7932, %rd7935;
	subc.cc.s64 	%rd7938, %rd7913, %rd7936;
	st.local.u64 	[%rd7908+24], %rd7937;
	and.b64  	%rd10085, %rd7938, 1;
	add.s32 	%r1285, %r1285, 4;
$L__BB1_816:
	setp.eq.s32 	%p601, %r48, 0;
	@%p601 bra 	$L__BB1_821;
	setp.eq.s32 	%p602, %r49, 0;
	@%p602 bra 	$L__BB1_819;
	mul.wide.u32 	%rd7939, %r1285, 8;
	add.s64 	%rd7940, %rd1, %rd7939;
	ld.local.u64 	%rd7941, [%rd7940];
	add.s64 	%rd7943, %rd7843, %rd7939;
	ld.const.u64 	%rd7944, [%rd7943];
	mov.b64 	%rd7945, 0;
	add.cc.s64 	%rd7946, %rd10085, %rd7944;
	addc.cc.s64 	%rd7947, %rd7945, 0;
	sub.cc.s64 	%rd7948, %rd7941, %rd7946;
	subc.cc.s64 	%rd7949, %rd7945, %rd7947;
	st.local.u64 	[%rd7940], %rd7948;
	ld.local.u64 	%rd7950, [%rd7940+8];
	ld.const.u64 	%rd7951, [%rd7943+8];
	and.b64  	%rd7952, %rd7949, 1;
	add.cc.s64 	%rd7953, %rd7952, %rd7951;
	addc.cc.s64 	%rd7954, %rd7945, 0;
	sub.cc.s64 	%rd7955, %rd7950, %rd7953;
	subc.cc.s64 	%rd7956, %rd7945, %rd7954;
	st.local.u64 	[%rd7940+8], %rd7955;
	and.b64  	%rd10085, %rd7956, 1;
	add.s32 	%r1285, %r1285, 2;
$L__BB1_819:
	and.b32  	%r946, %r1, 1;
	setp.eq.b32 	%p603, %r946, 1;
	not.pred 	%p604, %p603;
	@%p604 bra 	$L__BB1_821;
	mul.wide.u32 	%rd7957, %r1285, 8;
	add.s64 	%rd7958, %rd1, %rd7957;
	ld.local.u64 	%rd7959, [%rd7958];
	add.s64 	%rd7961, %rd7843, %rd7957;
	ld.const.u64 	%rd7962, [%rd7961];
	add.s64 	%rd7963, %rd10085, %rd7962;
	sub.s64 	%rd7964, %rd7959, %rd7963;
	st.local.u64 	[%rd7958], %rd7964;
$L__BB1_821:
	setp.lt.s32 	%p605, %r1, 1;
	ld.local.u64 	%rd7965, [%rd1];
	st.local.u64 	[%rd5], %rd7965;
	ld.local.u64 	%rd7966, [%rd1+8];
	st.local.u64 	[%rd5+8], %rd7966;
	ld.local.u64 	%rd7967, [%rd1+16];
	st.local.u64 	[%rd5+16], %rd7967;
	ld.local.u64 	%rd7968, [%rd1+24];
	st.local.u64 	[%rd5+24], %rd7968;
	ld.local.u64 	%rd7969, [%rd1+32];
	st.local.u64 	[%rd5+32], %rd7969;
	ld.local.u64 	%rd7970, [%rd1+40];
	st.local.u64 	[%rd5+40], %rd7970;
	ld.local.u64 	%rd7971, [%rd1+48];
	st.local.u64 	[%rd5+48], %rd7971;
	ld.local.u64 	%rd7972, [%rd1+56];
	st.local.u64 	[%rd5+56], %rd7972;
	ld.local.u64 	%rd7973, [%rd1+64];
	st.local.u64 	[%rd5+64], %rd7973;
	mov.b64 	%rd7974, 0;
	st.local.u64 	[%rd1], %rd7974;
	st.local.u64 	[%rd1+8], %rd7974;
	st.local.u64 	[%rd1+16], %rd7974;
	st.local.u64 	[%rd1+24], %rd7974;
	st.local.u64 	[%rd1+32], %rd7974;
	st.local.u64 	[%rd1+40], %rd7974;
	st.local.u64 	[%rd1+48], %rd7974;
	st.local.u64 	[%rd1+56], %rd7974;
	st.local.u64 	[%rd1+64], %rd7974;
	@%p605 bra 	$L__BB1_860;
	and.b32  	%r559, %r1, 2147483640;
	and.b32  	%r560, %r53, 3;
	mov.b32 	%r1287, 0;
$L__BB1_823:
	setp.lt.u32 	%p606, %r44, 7;
	mul.wide.u32 	%rd7979, %r1287, 8;
	add.s64 	%rd7980, %rd5, %rd7979;
	ld.local.u64 	%rd923, [%rd7980];
	mov.b64 	%rd10095, 0;
	mov.b32 	%r1290, 0;
	@%p606 bra 	$L__BB1_826;
	mov.b64 	%rd10095, 0;
	mov.b32 	%r1288, 0;
$L__BB1_825:
	.pragma "nounroll";
	mov.b64 	%rd9757, 0;
	mul.wide.u32 	%rd7983, %r1288, 8;
	add.s64 	%rd7984, %rd5, %rd7983;
	ld.local.u64 	%rd7985, [%rd7984];
	mul.lo.s64 	%rd7986, %rd923, %rd7985;
	mul.hi.u64 	%rd7987, %rd923, %rd7985;
	add.s64 	%rd7988, %rd1, %rd7983;
	ld.local.u64 	%rd7989, [%rd7988];
	add.cc.s64 	%rd7990, %rd10095, %rd7989;
	addc.cc.s64 	%rd7991, %rd9757, 0;
	add.cc.s64 	%rd7992, %rd7990, %rd7986;
	addc.cc.s64 	%rd7993, %rd7991, %rd7987;
	st.local.u64 	[%rd7988], %rd7992;
	ld.local.u64 	%rd7994, [%rd7984+8];
	mul.lo.s64 	%rd7995, %rd923, %rd7994;
	mul.hi.u64 	%rd7996, %rd923, %rd7994;
	ld.local.u64 	%rd7997, [%rd7988+8];
	add.cc.s64 	%rd7998, %rd7993, %rd7997;
	addc.cc.s64 	%rd7999, %rd9757, 0;
	add.cc.s64 	%rd8000, %rd7998, %rd7995;
	addc.cc.s64 	%rd8001, %rd7999, %rd7996;
	st.local.u64 	[%rd7988+8], %rd8000;
	ld.local.u64 	%rd8002, [%rd7984+16];
	mul.lo.s64 	%rd8003, %rd923, %rd8002;
	mul.hi.u64 	%rd8004, %rd923, %rd8002;
	ld.local.u64 	%rd8005, [%rd7988+16];
	add.cc.s64 	%rd8006, %rd8001, %rd8005;
	addc.cc.s64 	%rd8007, %rd9757, 0;
	add.cc.s64 	%rd8008, %rd8006, %rd8003;
	addc.cc.s64 	%rd8009, %rd8007, %rd8004;
	st.local.u64 	[%rd7988+16], %rd8008;
	ld.local.u64 	%rd8010, [%rd7984+24];
	mul.lo.s64 	%rd8011, %rd923, %rd8010;
	mul.hi.u64 	%rd8012, %rd923, %rd8010;
	ld.local.u64 	%rd8013, [%rd7988+24];
	add.cc.s64 	%rd8014, %rd8009, %rd8013;
	addc.cc.s64 	%rd8015, %rd9757, 0;
	add.cc.s64 	%rd8016, %rd8014, %rd8011;
	addc.cc.s64 	%rd8017, %rd8015, %rd8012;
	st.local.u64 	[%rd7988+24], %rd8016;
	ld.local.u64 	%rd8018, [%rd7984+32];
	mul.lo.s64 	%rd8019, %rd923, %rd8018;
	mul.hi.u64 	%rd8020, %rd923, %rd8018;
	ld.local.u64 	%rd8021, [%rd7988+32];
	add.cc.s64 	%rd8022, %rd8017, %rd8021;
	addc.cc.s64 	%rd8023, %rd9757, 0;
	add.cc.s64 	%rd8024, %rd8022, %rd8019;
	addc.cc.s64 	%rd8025, %rd8023, %rd8020;
	st.local.u64 	[%rd7988+32], %rd8024;
	ld.local.u64 	%rd8026, [%rd7984+40];
	mul.lo.s64 	%rd8027, %rd923, %rd8026;
	mul.hi.u64 	%rd8028, %rd923, %rd8026;
	ld.local.u64 	%rd8029, [%rd7988+40];
	add.cc.s64 	%rd8030, %rd8025, %rd8029;
	addc.cc.s64 	%rd8031, %rd9757, 0;
	add.cc.s64 	%rd8032, %rd8030, %rd8027;
	addc.cc.s64 	%rd8033, %rd8031, %rd8028;
	st.local.u64 	[%rd7988+40], %rd8032;
	ld.local.u64 	%rd8034, [%rd7984+48];
	mul.lo.s64 	%rd8035, %rd923, %rd8034;
	mul.hi.u64 	%rd8036, %rd923, %rd8034;
	ld.local.u64 	%rd8037, [%rd7988+48];
	add.cc.s64 	%rd8038, %rd8033, %rd8037;
	addc.cc.s64 	%rd8039, %rd9757, 0;
	add.cc.s64 	%rd8040, %rd8038, %rd8035;
	addc.cc.s64 	%rd8041, %rd8039, %rd8036;
	st.local.u64 	[%rd7988+48], %rd8040;
	ld.local.u64 	%rd8042, [%rd7984+56];
	mul.lo.s64 	%rd8043, %rd923, %rd8042;
	mul.hi.u64 	%rd8044, %rd923, %rd8042;
	ld.local.u64 	%rd8045, [%rd7988+56];
	add.cc.s64 	%rd8046, %rd8041, %rd8045;
	addc.cc.s64 	%rd8047, %rd9757, 0;
	add.cc.s64 	%rd8048, %rd8046, %rd8043;
	addc.cc.s64 	%rd10095, %rd8047, %rd8044;
	st.local.u64 	[%rd7988+56], %rd8048;
	add.s32 	%r1288, %r1288, 8;
	setp.ne.s32 	%p607, %r1288, %r559;
	mov.u32 	%r1290, %r559;
	@%p607 bra 	$L__BB1_825;
$L__BB1_826:
	mov.b64 	%rd9758, 0;
	setp.eq.s32 	%p608, %r46, 0;
	@%p608 bra 	$L__BB1_834;
	setp.lt.u32 	%p609, %r47, 3;
	@%p609 bra 	$L__BB1_829;
	mul.wide.u32 	%rd8051, %r1290, 8;
	add.s64 	%rd8052, %rd5, %rd8051;
	ld.local.u64 	%rd8053, [%rd8052];
	mul.lo.s64 	%rd8054, %rd923, %rd8053;
	mul.hi.u64 	%rd8055, %rd923, %rd8053;
	add.s64 	%rd8056, %rd1, %rd8051;
	ld.local.u64 	%rd8057, [%rd8056];
	add.cc.s64 	%rd8058, %rd10095, %rd8057;
	addc.cc.s64 	%rd8059, %rd9758, 0;
	add.cc.s64 	%rd8060, %rd8058, %rd8054;
	addc.cc.s64 	%rd8061, %rd8059, %rd8055;
	st.local.u64 	[%rd8056], %rd8060;
	ld.local.u64 	%rd8062, [%rd8052+8];
	mul.lo.s64 	%rd8063, %rd923, %rd8062;
	mul.hi.u64 	%rd8064, %rd923, %rd8062;
	ld.local.u64 	%rd8065, [%rd8056+8];
	mov.b64 	%rd933, 0;
	add.cc.s64 	%rd8066, %rd8061, %rd8065;
	addc.cc.s64 	%rd8067, %rd933, 0;
	add.cc.s64 	%rd8068, %rd8066, %rd8063;
	addc.cc.s64 	%rd8069, %rd8067, %rd8064;
	st.local.u64 	[%rd8056+8], %rd8068;
	ld.local.u64 	%rd8070, [%rd8052+16];
	mul.lo.s64 	%rd8071, %rd923, %rd8070;
	mul.hi.u64 	%rd8072, %rd923, %rd8070;
	ld.local.u64 	%rd8073, [%rd8056+16];
	add.cc.s64 	%rd8074, %rd8069, %rd8073;
	addc.cc.s64 	%rd8075, %rd933, 0;
	add.cc.s64 	%rd8076, %rd8074, %rd8071;
	addc.cc.s64 	%rd8077, %rd8075, %rd8072;
	st.local.u64 	[%rd8056+16], %rd8076;
	ld.local.u64 	%rd8078, [%rd8052+24];
	mul.lo.s64 	%rd8079, %rd923, %rd8078;
	mul.hi.u64 	%rd8080, %rd923, %rd8078;
	ld.local.u64 	%rd8081, [%rd8056+24];
	add.cc.s64 	%rd8082, %rd8077, %rd8081;
	addc.cc.s64 	%rd8083, %rd933, 0;
	add.cc.s64 	%rd8084, %rd8082, %rd8079;
	addc.cc.s64 	%rd10095, %rd8083, %rd8080;
	st.local.u64 	[%rd8056+24], %rd8084;
	add.s32 	%r1290, %r1290, 4;
$L__BB1_829:
	mov.b64 	%rd9759, 0;
	setp.eq.s32 	%p610, %r48, 0;
	@%p610 bra 	$L__BB1_834;
	setp.eq.s32 	%p611, %r49, 0;
	@%p611 bra 	$L__BB1_832;
	mul.wide.u32 	%rd8087, %r1290, 8;
	add.s64 	%rd8088, %rd5, %rd8087;
	ld.local.u64 	%rd8089, [%rd8088];
	mul.lo.s64 	%rd8090, %rd923, %rd8089;
	mul.hi.u64 	%rd8091, %rd923, %rd8089;
	add.s64 	%rd8092, %rd1, %rd8087;
	ld.local.u64 	%rd8093, [%rd8092];
	add.cc.s64 	%rd8094, %rd10095, %rd8093;
	addc.cc.s64 	%rd8095, %rd9759, 0;
	add.cc.s64 	%rd8096, %rd8094, %rd8090;
	addc.cc.s64 	%rd8097, %rd8095, %rd8091;
	st.local.u64 	[%rd8092], %rd8096;
	ld.local.u64 	%rd8098, [%rd8088+8];
	mul.lo.s64 	%rd8099, %rd923, %rd8098;
	mul.hi.u64 	%rd8100, %rd923, %rd8098;
	ld.local.u64 	%rd8101, [%rd8092+8];
	mov.b64 	%rd939, 0;
	add.cc.s64 	%rd8102, %rd8097, %rd8101;
	addc.cc.s64 	%rd8103, %rd939, 0;
	add.cc.s64 	%rd8104, %rd8102, %rd8099;
	addc.cc.s64 	%rd10095, %rd8103, %rd8100;
	st.local.u64 	[%rd8092+8], %rd8104;
	add.s32 	%r1290, %r1290, 2;
$L__BB1_832:
	mov.b64 	%rd9760, 0;
	and.b32  	%r950, %r1, 1;
	setp.eq.b32 	%p612, %r950, 1;
	not.pred 	%p613, %p612;
	@%p613 bra 	$L__BB1_834;
	mul.wide.u32 	%rd8105, %r1290, 8;
	add.s64 	%rd8106, %rd5, %rd8105;
	ld.local.u64 	%rd8107, [%rd8106];
	mul.lo.s64 	%rd8108, %rd923, %rd8107;
	mul.hi.u64 	%rd8109, %rd923, %rd8107;
	add.s64 	%rd8110, %rd1, %rd8105;
	ld.local.u64 	%rd8111, [%rd8110];
	add.cc.s64 	%rd8112, %rd10095, %rd8111;
	addc.cc.s64 	%rd8113, %rd9760, 0;
	add.cc.s64 	%rd8114, %rd8112, %rd8108;
	addc.cc.s64 	%rd10095, %rd8113, %rd8109;
	st.local.u64 	[%rd8110], %rd8114;
$L__BB1_834:
	setp.lt.u32 	%p614, %r44, 7;
	ld.local.u64 	%rd8119, [%rd1];
	mul.lo.s64 	%rd948, %rd67, %rd8119;
	mov.b64 	%rd10103, 0;
	mov.b32 	%r1294, 0;
	@%p614 bra 	$L__BB1_837;
	mov.b64 	%rd10103, 0;
	mov.b32 	%r1292, 0;
$L__BB1_836:
	.pragma "nounroll";
	mov.b64 	%rd9761, 0;
	mul.wide.u32 	%rd8122, %r1292, 8;
	add.s64 	%rd8123, %rd1, %rd8122;
	ld.local.u64 	%rd8124, [%rd8123];
	mov.u64 	%rd8125, d_mod;
	add.s64 	%rd8126, %rd8125, %rd8122;
	ld.const.u64 	%rd8127, [%rd8126];
	mul.lo.s64 	%rd8128, %rd8127, %rd948;
	mul.hi.u64 	%rd8129, %rd8127, %rd948;
	add.cc.s64 	%rd8130, %rd10103, %rd8124;
	addc.cc.s64 	%rd8131, %rd9761, 0;
	add.cc.s64 	%rd8132, %rd8130, %rd8128;
	addc.cc.s64 	%rd8133, %rd8131, %rd8129;
	st.local.u64 	[%rd8123], %rd8132;
	ld.local.u64 	%rd8134, [%rd8123+8];
	ld.const.u64 	%rd8135, [%rd8126+8];
	mul.lo.s64 	%rd8136, %rd8135, %rd948;
	mul.hi.u64 	%rd8137, %rd8135, %rd948;
	add.cc.s64 	%rd8138, %rd8133, %rd8134;
	addc.cc.s64 	%rd8139, %rd9761, 0;
	add.cc.s64 	%rd8140, %rd8138, %rd8136;
	addc.cc.s64 	%rd8141, %rd8139, %rd8137;
	st.local.u64 	[%rd8123+8], %rd8140;
	ld.local.u64 	%rd8142, [%rd8123+16];
	ld.const.u64 	%rd8143, [%rd8126+16];
	mul.lo.s64 	%rd8144, %rd8143, %rd948;
	mul.hi.u64 	%rd8145, %rd8143, %rd948;
	add.cc.s64 	%rd8146, %rd8141, %rd8142;
	addc.cc.s64 	%rd8147, %rd9761, 0;
	add.cc.s64 	%rd8148, %rd8146, %rd8144;
	addc.cc.s64 	%rd8149, %rd8147, %rd8145;
	st.local.u64 	[%rd8123+16], %rd8148;
	ld.local.u64 	%rd8150, [%rd8123+24];
	ld.const.u64 	%rd8151, [%rd8126+24];
	mul.lo.s64 	%rd8152, %rd8151, %rd948;
	mul.hi.u64 	%rd8153, %rd8151, %rd948;
	add.cc.s64 	%rd8154, %rd8149, %rd8150;
	addc.cc.s64 	%rd8155, %rd9761, 0;
	add.cc.s64 	%rd8156, %rd8154, %rd8152;
	addc.cc.s64 	%rd8157, %rd8155, %rd8153;
	st.local.u64 	[%rd8123+24], %rd8156;
	ld.local.u64 	%rd8158, [%rd8123+32];
	ld.const.u64 	%rd8159, [%rd8126+32];
	mul.lo.s64 	%rd8160, %rd8159, %rd948;
	mul.hi.u64 	%rd8161, %rd8159, %rd948;
	add.cc.s64 	%rd8162, %rd8157, %rd8158;
	addc.cc.s64 	%rd8163, %rd9761, 0;
	add.cc.s64 	%rd8164, %rd8162, %rd8160;
	addc.cc.s64 	%rd8165, %rd8163, %rd8161;
	st.local.u64 	[%rd8123+32], %rd8164;
	ld.local.u64 	%rd8166, [%rd8123+40];
	ld.const.u64 	%rd8167, [%rd8126+40];
	mul.lo.s64 	%rd8168, %rd8167, %rd948;
	mul.hi.u64 	%rd8169, %rd8167, %rd948;
	add.cc.s64 	%rd8170, %rd8165, %rd8166;
	addc.cc.s64 	%rd8171, %rd9761, 0;
	add.cc.s64 	%rd8172, %rd8170, %rd8168;
	addc.cc.s64 	%rd8173, %rd8171, %rd8169;
	st.local.u64 	[%rd8123+40], %rd8172;
	ld.local.u64 	%rd8174, [%rd8123+48];
	ld.const.u64 	%rd8175, [%rd8126+48];
	mul.lo.s64 	%rd8176, %rd8175, %rd948;
	mul.hi.u64 	%rd8177, %rd8175, %rd948;
	add.cc.s64 	%rd8178, %rd8173, %rd8174;
	addc.cc.s64 	%rd8179, %rd9761, 0;
	add.cc.s64 	%rd8180, %rd8178, %rd8176;
	addc.cc.s64 	%rd8181, %rd8179, %rd8177;
	st.local.u64 	[%rd8123+48], %rd8180;
	ld.local.u64 	%rd8182, [%rd8123+56];
	ld.const.u64 	%rd8183, [%rd8126+56];
	mul.lo.s64 	%rd8184, %rd8183, %rd948;
	mul.hi.u64 	%rd8185, %rd8183, %rd948;
	add.cc.s64 	%rd8186, %rd8181, %rd8182;
	addc.cc.s64 	%rd8187, %rd9761, 0;
	add.cc.s64 	%rd8188, %rd8186, %rd8184;
	addc.cc.s64 	%rd10103, %rd8187, %rd8185;
	st.local.u64 	[%rd8123+56], %rd8188;
	add.s32 	%r1292, %r1292, 8;
	setp.ne.s32 	%p615, %r1292, %r559;
	mov.u32 	%r1294, %r559;
	@%p615 bra 	$L__BB1_836;
$L__BB1_837:
	mov.b64 	%rd9762, 0;
	setp.eq.s32 	%p616, %r46, 0;
	@%p616 bra 	$L__BB1_845;
	setp.lt.u32 	%p617, %r47, 3;
	@%p617 bra 	$L__BB1_840;
	mul.wide.u32 	%rd8191, %r1294, 8;
	add.s64 	%rd8192, %rd1, %rd8191;
	ld.local.u64 	%rd8193, [%rd8192];
	mov.u64 	%rd8194, d_mod;
	add.s64 	%rd8195, %rd8194, %rd8191;
	ld.const.u64 	%rd8196, [%rd8195];
	mul.lo.s64 	%rd8197, %rd8196, %rd948;
	mul.hi.u64 	%rd8198, %rd8196, %rd948;
	add.cc.s64 	%rd8199, %rd10103, %rd8193;
	addc.cc.s64 	%rd8200, %rd9762, 0;
	add.cc.s64 	%rd8201, %rd8199, %rd8197;
	addc.cc.s64 	%rd8202, %rd8200, %rd8198;
	st.local.u64 	[%rd8192], %rd8201;
	ld.local.u64 	%rd8203, [%rd8192+8];
	ld.const.u64 	%rd8204, [%rd8195+8];
	mul.lo.s64 	%rd8205, %rd8204, %rd948;
	mul.hi.u64 	%rd8206, %rd8204, %rd948;
	mov.b64 	%rd958, 0;
	add.cc.s64 	%rd8207, %rd8202, %rd8203;
	addc.cc.s64 	%rd8208, %rd958, 0;
	add.cc.s64 	%rd8209, %rd8207, %rd8205;
	addc.cc.s64 	%rd8210, %rd8208, %rd8206;
	st.local.u64 	[%rd8192+8], %rd8209;
	ld.local.u64 	%rd8211, [%rd8192+16];
	ld.const.u64 	%rd8212, [%rd8195+16];
	mul.lo.s64 	%rd8213, %rd8212, %rd948;
	mul.hi.u64 	%rd8214, %rd8212, %rd948;
	add.cc.s64 	%rd8215, %rd8210, %rd8211;
	addc.cc.s64 	%rd8216, %rd958, 0;
	add.cc.s64 	%rd8217, %rd8215, %rd8213;
	addc.cc.s64 	%rd8218, %rd8216, %rd8214;
	st.local.u64 	[%rd8192+16], %rd8217;
	ld.local.u64 	%rd8219, [%rd8192+24];
	ld.const.u64 	%rd8220, [%rd8195+24];
	mul.lo.s64 	%rd8221, %rd8220, %rd948;
	mul.hi.u64 	%rd8222, %rd8220, %rd948;
	add.cc.s64 	%rd8223, %rd8218, %rd8219;
	addc.cc.s64 	%rd8224, %rd958, 0;
	add.cc.s64 	%rd8225, %rd8223, %rd8221;
	addc.cc.s64 	%rd10103, %rd8224, %rd8222;
	st.local.u64 	[%rd8192+24], %rd8225;
	add.s32 	%r1294, %r1294, 4;
$L__BB1_840:
	mov.b64 	%rd9763, 0;
	setp.eq.s32 	%p618, %r48, 0;
	@%p618 bra 	$L__BB1_845;
	setp.eq.s32 	%p619, %r49, 0;
	@%p619 bra 	$L__BB1_843;
	mul.wide.u32 	%rd8228, %r1294, 8;
	add.s64 	%rd8229, %rd1, %rd8228;
	ld.local.u64 	%rd8230, [%rd8229];
	mov.u64 	%rd8231, d_mod;
	add.s64 	%rd8232, %rd8231, %rd8228;
	ld.const.u64 	%rd8233, [%rd8232];
	mul.lo.s64 	%rd8234, %rd8233, %rd948;
	mul.hi.u64 	%rd8235, %rd8233, %rd948;
	add.cc.s64 	%rd8236, %rd10103, %rd8230;
	addc.cc.s64 	%rd8237, %rd9763, 0;
	add.cc.s64 	%rd8238, %rd8236, %rd8234;
	addc.cc.s64 	%rd8239, %rd8237, %rd8235;
	st.local.u64 	[%rd8229], %rd8238;
	ld.local.u64 	%rd8240, [%rd8229+8];
	ld.const.u64 	%rd8241, [%rd8232+8];
	mul.lo.s64 	%rd8242, %rd8241, %rd948;
	mul.hi.u64 	%rd8243, %rd8241, %rd948;
	mov.b64 	%rd964, 0;
	add.cc.s64 	%rd8244, %rd8239, %rd8240;
	addc.cc.s64 	%rd8245, %rd964, 0;
	add.cc.s64 	%rd8246, %rd8244, %rd8242;
	addc.cc.s64 	%rd10103, %rd8245, %rd8243;
	st.local.u64 	[%rd8229+8], %rd8246;
	add.s32 	%r1294, %r1294, 2;
$L__BB1_843:
	mov.b64 	%rd9764, 0;
	and.b32  	%r953, %r1, 1;
	setp.eq.b32 	%p620, %r953, 1;
	not.pred 	%p621, %p620;
	@%p621 bra 	$L__BB1_845;
	mul.wide.u32 	%rd8247, %r1294, 8;
	add.s64 	%rd8248, %rd1, %rd8247;
	ld.local.u64 	%rd8249, [%rd8248];
	mov.u64 	%rd8250, d_mod;
	add.s64 	%rd8251, %rd8250, %rd8247;
	ld.const.u64 	%rd8252, [%rd8251];
	mul.lo.s64 	%rd8253, %rd8252, %rd948;
	mul.hi.u64 	%rd8254, %rd8252, %rd948;
	add.cc.s64 	%rd8255, %rd10103, %rd8249;
	addc.cc.s64 	%rd8256, %rd9764, 0;
	add.cc.s64 	%rd8257, %rd8255, %rd8253;
	addc.cc.s64 	%rd10103, %rd8256, %rd8254;
	st.local.u64 	[%rd8248], %rd8257;
$L__BB1_845:
	setp.lt.s32 	%p622, %r1, 2;
	add.s64 	%rd973, %rd10103, %rd10095;
	@%p622 bra 	$L__BB1_859;
	setp.lt.u32 	%p623, %r50, 15;
	mov.b32 	%r1298, 0;
	@%p623 bra 	$L__BB1_849;
	mov.b32 	%r1296, 0;
$L__BB1_848:
	.pragma "nounroll";
	mul.wide.u32 	%rd8258, %r1296, 8;
	add.s64 	%rd8259, %rd1, %rd8258;
	ld.local.u64 	%rd8260, [%rd8259+8];
	st.local.u64 	[%rd8259], %rd8260;
	ld.local.u64 	%rd8261, [%rd8259+16];
	st.local.u64 	[%rd8259+8], %rd8261;
	ld.local.u64 	%rd8262, [%rd8259+24];
	st.local.u64 	[%rd8259+16], %rd8262;
	ld.local.u64 	%rd8263, [%rd8259+32];
	st.local.u64 	[%rd8259+24], %rd8263;
	ld.local.u64 	%rd8264, [%rd8259+40];
	st.local.u64 	[%rd8259+32], %rd8264;
	ld.local.u64 	%rd8265, [%rd8259+48];
	st.local.u64 	[%rd8259+40], %rd8265;
	ld.local.u64 	%rd8266, [%rd8259+56];
	st.local.u64 	[%rd8259+48], %rd8266;
	ld.local.u64 	%rd8267, [%rd8259+64];
	st.local.u64 	[%rd8259+56], %rd8267;
	ld.local.u64 	%rd8268, [%rd8259+72];
	st.local.u64 	[%rd8259+64], %rd8268;
	ld.local.u64 	%rd8269, [%rd8259+80];
	st.local.u64 	[%rd8259+72], %rd8269;
	ld.local.u64 	%rd8270, [%rd8259+88];
	st.local.u64 	[%rd8259+80], %rd8270;
	ld.local.u64 	%rd8271, [%rd8259+96];
	st.local.u64 	[%rd8259+88], %rd8271;
	ld.local.u64 	%rd8272, [%rd8259+104];
	st.local.u64 	[%rd8259+96], %rd8272;
	ld.local.u64 	%rd8273, [%rd8259+112];
	st.local.u64 	[%rd8259+104], %rd8273;
	ld.local.u64 	%rd8274, [%rd8259+120];
	st.local.u64 	[%rd8259+112], %rd8274;
	add.s32 	%r1296, %r1296, 16;
	ld.local.u64 	%rd8275, [%rd8259+128];
	st.local.u64 	[%rd8259+120], %rd8275;
	and.b32  	%r1298, %r44, -16;
	setp.ne.s32 	%p624, %r1296, %r1298;
	@%p624 bra 	$L__BB1_848;
$L__BB1_849:
	and.b32  	%r956, %r44, 15;
	setp.eq.s32 	%p625, %r956, 0;
	@%p625 bra 	$L__BB1_859;
	setp.lt.u32 	%p626, %r52, 7;
	@%p626 bra 	$L__BB1_852;
	mul.wide.u32 	%rd8276, %r1298, 8;
	add.s64 	%rd8277, %rd1, %rd8276;
	ld.local.u64 	%rd8278, [%rd8277+8];
	st.local.u64 	[%rd8277], %rd8278;
	ld.local.u64 	%rd8279, [%rd8277+16];
	st.local.u64 	[%rd8277+8], %rd8279;
	ld.local.u64 	%rd8280, [%rd8277+24];
	st.local.u64 	[%rd8277+16], %rd8280;
	ld.local.u64 	%rd8281, [%rd8277+32];
	st.local.u64 	[%rd8277+24], %rd8281;
	ld.local.u64 	%rd8282, [%rd8277+40];
	st.local.u64 	[%rd8277+32], %rd8282;
	ld.local.u64 	%rd8283, [%rd8277+48];
	st.local.u64 	[%rd8277+40], %rd8283;
	ld.local.u64 	%rd8284, [%rd8277+56];
	st.local.u64 	[%rd8277+48], %rd8284;
	add.s32 	%r1298, %r1298, 8;
	ld.local.u64 	%rd8285, [%rd8277+64];
	st.local.u64 	[%rd8277+56], %rd8285;
$L__BB1_852:
	and.b32  	%r957, %r51, 7;
	setp.eq.s32 	%p627, %r957, 0;
	@%p627 bra 	$L__BB1_859;
	setp.lt.u32 	%p628, %r54, 3;
	@%p628 bra 	$L__BB1_855;
	mul.wide.u32 	%rd8286, %r1298, 8;
	add.s64 	%rd8287, %rd1, %rd8286;
	ld.local.u64 	%rd8288, [%rd8287+8];
	st.local.u64 	[%rd8287], %rd8288;
	ld.local.u64 	%rd8289, [%rd8287+16];
	st.local.u64 	[%rd8287+8], %rd8289;
	ld.local.u64 	%rd8290, [%rd8287+24];
	st.local.u64 	[%rd8287+16], %rd8290;
	add.s32 	%r1298, %r1298, 4;
	ld.local.u64 	%rd8291, [%rd8287+32];
	st.local.u64 	[%rd8287+24], %rd8291;
$L__BB1_855:
	setp.eq.s32 	%p629, %r560, 0;
	@%p629 bra 	$L__BB1_859;
	setp.eq.s32 	%p630, %r560, 1;
	mul.wide.u32 	%rd8292, %r1298, 8;
	add.s64 	%rd974, %rd1, %rd8292;
	ld.local.u64 	%rd8293, [%rd974+8];
	st.local.u64 	[%rd974], %rd8293;
	@%p630 bra 	$L__BB1_859;
	setp.eq.s32 	%p631, %r560, 2;
	ld.local.u64 	%rd8294, [%rd974+16];
	st.local.u64 	[%rd974+8], %rd8294;
	@%p631 bra 	$L__BB1_859;
	ld.local.u64 	%rd8295, [%rd974+24];
	st.local.u64 	[%rd974+16], %rd8295;
$L__BB1_859:
	st.local.u64 	[%rd68], %rd973;
	add.s32 	%r1287, %r1287, 1;
	setp.ne.s32 	%p632, %r1287, %r45;
	@%p632 bra 	$L__BB1_823;
$L__BB1_860:
	mov.u64 	%rd8298, d_mod;
	mov.u32 	%r1300, %r1;
$L__BB1_861:
	add.s32 	%r586, %r1300, -1;
	setp.lt.s32 	%p633, %r1300, 1;
	@%p633 bra 	$L__BB1_864;
	mul.wide.u32 	%rd8296, %r586, 8;
	add.s64 	%rd8297, %rd1, %rd8296;
	ld.local.u64 	%rd975, [%rd8297];
	add.s64 	%rd8299, %rd8298, %rd8296;
	ld.const.u64 	%rd976, [%rd8299];
	setp.gt.u64 	%p634, %rd975, %rd976;
	@%p634 bra 	$L__BB1_864;
	setp.lt.u64 	%p635, %rd975, %rd976;
	mov.u32 	%r1300, %r586;
	@%p635 bra 	$L__BB1_876;
	bra.uni 	$L__BB1_861;
$L__BB1_864:
	setp.lt.s32 	%p636, %r1, 1;
	@%p636 bra 	$L__BB1_876;
	setp.lt.u32 	%p637, %r44, 7;
	mov.b64 	%rd10105, 0;
	mov.b32 	%r1303, 0;
	@%p637 bra 	$L__BB1_868;
	and.b32  	%r1303, %r1, 2147483640;
	mov.b64 	%rd10105, 0;
	mov.b32 	%r1301, 0;
$L__BB1_867:
	.pragma "nounroll";
	mul.wide.u32 	%rd8302, %r1301, 8;
	add.s64 	%rd8303, %rd1, %rd8302;
	ld.local.u64 	%rd8304, [%rd8303];
	add.s64 	%rd8306, %rd8298, %rd8302;
	ld.const.u64 	%rd8307, [%rd8306];
	mov.b64 	%rd8308, 0;
	add.cc.s64 	%rd8309, %rd10105, %rd8307;
	addc.cc.s64 	%rd8310, %rd8308, 0;
	sub.cc.s64 	%rd8311, %rd8304, %rd8309;
	subc.cc.s64 	%rd8312, %rd8308, %rd8310;
	st.local.u64 	[%rd8303], %rd8311;
	ld.local.u64 	%rd8313, [%rd8303+8];
	ld.const.u64 	%rd8314, [%rd8306+8];
	and.b64  	%rd8315, %rd8312, 1;
	add.cc.s64 	%rd8316, %rd8315, %rd8314;
	addc.cc.s64 	%rd8317, %rd8308, 0;
	sub.cc.s64 	%rd8318, %rd8313, %rd8316;
	subc.cc.s64 	%rd8319, %rd8308, %rd8317;
	st.local.u64 	[%rd8303+8], %rd8318;
	ld.local.u64 	%rd8320, [%rd8303+16];
	ld.const.u64 	%rd8321, [%rd8306+16];
	and.b64  	%rd8322, %rd8319, 1;
	add.cc.s64 	%rd8323, %rd8322, %rd8321;
	addc.cc.s64 	%rd8324, %rd8308, 0;
	sub.cc.s64 	%rd8325, %rd8320, %rd8323;
	subc.cc.s64 	%rd8326, %rd8308, %rd8324;
	st.local.u64 	[%rd8303+16], %rd8325;
	ld.local.u64 	%rd8327, [%rd8303+24];
	ld.const.u64 	%rd8328, [%rd8306+24];
	and.b64  	%rd8329, %rd8326, 1;
	add.cc.s64 	%rd8330, %rd8329, %rd8328;
	addc.cc.s64 	%rd8331, %rd8308, 0;
	sub.cc.s64 	%rd8332, %rd8327, %rd8330;
	subc.cc.s64 	%rd8333, %rd8308, %rd8331;
	st.local.u64 	[%rd8303+24], %rd8332;
	ld.local.u64 	%rd8334, [%rd8303+32];
	ld.const.u64 	%rd8335, [%rd8306+32];
	and.b64  	%rd8336, %rd8333, 1;
	add.cc.s64 	%rd8337, %rd8336, %rd8335;
	addc.cc.s64 	%rd8338, %rd8308, 0;
	sub.cc.s64 	%rd8339, %rd8334, %rd8337;
	subc.cc.s64 	%rd8340, %rd8308, %rd8338;
	st.local.u64 	[%rd8303+32], %rd8339;
	ld.local.u64 	%rd8341, [%rd8303+40];
	ld.const.u64 	%rd8342, [%rd8306+40];
	and.b64  	%rd8343, %rd8340, 1;
	add.cc.s64 	%rd8344, %rd8343, %rd8342;
	addc.cc.s64 	%rd8345, %rd8308, 0;
	sub.cc.s64 	%rd8346, %rd8341, %rd8344;
	subc.cc.s64 	%rd8347, %rd8308, %rd8345;
	st.local.u64 	[%rd8303+40], %rd8346;
	ld.local.u64 	%rd8348, [%rd8303+48];
	ld.const.u64 	%rd8349, [%rd8306+48];
	and.b64  	%rd8350, %rd8347, 1;
	add.cc.s64 	%rd8351, %rd8350, %rd8349;
	addc.cc.s64 	%rd8352, %rd8308, 0;
	sub.cc.s64 	%rd8353, %rd8348, %rd8351;
	subc.cc.s64 	%rd8354, %rd8308, %rd8352;
	st.local.u64 	[%rd8303+48], %rd8353;
	ld.local.u64 	%rd8355, [%rd8303+56];
	ld.const.u64 	%rd8356, [%rd8306+56];
	and.b64  	%rd8357, %rd8354, 1;
	add.cc.s64 	%rd8358, %rd8357, %rd8356;
	addc.cc.s64 	%rd8359, %rd8308, 0;
	sub.cc.s64 	%rd8360, %rd8355, %rd8358;
	subc.cc.s64 	%rd8361, %rd8308, %rd8359;
	st.local.u64 	[%rd8303+56], %rd8360;
	add.s32 	%r1301, %r1301, 8;
	and.b64  	%rd10105, %rd8361, 1;
	setp.ne.s32 	%p638, %r1301, %r1303;
	@%p638 bra 	$L__BB1_867;
$L__BB1_868:
	setp.eq.s32 	%p639, %r46, 0;
	@%p639 bra 	$L__BB1_876;
	setp.lt.u32 	%p640, %r46, 4;
	@%p640 bra 	$L__BB1_871;
	mul.wide.u32 	%rd8362, %r1303, 8;
	add.s64 	%rd8363, %rd1, %rd8362;
	ld.local.u64 	%rd8364, [%rd8363];
	add.s64 	%rd8366, %rd8298, %rd8362;
	ld.const.u64 	%rd8367, [%rd8366];
	mov.b64 	%rd8368, 0;
	add.cc.s64 	%rd8369, %rd10105, %rd8367;
	addc.cc.s64 	%rd8370, %rd8368, 0;
	sub.cc.s64 	%rd8371, %rd8364, %rd8369;
	subc.cc.s64 	%rd8372, %rd8368, %rd8370;
	st.local.u64 	[%rd8363], %rd8371;
	ld.local.u64 	%rd8373, [%rd8363+8];
	ld.const.u64 	%rd8374, [%rd8366+8];
	and.b64  	%rd8375, %rd8372, 1;
	add.cc.s64 	%rd8376, %rd8375, %rd8374;
	addc.cc.s64 	%rd8377, %rd8368, 0;
	sub.cc.s64 	%rd8378, %rd8373, %rd8376;
	subc.cc.s64 	%rd8379, %rd8368, %rd8377;
	st.local.u64 	[%rd8363+8], %rd8378;
	ld.local.u64 	%rd8380, [%rd8363+16];
	ld.const.u64 	%rd8381, [%rd8366+16];
	and.b64  	%rd8382, %rd8379, 1;
	add.cc.s64 	%rd8383, %rd8382, %rd8381;
	addc.cc.s64 	%rd8384, %rd8368, 0;
	sub.cc.s64 	%rd8385, %rd8380, %rd8383;
	subc.cc.s64 	%rd8386, %rd8368, %rd8384;
	st.local.u64 	[%rd8363+16], %rd8385;
	ld.local.u64 	%rd8387, [%rd8363+24];
	ld.const.u64 	%rd8388, [%rd8366+24];
	and.b64  	%rd8389, %rd8386, 1;
	add.cc.s64 	%rd8390, %rd8389, %rd8388;
	addc.cc.s64 	%rd8391, %rd8368, 0;
	sub.cc.s64 	%rd8392, %rd8387, %rd8390;
	subc.cc.s64 	%rd8393, %rd8368, %rd8391;
	st.local.u64 	[%rd8363+24], %rd8392;
	and.b64  	%rd10105, %rd8393, 1;
	add.s32 	%r1303, %r1303, 4;
$L__BB1_871:
	setp.eq.s32 	%p641, %r48, 0;
	@%p641 bra 	$L__BB1_876;
	setp.eq.s32 	%p642, %r49, 0;
	@%p642 bra 	$L__BB1_874;
	mul.wide.u32 	%rd8394, %r1303, 8;
	add.s64 	%rd8395, %rd1, %rd8394;
	ld.local.u64 	%rd8396, [%rd8395];
	add.s64 	%rd8398, %rd8298, %rd8394;
	ld.const.u64 	%rd8399, [%rd8398];
	mov.b64 	%rd8400, 0;
	add.cc.s64 	%rd8401, %rd10105, %rd8399;
	addc.cc.s64 	%rd8402, %rd8400, 0;
	sub.cc.s64 	%rd8403, %rd8396, %rd8401;
	subc.cc.s64 	%rd8404, %rd8400, %rd8402;
	st.local.u64 	[%rd8395], %rd8403;
	ld.local.u64 	%rd8405, [%rd8395+8];
	ld.const.u64 	%rd8406, [%rd8398+8];
	and.b64  	%rd8407, %rd8404, 1;
	add.cc.s64 	%rd8408, %rd8407, %rd8406;
	addc.cc.s64 	%rd8409, %rd8400, 0;
	sub.cc.s64 	%rd8410, %rd8405, %rd8408;
	subc.cc.s64 	%rd8411, %rd8400, %rd8409;
	st.local.u64 	[%rd8395+8], %rd8410;
	and.b64  	%rd10105, %rd8411, 1;
	add.s32 	%r1303, %r1303, 2;
$L__BB1_874:
	and.b32  	%r960, %r1, 1;
	setp.eq.b32 	%p643, %r960, 1;
	not.pred 	%p644, %p643;
	@%p644 bra 	$L__BB1_876;
	mul.wide.u32 	%rd8412, %r1303, 8;
	add.s64 	%rd8413, %rd1, %rd8412;
	ld.local.u64 	%rd8414, [%rd8413];
	add.s64 	%rd8416, %rd8298, %rd8412;
	ld.const.u64 	%rd8417, [%rd8416];
	add.s64 	%rd8418, %rd10105, %rd8417;
	sub.s64 	%rd8419, %rd8414, %rd8418;
	st.local.u64 	[%rd8413], %rd8419;
$L__BB1_876:
	setp.lt.s32 	%p645, %r1, 1;
	ld.local.u64 	%rd8420, [%rd1];
	st.local.u64 	[%rd5], %rd8420;
	ld.local.u64 	%rd8421, [%rd1+8];
	st.local.u64 	[%rd5+8], %rd8421;
	ld.local.u64 	%rd8422, [%rd1+16];
	st.local.u64 	[%rd5+16], %rd8422;
	ld.local.u64 	%rd8423, [%rd1+24];
	st.local.u64 	[%rd5+24], %rd8423;
	ld.local.u64 	%rd8424, [%rd1+32];
	st.local.u64 	[%rd5+32], %rd8424;
	ld.local.u64 	%rd8425, [%rd1+40];
	st.local.u64 	[%rd5+40], %rd8425;
	ld.local.u64 	%rd8426, [%rd1+48];
	st.local.u64 	[%rd5+48], %rd8426;
	ld.local.u64 	%rd8427, [%rd1+56];
	st.local.u64 	[%rd5+56], %rd8427;
	ld.local.u64 	%rd8428, [%rd1+64];
	st.local.u64 	[%rd5+64], %rd8428;
	mov.b64 	%rd8429, 0;
	st.local.u64 	[%rd1], %rd8429;
	st.local.u64 	[%rd1+8], %rd8429;
	st.local.u64 	[%rd1+16], %rd8429;
	st.local.u64 	[%rd1+24], %rd8429;
	st.local.u64 	[%rd1+32], %rd8429;
	st.local.u64 	[%rd1+40], %rd8429;
	st.local.u64 	[%rd1+48], %rd8429;
	st.local.u64 	[%rd1+56], %rd8429;
	st.local.u64 	[%rd1+64], %rd8429;
	@%p645 bra 	$L__BB1_915;
	and.b32  	%r595, %r1, 2147483640;
	and.b32  	%r596, %r53, 3;
	mov.b32 	%r1305, 0;
$L__BB1_878:
	setp.lt.u32 	%p646, %r44, 7;
	mul.wide.u32 	%rd8434, %r1305, 8;
	add.s64 	%rd8435, %rd5, %rd8434;
	ld.local.u64 	%rd984, [%rd8435];
	mov.b64 	%rd10115, 0;
	mov.b32 	%r1308, 0;
	@%p646 bra 	$L__BB1_881;
	mov.b64 	%rd10115, 0;
	mov.b32 	%r1306, 0;
$L__BB1_880:
	.pragma "nounroll";
	mov.b64 	%rd9765, 0;
	mul.wide.u32 	%rd8438, %r1306, 8;
	add.s64 	%rd8439, %rd5, %rd8438;
	ld.local.u64 	%rd8440, [%rd8439];
	mul.lo.s64 	%rd8441, %rd984, %rd8440;
	mul.hi.u64 	%rd8442, %rd984, %rd8440;
	add.s64 	%rd8443, %rd1, %rd8438;
	ld.local.u64 	%rd8444, [%rd8443];
	add.cc.s64 	%rd8445, %rd10115, %rd8444;
	addc.cc.s64 	%rd8446, %rd9765, 0;
	add.cc.s64 	%rd8447, %rd8445, %rd8441;
	addc.cc.s64 	%rd8448, %rd8446, %rd8442;
	st.local.u64 	[%rd8443], %rd8447;
	ld.local.u64 	%rd8449, [%rd8439+8];
	mul.lo.s64 	%rd8450, %rd984, %rd8449;
	mul.hi.u64 	%rd8451, %rd984, %rd8449;
	ld.local.u64 	%rd8452, [%rd8443+8];
	add.cc.s64 	%rd8453, %rd8448, %rd8452;
	addc.cc.s64 	%rd8454, %rd9765, 0;
	add.cc.s64 	%rd8455, %rd8453, %rd8450;
	addc.cc.s64 	%rd8456, %rd8454, %rd8451;
	st.local.u64 	[%rd8443+8], %rd8455;
	ld.local.u64 	%rd8457, [%rd8439+16];
	mul.lo.s64 	%rd8458, %rd984, %rd8457;
	mul.hi.u64 	%rd8459, %rd984, %rd8457;
	ld.local.u64 	%rd8460, [%rd8443+16];
	add.cc.s64 	%rd8461, %rd8456, %rd8460;
	addc.cc.s64 	%rd8462, %rd9765, 0;
	add.cc.s64 	%rd8463, %rd8461, %rd8458;
	addc.cc.s64 	%rd8464, %rd8462, %rd8459;
	st.local.u64 	[%rd8443+16], %rd8463;
	ld.local.u64 	%rd8465, [%rd8439+24];
	mul.lo.s64 	%rd8466, %rd984, %rd8465;
	mul.hi.u64 	%rd8467, %rd984, %rd8465;
	ld.local.u64 	%rd8468, [%rd8443+24];
	add.cc.s64 	%rd8469, %rd8464, %rd8468;
	addc.cc.s64 	%rd8470, %rd9765, 0;
	add.cc.s64 	%rd8471, %rd8469, %rd8466;
	addc.cc.s64 	%rd8472, %rd8470, %rd8467;
	st.local.u64 	[%rd8443+24], %rd8471;
	ld.local.u64 	%rd8473, [%rd8439+32];
	mul.lo.s64 	%rd8474, %rd984, %rd8473;
	mul.hi.u64 	%rd8475, %rd984, %rd8473;
	ld.local.u64 	%rd8476, [%rd8443+32];
	add.cc.s64 	%rd8477, %rd8472, %rd8476;
	addc.cc.s64 	%rd8478, %rd9765, 0;
	add.cc.s64 	%rd8479, %rd8477, %rd8474;
	addc.cc.s64 	%rd8480, %rd8478, %rd8475;
	st.local.u64 	[%rd8443+32], %rd8479;
	ld.local.u64 	%rd8481, [%rd8439+40];
	mul.lo.s64 	%rd8482, %rd984, %rd8481;
	mul.hi.u64 	%rd8483, %rd984, %rd8481;
	ld.local.u64 	%rd8484, [%rd8443+40];
	add.cc.s64 	%rd8485, %rd8480, %rd8484;
	addc.cc.s64 	%rd8486, %rd9765, 0;
	add.cc.s64 	%rd8487, %rd8485, %rd8482;
	addc.cc.s64 	%rd8488, %rd8486, %rd8483;
	st.local.u64 	[%rd8443+40], %rd8487;
	ld.local.u64 	%rd8489, [%rd8439+48];
	mul.lo.s64 	%rd8490, %rd984, %rd8489;
	mul.hi.u64 	%rd8491, %rd984, %rd8489;
	ld.local.u64 	%rd8492, [%rd8443+48];
	add.cc.s64 	%rd8493, %rd8488, %rd8492;
	addc.cc.s64 	%rd8494, %rd9765, 0;
	add.cc.s64 	%rd8495, %rd8493, %rd8490;
	addc.cc.s64 	%rd8496, %rd8494, %rd8491;
	st.local.u64 	[%rd8443+48], %rd8495;
	ld.local.u64 	%rd8497, [%rd8439+56];
	mul.lo.s64 	%rd8498, %rd984, %rd8497;
	mul.hi.u64 	%rd8499, %rd984, %rd8497;
	ld.local.u64 	%rd8500, [%rd8443+56];
	add.cc.s64 	%rd8501, %rd8496, %rd8500;
	addc.cc.s64 	%rd8502, %rd9765, 0;
	add.cc.s64 	%rd8503, %rd8501, %rd8498;
	addc.cc.s64 	%rd10115, %rd8502, %rd8499;
	st.local.u64 	[%rd8443+56], %rd8503;
	add.s32 	%r1306, %r1306, 8;
	setp.ne.s32 	%p647, %r1306, %r595;
	mov.u32 	%r1308, %r595;
	@%p647 bra 	$L__BB1_880;
$L__BB1_881:
	mov.b64 	%rd9766, 0;
	setp.eq.s32 	%p648, %r46, 0;
	@%p648 bra 	$L__BB1_889;
	setp.lt.u32 	%p649, %r47, 3;
	@%p649 bra 	$L__BB1_884;
	mul.wide.u32 	%rd8506, %r1308, 8;
	add.s64 	%rd8507, %rd5, %rd8506;
	ld.local.u64 	%rd8508, [%rd8507];
	mul.lo.s64 	%rd8509, %rd984, %rd8508;
	mul.hi.u64 	%rd8510, %rd984, %rd8508;
	add.s64 	%rd8511, %rd1, %rd8506;
	ld.local.u64 	%rd8512, [%rd8511];
	add.cc.s64 	%rd8513, %rd10115, %rd8512;
	addc.cc.s64 	%rd8514, %rd9766, 0;
	add.cc.s64 	%rd8515, %rd8513, %rd8509;
	addc.cc.s64 	%rd8516, %rd8514, %rd8510;
	st.local.u64 	[%rd8511], %rd8515;
	ld.local.u64 	%rd8517, [%rd8507+8];
	mul.lo.s64 	%rd8518, %rd984, %rd8517;
	mul.hi.u64 	%rd8519, %rd984, %rd8517;
	ld.local.u64 	%rd8520, [%rd8511+8];
	mov.b64 	%rd994, 0;
	add.cc.s64 	%rd8521, %rd8516, %rd8520;
	addc.cc.s64 	%rd8522, %rd994, 0;
	add.cc.s64 	%rd8523, %rd8521, %rd8518;
	addc.cc.s64 	%rd8524, %rd8522, %rd8519;
	st.local.u64 	[%rd8511+8], %rd8523;
	ld.local.u64 	%rd8525, [%rd8507+16];
	mul.lo.s64 	%rd8526, %rd984, %rd8525;
	mul.hi.u64 	%rd8527, %rd984, %rd8525;
	ld.local.u64 	%rd8528, [%rd8511+16];
	add.cc.s64 	%rd8529, %rd8524, %rd8528;
	addc.cc.s64 	%rd8530, %rd994, 0;
	add.cc.s64 	%rd8531, %rd8529, %rd8526;
	addc.cc.s64 	%rd8532, %rd8530, %rd8527;
	st.local.u64 	[%rd8511+16], %rd8531;
	ld.local.u64 	%rd8533, [%rd8507+24];
	mul.lo.s64 	%rd8534, %rd984, %rd8533;
	mul.hi.u64 	%rd8535, %rd984, %rd8533;
	ld.local.u64 	%rd8536, [%rd8511+24];
	add.cc.s64 	%rd8537, %rd8532, %rd8536;
	addc.cc.s64 	%rd8538, %rd994, 0;
	add.cc.s64 	%rd8539, %rd8537, %rd8534;
	addc.cc.s64 	%rd10115, %rd8538, %rd8535;
	st.local.u64 	[%rd8511+24], %rd8539;
	add.s32 	%r1308, %r1308, 4;
$L__BB1_884:
	mov.b64 	%rd9767, 0;
	setp.eq.s32 	%p650, %r48, 0;
	@%p650 bra 	$L__BB1_889;
	setp.eq.s32 	%p651, %r49, 0;
	@%p651 bra 	$L__BB1_887;
	mul.wide.u32 	%rd8542, %r1308, 8;
	add.s64 	%rd8543, %rd5, %rd8542;
	ld.local.u64 	%rd8544, [%rd8543];
	mul.lo.s64 	%rd8545, %rd984, %rd8544;
	mul.hi.u64 	%rd8546, %rd984, %rd8544;
	add.s64 	%rd8547, %rd1, %rd8542;
	ld.local.u64 	%rd8548, [%rd8547];
	add.cc.s64 	%rd8549, %rd10115, %rd8548;
	addc.cc.s64 	%rd8550, %rd9767, 0;
	add.cc.s64 	%rd8551, %rd8549, %rd8545;
	addc.cc.s64 	%rd8552, %rd8550, %rd8546;
	st.local.u64 	[%rd8547], %rd8551;
	ld.local.u64 	%rd8553, [%rd8543+8];
	mul.lo.s64 	%rd8554, %rd984, %rd8553;
	mul.hi.u64 	%rd8555, %rd984, %rd8553;
	ld.local.u64 	%rd8556, [%rd8547+8];
	mov.b64 	%rd1000, 0;
	add.cc.s64 	%rd8557, %rd8552, %rd8556;
	addc.cc.s64 	%rd8558, %rd1000, 0;
	add.cc.s64 	%rd8559, %rd8557, %rd8554;
	addc.cc.s64 	%rd10115, %rd8558, %rd8555;
	st.local.u64 	[%rd8547+8], %rd8559;
	add.s32 	%r1308, %r1308, 2;
$L__BB1_887:
	mov.b64 	%rd9768, 0;
	and.b32  	%r964, %r1, 1;
	setp.eq.b32 	%p652, %r964, 1;
	not.pred 	%p653, %p652;
	@%p653 bra 	$L__BB1_889;
	mul.wide.u32 	%rd8560, %r1308, 8;
	add.s64 	%rd8561, %rd5, %rd8560;
	ld.local.u64 	%rd8562, [%rd8561];
	mul.lo.s64 	%rd8563, %rd984, %rd8562;
	mul.hi.u64 	%rd8564, %rd984, %rd8562;
	add.s64 	%rd8565, %rd1, %rd8560;
	ld.local.u64 	%rd8566, [%rd8565];
	add.cc.s64 	%rd8567, %rd10115, %rd8566;
	addc.cc.s64 	%rd8568, %rd9768, 0;
	add.cc.s64 	%rd8569, %rd8567, %rd8563;
	addc.cc.s64 	%rd10115, %rd8568, %rd8564;
	st.local.u64 	[%rd8565], %rd8569;
$L__BB1_889:
	setp.lt.u32 	%p654, %r44, 7;
	ld.local.u64 	%rd8574, [%rd1];
	mul.lo.s64 	%rd1009, %rd67, %rd8574;
	mov.b64 	%rd10123, 0;
	mov.b32 	%r1312, 0;
	@%p654 bra 	$L__BB1_892;
	mov.b64 	%rd10123, 0;
	mov.b32 	%r1310, 0;
$L__BB1_891:
	.pragma "nounroll";
	mov.b64 	%rd9769, 0;
	mul.wide.u32 	%rd8577, %r1310, 8;
	add.s64 	%rd8578, %rd1, %rd8577;
	ld.local.u64 	%rd8579, [%rd8578];
	mov.u64 	%rd8580, d_mod;
	add.s64 	%rd8581, %rd8580, %rd8577;
	ld.const.u64 	%rd8582, [%rd8581];
	mul.lo.s64 	%rd8583, %rd8582, %rd1009;
	mul.hi.u64 	%rd8584, %rd8582, %rd1009;
	add.cc.s64 	%rd8585, %rd10123, %rd8579;
	addc.cc.s64 	%rd8586, %rd9769, 0;
	add.cc.s64 	%rd8587, %rd8585, %rd8583;
	addc.cc.s64 	%rd8588, %rd8586, %rd8584;
	st.local.u64 	[%rd8578], %rd8587;
	ld.local.u64 	%rd8589, [%rd8578+8];
	ld.const.u64 	%rd8590, [%rd8581+8];
	mul.lo.s64 	%rd8591, %rd8590, %rd1009;
	mul.hi.u64 	%rd8592, %rd8590, %rd1009;
	add.cc.s64 	%rd8593, %rd8588, %rd8589;
	addc.cc.s64 	%rd8594, %rd9769, 0;
	add.cc.s64 	%rd8595, %rd8593, %rd8591;
	addc.cc.s64 	%rd8596, %rd8594, %rd8592;
	st.local.u64 	[%rd8578+8], %rd8595;
	ld.local.u64 	%rd8597, [%rd8578+16];
	ld.const.u64 	%rd8598, [%rd8581+16];
	mul.lo.s64 	%rd8599, %rd8598, %rd1009;
	mul.hi.u64 	%rd8600, %rd8598, %rd1009;
	add.cc.s64 	%rd8601, %rd8596, %rd8597;
	addc.cc.s64 	%rd8602, %rd9769, 0;
	add.cc.s64 	%rd8603, %rd8601, %rd8599;
	addc.cc.s64 	%rd8604, %rd8602, %rd8600;
	st.local.u64 	[%rd8578+16], %rd8603;
	ld.local.u64 	%rd8605, [%rd8578+24];
	ld.const.u64 	%rd8606, [%rd8581+24];
	mul.lo.s64 	%rd8607, %rd8606, %rd1009;
	mul.hi.u64 	%rd8608, %rd8606, %rd1009;
	add.cc.s64 	%rd8609, %rd8604, %rd8605;
	addc.cc.s64 	%rd8610, %rd9769, 0;
	add.cc.s64 	%rd8611, %rd8609, %rd8607;
	addc.cc.s64 	%rd8612, %rd8610, %rd8608;
	st.local.u64 	[%rd8578+24], %rd8611;
	ld.local.u64 	%rd8613, [%rd8578+32];
	ld.const.u64 	%rd8614, [%rd8581+32];
	mul.lo.s64 	%rd8615, %rd8614, %rd1009;
	mul.hi.u64 	%rd8616, %rd8614, %rd1009;
	add.cc.s64 	%rd8617, %rd8612, %rd8613;
	addc.cc.s64 	%rd8618, %rd9769, 0;
	add.cc.s64 	%rd8619, %rd8617, %rd8615;
	addc.cc.s64 	%rd8620, %rd8618, %rd8616;
	st.local.u64 	[%rd8578+32], %rd8619;
	ld.local.u64 	%rd8621, [%rd8578+40];
	ld.const.u64 	%rd8622, [%rd8581+40];
	mul.lo.s64 	%rd8623, %rd8622, %rd1009;
	mul.hi.u64 	%rd8624, %rd8622, %rd1009;
	add.cc.s64 	%rd8625, %rd8620, %rd8621;
	addc.cc.s64 	%rd8626, %rd9769, 0;
	add.cc.s64 	%rd8627, %rd8625, %rd8623;
	addc.cc.s64 	%rd8628, %rd8626, %rd8624;
	st.local.u64 	[%rd8578+40], %rd8627;
	ld.local.u64 	%rd8629, [%rd8578+48];
	ld.const.u64 	%rd8630, [%rd8581+48];
	mul.lo.s64 	%rd8631, %rd8630, %rd1009;
	mul.hi.u64 	%rd8632, %rd8630, %rd1009;
	add.cc.s64 	%rd8633, %rd8628, %rd8629;
	addc.cc.s64 	%rd8634, %rd9769, 0;
	add.cc.s64 	%rd8635, %rd8633, %rd8631;
	addc.cc.s64 	%rd8636, %rd8634, %rd8632;
	st.local.u64 	[%rd8578+48], %rd8635;
	ld.local.u64 	%rd8637, [%rd8578+56];
	ld.const.u64 	%rd8638, [%rd8581+56];
	mul.lo.s64 	%rd8639, %rd8638, %rd1009;
	mul.hi.u64 	%rd8640, %rd8638, %rd1009;
	add.cc.s64 	%rd8641, %rd8636, %rd8637;
	addc.cc.s64 	%rd8642, %rd9769, 0;
	add.cc.s64 	%rd8643, %rd8641, %rd8639;
	addc.cc.s64 	%rd10123, %rd8642, %rd8640;
	st.local.u64 	[%rd8578+56], %rd8643;
	add.s32 	%r1310, %r1310, 8;
	setp.ne.s32 	%p655, %r1310, %r595;
	mov.u32 	%r1312, %r595;
	@%p655 bra 	$L__BB1_891;
$L__BB1_892:
	mov.b64 	%rd9770, 0;
	setp.eq.s32 	%p656, %r46, 0;
	@%p656 bra 	$L__BB1_900;
	setp.lt.u32 	%p657, %r47, 3;
	@%p657 bra 	$L__BB1_895;
	mul.wide.u32 	%rd8646, %r1312, 8;
	add.s64 	%rd8647, %rd1, %rd8646;
	ld.local.u64 	%rd8648, [%rd8647];
	mov.u64 	%rd8649, d_mod;
	add.s64 	%rd8650, %rd8649, %rd8646;
	ld.const.u64 	%rd8651, [%rd8650];
	mul.lo.s64 	%rd8652, %rd8651, %rd1009;
	mul.hi.u64 	%rd8653, %rd8651, %rd1009;
	add.cc.s64 	%rd8654, %rd10123, %rd8648;
	addc.cc.s64 	%rd8655, %rd9770, 0;
	add.cc.s64 	%rd8656, %rd8654, %rd8652;
	addc.cc.s64 	%rd8657, %rd8655, %rd8653;
	st.local.u64 	[%rd8647], %rd8656;
	ld.local.u64 	%rd8658, [%rd8647+8];
	ld.const.u64 	%rd8659, [%rd8650+8];
	mul.lo.s64 	%rd8660, %rd8659, %rd1009;
	mul.hi.u64 	%rd8661, %rd8659, %rd1009;
	mov.b64 	%rd1019, 0;
	add.cc.s64 	%rd8662, %rd8657, %rd8658;
	addc.cc.s64 	%rd8663, %rd1019, 0;
	add.cc.s64 	%rd8664, %rd8662, %rd8660;
	addc.cc.s64 	%rd8665, %rd8663, %rd8661;
	st.local.u64 	[%rd8647+8], %rd8664;
	ld.local.u64 	%rd8666, [%rd8647+16];
	ld.const.u64 	%rd8667, [%rd8650+16];
	mul.lo.s64 	%rd8668, %rd8667, %rd1009;
	mul.hi.u64 	%rd8669, %rd8667, %rd1009;
	add.cc.s64 	%rd8670, %rd8665, %rd8666;
	addc.cc.s64 	%rd8671, %rd1019, 0;
	add.cc.s64 	%rd8672, %rd8670, %rd8668;
	addc.cc.s64 	%rd8673, %rd8671, %rd8669;
	st.local.u64 	[%rd8647+16], %rd8672;
	ld.local.u64 	%rd8674, [%rd8647+24];
	ld.const.u64 	%rd8675, [%rd8650+24];
	mul.lo.s64 	%rd8676, %rd8675, %rd1009;
	mul.hi.u64 	%rd8677, %rd8675, %rd1009;
	add.cc.s64 	%rd8678, %rd8673, %rd8674;
	addc.cc.s64 	%rd8679, %rd1019, 0;
	add.cc.s64 	%rd8680, %rd8678, %rd8676;
	addc.cc.s64 	%rd10123, %rd8679, %rd8677;
	st.local.u64 	[%rd8647+24], %rd8680;
	add.s32 	%r1312, %r1312, 4;
$L__BB1_895:
	mov.b64 	%rd9771, 0;
	setp.eq.s32 	%p658, %r48, 0;
	@%p658 bra 	$L__BB1_900;
	setp.eq.s32 	%p659, %r49, 0;
	@%p659 bra 	$L__BB1_898;
	mul.wide.u32 	%rd8683, %r1312, 8;
	add.s64 	%rd8684, %rd1, %rd8683;
	ld.local.u64 	%rd8685, [%rd8684];
	mov.u64 	%rd8686, d_mod;
	add.s64 	%rd8687, %rd8686, %rd8683;
	ld.const.u64 	%rd8688, [%rd8687];
	mul.lo.s64 	%rd8689, %rd8688, %rd1009;
	mul.hi.u64 	%rd8690, %rd8688, %rd1009;
	add.cc.s64 	%rd8691, %rd10123, %rd8685;
	addc.cc.s64 	%rd8692, %rd9771, 0;
	add.cc.s64 	%rd8693, %rd8691, %rd8689;
	addc.cc.s64 	%rd8694, %rd8692, %rd8690;
	st.local.u64 	[%rd8684], %rd8693;
	ld.local.u64 	%rd8695, [%rd8684+8];
	ld.const.u64 	%rd8696, [%rd8687+8];
	mul.lo.s64 	%rd8697, %rd8696, %rd1009;
	mul.hi.u64 	%rd8698, %rd8696, %rd1009;
	mov.b64 	%rd1025, 0;
	add.cc.s64 	%rd8699, %rd8694, %rd8695;
	addc.cc.s64 	%rd8700, %rd1025, 0;
	add.cc.s64 	%rd8701, %rd8699, %rd8697;
	addc.cc.s64 	%rd10123, %rd8700, %rd8698;
	st.local.u64 	[%rd8684+8], %rd8701;
	add.s32 	%r1312, %r1312, 2;
$L__BB1_898:
	mov.b64 	%rd9772, 0;
	and.b32  	%r967, %r1, 1;
	setp.eq.b32 	%p660, %r967, 1;
	not.pred 	%p661, %p660;
	@%p661 bra 	$L__BB1_900;
	mul.wide.u32 	%rd8702, %r1312, 8;
	add.s64 	%rd8703, %rd1, %rd8702;
	ld.local.u64 	%rd8704, [%rd8703];
	mov.u64 	%rd8705, d_mod;
	add.s64 	%rd8706, %rd8705, %rd8702;
	ld.const.u64 	%rd8707, [%rd8706];
	mul.lo.s64 	%rd8708, %rd8707, %rd1009;
	mul.hi.u64 	%rd8709, %rd8707, %rd1009;
	add.cc.s64 	%rd8710, %rd10123, %rd8704;
	addc.cc.s64 	%rd8711, %rd9772, 0;
	add.cc.s64 	%rd8712, %rd8710, %rd8708;
	addc.cc.s64 	%rd10123, %rd8711, %rd8709;
	st.local.u64 	[%rd8703], %rd8712;
$L__BB1_900:
	setp.lt.s32 	%p662, %r1, 2;
	add.s64 	%rd1034, %rd10123, %rd10115;
	@%p662 bra 	$L__BB1_914;
	setp.lt.u32 	%p663, %r50, 15;
	mov.b32 	%r1316, 0;
	@%p663 bra 	$L__BB1_904;
	mov.b32 	%r1314, 0;
$L__BB1_903:
	.pragma "nounroll";
	mul.wide.u32 	%rd8713, %r1314, 8;
	add.s64 	%rd8714, %rd1, %rd8713;
	ld.local.u64 	%rd8715, [%rd8714+8];
	st.local.u64 	[%rd8714], %rd8715;
	ld.local.u64 	%rd8716, [%rd8714+16];
	st.local.u64 	[%rd8714+8], %rd8716;
	ld.local.u64 	%rd8717, [%rd8714+24];
	st.local.u64 	[%rd8714+16], %rd8717;
	ld.local.u64 	%rd8718, [%rd8714+32];
	st.local.u64 	[%rd8714+24], %rd8718;
	ld.local.u64 	%rd8719, [%rd8714+40];
	st.local.u64 	[%rd8714+32], %rd8719;
	ld.local.u64 	%rd8720, [%rd8714+48];
	st.local.u64 	[%rd8714+40], %rd8720;
	ld.local.u64 	%rd8721, [%rd8714+56];
	st.local.u64 	[%rd8714+48], %rd8721;
	ld.local.u64 	%rd8722, [%rd8714+64];
	st.local.u64 	[%rd8714+56], %rd8722;
	ld.local.u64 	%rd8723, [%rd8714+72];
	st.local.u64 	[%rd8714+64], %rd8723;
	ld.local.u64 	%rd8724, [%rd8714+80];
	st.local.u64 	[%rd8714+72], %rd8724;
	ld.local.u64 	%rd8725, [%rd8714+88];
	st.local.u64 	[%rd8714+80], %rd8725;
	ld.local.u64 	%rd8726, [%rd8714+96];
	st.local.u64 	[%rd8714+88], %rd8726;
	ld.local.u64 	%rd8727, [%rd8714+104];
	st.local.u64 	[%rd8714+96], %rd8727;
	ld.local.u64 	%rd8728, [%rd8714+112];
	st.local.u64 	[%rd8714+104], %rd8728;
	ld.local.u64 	%rd8729, [%rd8714+120];
	st.local.u64 	[%rd8714+112], %rd8729;
	add.s32 	%r1314, %r1314, 16;
	ld.local.u64 	%rd8730, [%rd8714+128];
	st.local.u64 	[%rd8714+120], %rd8730;
	and.b32  	%r1316, %r44, -16;
	setp.ne.s32 	%p664, %r1314, %r1316;
	@%p664 bra 	$L__BB1_903;
$L__BB1_904:
	and.b32  	%r970, %r44, 15;
	setp.eq.s32 	%p665, %r970, 0;
	@%p665 bra 	$L__BB1_914;
	setp.lt.u32 	%p666, %r52, 7;
	@%p666 bra 	$L__BB1_907;
	mul.wide.u32 	%rd8731, %r1316, 8;
	add.s64 	%rd8732, %rd1, %rd8731;
	ld.local.u64 	%rd8733, [%rd8732+8];
	st.local.u64 	[%rd8732], %rd8733;
	ld.local.u64 	%rd8734, [%rd8732+16];
	st.local.u64 	[%rd8732+8], %rd8734;
	ld.local.u64 	%rd8735, [%rd8732+24];
	st.local.u64 	[%rd8732+16], %rd8735;
	ld.local.u64 	%rd8736, [%rd8732+32];
	st.local.u64 	[%rd8732+24], %rd8736;
	ld.local.u64 	%rd8737, [%rd8732+40];
	st.local.u64 	[%rd8732+32], %rd8737;
	ld.local.u64 	%rd8738, [%rd8732+48];
	st.local.u64 	[%rd8732+40], %rd8738;
	ld.local.u64 	%rd8739, [%rd8732+56];
	st.local.u64 	[%rd8732+48], %rd8739;
	add.s32 	%r1316, %r1316, 8;
	ld.local.u64 	%rd8740, [%rd8732+64];
	st.local.u64 	[%rd8732+56], %rd8740;
$L__BB1_907:
	add.s32 	%r971, %r1, -1;
	and.b32  	%r972, %r971, 7;
	setp.eq.s32 	%p667, %r972, 0;
	@%p667 bra 	$L__BB1_914;
	setp.lt.u32 	%p668, %r54, 3;
	@%p668 bra 	$L__BB1_910;
	mul.wide.u32 	%rd8741, %r1316, 8;
	add.s64 	%rd8742, %rd1, %rd8741;
	ld.local.u64 	%rd8743, [%rd8742+8];
	st.local.u64 	[%rd8742], %rd8743;
	ld.local.u64 	%rd8744, [%rd8742+16];
	st.local.u64 	[%rd8742+8], %rd8744;
	ld.local.u64 	%rd8745, [%rd8742+24];
	st.local.u64 	[%rd8742+16], %rd8745;
	add.s32 	%r1316, %r1316, 4;
	ld.local.u64 	%rd8746, [%rd8742+32];
	st.local.u64 	[%rd8742+24], %rd8746;
$L__BB1_910:
	setp.eq.s32 	%p669, %r596, 0;
	@%p669 bra 	$L__BB1_914;
	setp.eq.s32 	%p670, %r596, 1;
	mul.wide.u32 	%rd8747, %r1316, 8;
	add.s64 	%rd1035, %rd1, %rd8747;
	ld.local.u64 	%rd8748, [%rd1035+8];
	st.local.u64 	[%rd1035], %rd8748;
	@%p670 bra 	$L__BB1_914;
	setp.eq.s32 	%p671, %r596, 2;
	ld.local.u64 	%rd8749, [%rd1035+16];
	st.local.u64 	[%rd1035+8], %rd8749;
	@%p671 bra 	$L__BB1_914;
	ld.local.u64 	%rd8750, [%rd1035+24];
	st.local.u64 	[%rd1035+16], %rd8750;
$L__BB1_914:
	st.local.u64 	[%rd68], %rd1034;
	add.s32 	%r1305, %r1305, 1;
	setp.ne.s32 	%p672, %r1305, %r45;
	@%p672 bra 	$L__BB1_878;
$L__BB1_915:
	mov.u64 	%rd8753, d_mod;
	mov.u32 	%r1318, %r1;
$L__BB1_916:
	add.s32 	%r622, %r1318, -1;
	setp.lt.s32 	%p673, %r1318, 1;
	@%p673 bra 	$L__BB1_919;
	mul.wide.u32 	%rd8751, %r622, 8;
	add.s64 	%rd8752, %rd1, %rd8751;
	ld.local.u64 	%rd1036, [%rd8752];
	add.s64 	%rd8754, %rd8753, %rd8751;
	ld.const.u64 	%rd1037, [%rd8754];
	setp.gt.u64 	%p674, %rd1036, %rd1037;
	@%p674 bra 	$L__BB1_919;
	setp.lt.u64 	%p675, %rd1036, %rd1037;
	mov.u32 	%r1318, %r622;
	@%p675 bra 	$L__BB1_931;
	bra.uni 	$L__BB1_916;
$L__BB1_919:
	setp.lt.s32 	%p676, %r1, 1;
	@%p676 bra 	$L__BB1_931;
	setp.lt.u32 	%p677, %r44, 7;
	mov.b64 	%rd10125, 0;
	mov.b32 	%r1321, 0;
	@%p677 bra 	$L__BB1_923;
	and.b32  	%r1321, %r1, 2147483640;
	mov.b64 	%rd10125, 0;
	mov.b32 	%r1319, 0;
$L__BB1_922:
	.pragma "nounroll";
	mul.wide.u32 	%rd8757, %r1319, 8;
	add.s64 	%rd8758, %rd1, %rd8757;
	ld.local.u64 	%rd8759, [%rd8758];
	add.s64 	%rd8761, %rd8753, %rd8757;
	ld.const.u64 	%rd8762, [%rd8761];
	mov.b64 	%rd8763, 0;
	add.cc.s64 	%rd8764, %rd10125, %rd8762;
	addc.cc.s64 	%rd8765, %rd8763, 0;
	sub.cc.s64 	%rd8766, %rd8759, %rd8764;
	subc.cc.s64 	%rd8767, %rd8763, %rd8765;
	st.local.u64 	[%rd8758], %rd8766;
	ld.local.u64 	%rd8768, [%rd8758+8];
	ld.const.u64 	%rd8769, [%rd8761+8];
	and.b64  	%rd8770, %rd8767, 1;
	add.cc.s64 	%rd8771, %rd8770, %rd8769;
	addc.cc.s64 	%rd8772, %rd8763, 0;
	sub.cc.s64 	%rd8773, %rd8768, %rd8771;
	subc.cc.s64 	%rd8774, %rd8763, %rd8772;
	st.local.u64 	[%rd8758+8], %rd8773;
	ld.local.u64 	%rd8775, [%rd8758+16];
	ld.const.u64 	%rd8776, [%rd8761+16];
	and.b64  	%rd8777, %rd8774, 1;
	add.cc.s64 	%rd8778, %rd8777, %rd8776;
	addc.cc.s64 	%rd8779, %rd8763, 0;
	sub.cc.s64 	%rd8780, %rd8775, %rd8778;
	subc.cc.s64 	%rd8781, %rd8763, %rd8779;
	st.local.u64 	[%rd8758+16], %rd8780;
	ld.local.u64 	%rd8782, [%rd8758+24];
	ld.const.u64 	%rd8783, [%rd8761+24];
	and.b64  	%rd8784, %rd8781, 1;
	add.cc.s64 	%rd8785, %rd8784, %rd8783;
	addc.cc.s64 	%rd8786, %rd8763, 0;
	sub.cc.s64 	%rd8787, %rd8782, %rd8785;
	subc.cc.s64 	%rd8788, %rd8763, %rd8786;
	st.local.u64 	[%rd8758+24], %rd8787;
	ld.local.u64 	%rd8789, [%rd8758+32];
	ld.const.u64 	%rd8790, [%rd8761+32];
	and.b64  	%rd8791, %rd8788, 1;
	add.cc.s64 	%rd8792, %rd8791, %rd8790;
	addc.cc.s64 	%rd8793, %rd8763, 0;
	sub.cc.s64 	%rd8794, %rd8789, %rd8792;
	subc.cc.s64 	%rd8795, %rd8763, %rd8793;
	st.local.u64 	[%rd8758+32], %rd8794;
	ld.local.u64 	%rd8796, [%rd8758+40];
	ld.const.u64 	%rd8797, [%rd8761+40];
	and.b64  	%rd8798, %rd8795, 1;
	add.cc.s64 	%rd8799, %rd8798, %rd8797;
	addc.cc.s64 	%rd8800, %rd8763, 0;
	sub.cc.s64 	%rd8801, %rd8796, %rd8799;
	subc.cc.s64 	%rd8802, %rd8763, %rd8800;
	st.local.u64 	[%rd8758+40], %rd8801;
	ld.local.u64 	%rd8803, [%rd8758+48];
	ld.const.u64 	%rd8804, [%rd8761+48];
	and.b64  	%rd8805, %rd8802, 1;
	add.cc.s64 	%rd8806, %rd8805, %rd8804;
	addc.cc.s64 	%rd8807, %rd8763, 0;
	sub.cc.s64 	%rd8808, %rd8803, %rd8806;
	subc.cc.s64 	%rd8809, %rd8763, %rd8807;
	st.local.u64 	[%rd8758+48], %rd8808;
	ld.local.u64 	%rd8810, [%rd8758+56];
	ld.const.u64 	%rd8811, [%rd8761+56];
	and.b64  	%rd8812, %rd8809, 1;
	add.cc.s64 	%rd8813, %rd8812, %rd8811;
	addc.cc.s64 	%rd8814, %rd8763, 0;
	sub.cc.s64 	%rd8815, %rd8810, %rd8813;
	subc.cc.s64 	%rd8816, %rd8763, %rd8814;
	st.local.u64 	[%rd8758+56], %rd8815;
	add.s32 	%r1319, %r1319, 8;
	and.b64  	%rd10125, %rd8816, 1;
	setp.ne.s32 	%p678, %r1319, %r1321;
	@%p678 bra 	$L__BB1_922;
$L__BB1_923:
	setp.eq.s32 	%p679, %r46, 0;
	@%p679 bra 	$L__BB1_931;
	setp.lt.u32 	%p680, %r46, 4;
	@%p680 bra 	$L__BB1_926;
	mul.wide.u32 	%rd8817, %r1321, 8;
	add.s64 	%rd8818, %rd1, %rd8817;
	ld.local.u64 	%rd8819, [%rd8818];
	add.s64 	%rd8821, %rd8753, %rd8817;
	ld.const.u64 	%rd8822, [%rd8821];
	mov.b64 	%rd8823, 0;
	add.cc.s64 	%rd8824, %rd10125, %rd8822;
	addc.cc.s64 	%rd8825, %rd8823, 0;
	sub.cc.s64 	%rd8826, %rd8819, %rd8824;
	subc.cc.s64 	%rd8827, %rd8823, %rd8825;
	st.local.u64 	[%rd8818], %rd8826;
	ld.local.u64 	%rd8828, [%rd8818+8];
	ld.const.u64 	%rd8829, [%rd8821+8];
	and.b64  	%rd8830, %rd8827, 1;
	add.cc.s64 	%rd8831, %rd8830, %rd8829;
	addc.cc.s64 	%rd8832, %rd8823, 0;
	sub.cc.s64 	%rd8833, %rd8828, %rd8831;
	subc.cc.s64 	%rd8834, %rd8823, %rd8832;
	st.local.u64 	[%rd8818+8], %rd8833;
	ld.local.u64 	%rd8835, [%rd8818+16];
	ld.const.u64 	%rd8836, [%rd8821+16];
	and.b64  	%rd8837, %rd8834, 1;
	add.cc.s64 	%rd8838, %rd8837, %rd8836;
	addc.cc.s64 	%rd8839, %rd8823, 0;
	sub.cc.s64 	%rd8840, %rd8835, %rd8838;
	subc.cc.s64 	%rd8841, %rd8823, %rd8839;
	st.local.u64 	[%rd8818+16], %rd8840;
	ld.local.u64 	%rd8842, [%rd8818+24];
	ld.const.u64 	%rd8843, [%rd8821+24];
	and.b64  	%rd8844, %rd8841, 1;
	add.cc.s64 	%rd8845, %rd8844, %rd8843;
	addc.cc.s64 	%rd8846, %rd8823, 0;
	sub.cc.s64 	%rd8847, %rd8842, %rd8845;
	subc.cc.s64 	%rd8848, %rd8823, %rd8846;
	st.local.u64 	[%rd8818+24], %rd8847;
	and.b64  	%rd10125, %rd8848, 1;
	add.s32 	%r1321, %r1321, 4;
$L__BB1_926:
	setp.eq.s32 	%p681, %r48, 0;
	@%p681 bra 	$L__BB1_931;
	setp.eq.s32 	%p682, %r49, 0;
	@%p682 bra 	$L__BB1_929;
	mul.wide.u32 	%rd8849, %r1321, 8;
	add.s64 	%rd8850, %rd1, %rd8849;
	ld.local.u64 	%rd8851, [%rd8850];
	add.s64 	%rd8853, %rd8753, %rd8849;
	ld.const.u64 	%rd8854, [%rd8853];
	mov.b64 	%rd8855, 0;
	add.cc.s64 	%rd8856, %rd10125, %rd8854;
	addc.cc.s64 	%rd8857, %rd8855, 0;
	sub.cc.s64 	%rd8858, %rd8851, %rd8856;
	subc.cc.s64 	%rd8859, %rd8855, %rd8857;
	st.local.u64 	[%rd8850], %rd8858;
	ld.local.u64 	%rd8860, [%rd8850+8];
	ld.const.u64 	%rd8861, [%rd8853+8];
	and.b64  	%rd8862, %rd8859, 1;
	add.cc.s64 	%rd8863, %rd8862, %rd8861;
	addc.cc.s64 	%rd8864, %rd8855, 0;
	sub.cc.s64 	%rd8865, %rd8860, %rd8863;
	subc.cc.s64 	%rd8866, %rd8855, %rd8864;
	st.local.u64 	[%rd8850+8], %rd8865;
	and.b64  	%rd10125, %rd8866, 1;
	add.s32 	%r1321, %r1321, 2;
$L__BB1_929:
	and.b32  	%r975, %r1, 1;
	setp.eq.b32 	%p683, %r975, 1;
	not.pred 	%p684, %p683;
	@%p684 bra 	$L__BB1_931;
	mul.wide.u32 	%rd8867, %r1321, 8;
	add.s64 	%rd8868, %rd1, %rd8867;
	ld.local.u64 	%rd8869, [%rd8868];
	add.s64 	%rd8871, %rd8753, %rd8867;
	ld.const.u64 	%rd8872, [%rd8871];
	add.s64 	%rd8873, %rd10125, %rd8872;
	sub.s64 	%rd8874, %rd8869, %rd8873;
	st.local.u64 	[%rd8868], %rd8874;
$L__BB1_931:
	ld.local.u64 	%rd8875, [%rd1];
	st.local.u64 	[%rd5], %rd8875;
	ld.local.u64 	%rd8876, [%rd1+8];
	st.local.u64 	[%rd5+8], %rd8876;
	ld.local.u64 	%rd8877, [%rd1+16];
	st.local.u64 	[%rd5+16], %rd8877;
	ld.local.u64 	%rd8878, [%rd1+24];
	st.local.u64 	[%rd5+24], %rd8878;
	ld.local.u64 	%rd8879, [%rd1+32];
	st.local.u64 	[%rd5+32], %rd8879;
	ld.local.u64 	%rd8880, [%rd1+40];
	st.local.u64 	[%rd5+40], %rd8880;
	ld.local.u64 	%rd8881, [%rd1+48];
	st.local.u64 	[%rd5+48], %rd8881;
	ld.local.u64 	%rd8882, [%rd1+56];
	st.local.u64 	[%rd5+56], %rd8882;
	ld.local.u64 	%rd8883, [%rd1+64];
	st.local.u64 	[%rd5+64], %rd8883;
	mov.b64 	%rd8884, 0;
	st.local.u64 	[%rd3], %rd8884;
	st.local.u64 	[%rd3+8], %rd8884;
	st.local.u64 	[%rd3+16], %rd8884;
	st.local.u64 	[%rd3+24], %rd8884;
	st.local.u64 	[%rd3+32], %rd8884;
	st.local.u64 	[%rd3+40], %rd8884;
	st.local.u64 	[%rd3+48], %rd8884;
	st.local.u64 	[%rd3+56], %rd8884;
	st.local.u64 	[%rd3+64], %rd8884;
	ld.const.u32 	%r631, [d_L];
	setp.lt.s32 	%p685, %r631, 1;
	@%p685 bra 	$L__BB1_970;
	ld.const.u64 	%rd1045, [d_n0inv];
	and.b32  	%r632, %r631, 7;
	add.s32 	%r633, %r632, -1;
	and.b32  	%r634, %r631, 3;
	add.s32 	%r635, %r634, -1;
	add.s32 	%r977, %r631, -1;
	and.b32  	%r636, %r631, 2147483640;
	and.b32  	%r637, %r631, 1;
	and.b32  	%r638, %r977, 3;
	mov.b32 	%r1323, 0;
$L__BB1_933:
	setp.lt.u32 	%p686, %r631, 8;
	mul.wide.u32 	%rd8889, %r1323, 8;
	add.s64 	%rd8890, %rd4, %rd8889;
	ld.local.u64 	%rd1046, [%rd8890];
	mov.b64 	%rd10135, 0;
	mov.b32 	%r1326, 0;
	@%p686 bra 	$L__BB1_936;
	mov.b64 	%rd10135, 0;
	mov.b32 	%r1324, 0;
$L__BB1_935:
	.pragma "nounroll";
	mov.b64 	%rd9773, 0;
	mul.wide.u32 	%rd8893, %r1324, 8;
	add.s64 	%rd8894, %rd5, %rd8893;
	ld.local.u64 	%rd8895, [%rd8894];
	mul.lo.s64 	%rd8896, %rd1046, %rd8895;
	mul.hi.u64 	%rd8897, %rd1046, %rd8895;
	add.s64 	%rd8898, %rd3, %rd8893;
	ld.local.u64 	%rd8899, [%rd8898];
	add.cc.s64 	%rd8900, %rd10135, %rd8899;
	addc.cc.s64 	%rd8901, %rd9773, 0;
	add.cc.s64 	%rd8902, %rd8900, %rd8896;
	addc.cc.s64 	%rd8903, %rd8901, %rd8897;
	st.local.u64 	[%rd8898], %rd8902;
	ld.local.u64 	%rd8904, [%rd8894+8];
	mul.lo.s64 	%rd8905, %rd1046, %rd8904;
	mul.hi.u64 	%rd8906, %rd1046, %rd8904;
	ld.local.u64 	%rd8907, [%rd8898+8];
	add.cc.s64 	%rd8908, %rd8903, %rd8907;
	addc.cc.s64 	%rd8909, %rd9773, 0;
	add.cc.s64 	%rd8910, %rd8908, %rd8905;
	addc.cc.s64 	%rd8911, %rd8909, %rd8906;
	st.local.u64 	[%rd8898+8], %rd8910;
	ld.local.u64 	%rd8912, [%rd8894+16];
	mul.lo.s64 	%rd8913, %rd1046, %rd8912;
	mul.hi.u64 	%rd8914, %rd1046, %rd8912;
	ld.local.u64 	%rd8915, [%rd8898+16];
	add.cc.s64 	%rd8916, %rd8911, %rd8915;
	addc.cc.s64 	%rd8917, %rd9773, 0;
	add.cc.s64 	%rd8918, %rd8916, %rd8913;
	addc.cc.s64 	%rd8919, %rd8917, %rd8914;
	st.local.u64 	[%rd8898+16], %rd8918;
	ld.local.u64 	%rd8920, [%rd8894+24];
	mul.lo.s64 	%rd8921, %rd1046, %rd8920;
	mul.hi.u64 	%rd8922, %rd1046, %rd8920;
	ld.local.u64 	%rd8923, [%rd8898+24];
	add.cc.s64 	%rd8924, %rd8919, %rd8923;
	addc.cc.s64 	%rd8925, %rd9773, 0;
	add.cc.s64 	%rd8926, %rd8924, %rd8921;
	addc.cc.s64 	%rd8927, %rd8925, %rd8922;
	st.local.u64 	[%rd8898+24], %rd8926;
	ld.local.u64 	%rd8928, [%rd8894+32];
	mul.lo.s64 	%rd8929, %rd1046, %rd8928;
	mul.hi.u64 	%rd8930, %rd1046, %rd8928;
	ld.local.u64 	%rd8931, [%rd8898+32];
	add.cc.s64 	%rd8932, %rd8927, %rd8931;
	addc.cc.s64 	%rd8933, %rd9773, 0;
	add.cc.s64 	%rd8934, %rd8932, %rd8929;
	addc.cc.s64 	%rd8935, %rd8933, %rd8930;
	st.local.u64 	[%rd8898+32], %rd8934;
	ld.local.u64 	%rd8936, [%rd8894+40];
	mul.lo.s64 	%rd8937, %rd1046, %rd8936;
	mul.hi.u64 	%rd8938, %rd1046, %rd8936;
	ld.local.u64 	%rd8939, [%rd8898+40];
	add.cc.s64 	%rd8940, %rd8935, %rd8939;
	addc.cc.s64 	%rd8941, %rd9773, 0;
	add.cc.s64 	%rd8942, %rd8940, %rd8937;
	addc.cc.s64 	%rd8943, %rd8941, %rd8938;
	st.local.u64 	[%rd8898+40], %rd8942;
	ld.local.u64 	%rd8944, [%rd8894+48];
	mul.lo.s64 	%rd8945, %rd1046, %rd8944;
	mul.hi.u64 	%rd8946, %rd1046, %rd8944;
	ld.local.u64 	%rd8947, [%rd8898+48];
	add.cc.s64 	%rd8948, %rd8943, %rd8947;
	addc.cc.s64 	%rd8949, %rd9773, 0;
	add.cc.s64 	%rd8950, %rd8948, %rd8945;
	addc.cc.s64 	%rd8951, %rd8949, %rd8946;
	st.local.u64 	[%rd8898+48], %rd8950;
	ld.local.u64 	%rd8952, [%rd8894+56];
	mul.lo.s64 	%rd8953, %rd1046, %rd8952;
	mul.hi.u64 	%rd8954, %rd1046, %rd8952;
	ld.local.u64 	%rd8955, [%rd8898+56];
	add.cc.s64 	%rd8956, %rd8951, %rd8955;
	addc.cc.s64 	%rd8957, %rd9773, 0;
	add.cc.s64 	%rd8958, %rd8956, %rd8953;
	addc.cc.s64 	%rd10135, %rd8957, %rd8954;
	st.local.u64 	[%rd8898+56], %rd8958;
	add.s32 	%r1324, %r1324, 8;
	setp.ne.s32 	%p687, %r1324, %r636;
	mov.u32 	%r1326, %r636;
	@%p687 bra 	$L__BB1_935;
$L__BB1_936:
	mov.b64 	%rd9774, 0;
	setp.eq.s32 	%p688, %r632, 0;
	@%p688 bra 	$L__BB1_944;
	setp.lt.u32 	%p689, %r633, 3;
	@%p689 bra 	$L__BB1_939;
	mul.wide.u32 	%rd8961, %r1326, 8;
	add.s64 	%rd8962, %rd5, %rd8961;
	ld.local.u64 	%rd8963, [%rd8962];
	mul.lo.s64 	%rd8964, %rd1046, %rd8963;
	mul.hi.u64 	%rd8965, %rd1046, %rd8963;
	add.s64 	%rd8966, %rd3, %rd8961;
	ld.local.u64 	%rd8967, [%rd8966];
	add.cc.s64 	%rd8968, %rd10135, %rd8967;
	addc.cc.s64 	%rd8969, %rd9774, 0;
	add.cc.s64 	%rd8970, %rd8968, %rd8964;
	addc.cc.s64 	%rd8971, %rd8969, %rd8965;
	st.local.u64 	[%rd8966], %rd8970;
	ld.local.u64 	%rd8972, [%rd8962+8];
	mul.lo.s64 	%rd8973, %rd1046, %rd8972;
	mul.hi.u64 	%rd8974, %rd1046, %rd8972;
	ld.local.u64 	%rd8975, [%rd8966+8];
	mov.b64 	%rd1056, 0;
	add.cc.s64 	%rd8976, %rd8971, %rd8975;
	addc.cc.s64 	%rd8977, %rd1056, 0;
	add.cc.s64 	%rd8978, %rd8976, %rd8973;
	addc.cc.s64 	%rd8979, %rd8977, %rd8974;
	st.local.u64 	[%rd8966+8], %rd8978;
	ld.local.u64 	%rd8980, [%rd8962+16];
	mul.lo.s64 	%rd8981, %rd1046, %rd8980;
	mul.hi.u64 	%rd8982, %rd1046, %rd8980;
	ld.local.u64 	%rd8983, [%rd8966+16];
	add.cc.s64 	%rd8984, %rd8979, %rd8983;
	addc.cc.s64 	%rd8985, %rd1056, 0;
	add.cc.s64 	%rd8986, %rd8984, %rd8981;
	addc.cc.s64 	%rd8987, %rd8985, %rd8982;
	st.local.u64 	[%rd8966+16], %rd8986;
	ld.local.u64 	%rd8988, [%rd8962+24];
	mul.lo.s64 	%rd8989, %rd1046, %rd8988;
	mul.hi.u64 	%rd8990, %rd1046, %rd8988;
	ld.local.u64 	%rd8991, [%rd8966+24];
	add.cc.s64 	%rd8992, %rd8987, %rd8991;
	addc.cc.s64 	%rd8993, %rd1056, 0;
	add.cc.s64 	%rd8994, %rd8992, %rd8989;
	addc.cc.s64 	%rd10135, %rd8993, %rd8990;
	st.local.u64 	[%rd8966+24], %rd8994;
	add.s32 	%r1326, %r1326, 4;
$L__BB1_939:
	mov.b64 	%rd9775, 0;
	setp.eq.s32 	%p690, %r634, 0;
	@%p690 bra 	$L__BB1_944;
	setp.eq.s32 	%p691, %r635, 0;
	@%p691 bra 	$L__BB1_942;
	mul.wide.u32 	%rd8997, %r1326, 8;
	add.s64 	%rd8998, %rd5, %rd8997;
	ld.local.u64 	%rd8999, [%rd8998];
	mul.lo.s64 	%rd9000, %rd1046, %rd8999;
	mul.hi.u64 	%rd9001, %rd1046, %rd8999;
	add.s64 	%rd9002, %rd3, %rd8997;
	ld.local.u64 	%rd9003, [%rd9002];
	add.cc.s64 	%rd9004, %rd10135, %rd9003;
	addc.cc.s64 	%rd9005, %rd9775, 0;
	add.cc.s64 	%rd9006, %rd9004, %rd9000;
	addc.cc.s64 	%rd9007, %rd9005, %rd9001;
	st.local.u64 	[%rd9002], %rd9006;
	ld.local.u64 	%rd9008, [%rd8998+8];
	mul.lo.s64 	%rd9009, %rd1046, %rd9008;
	mul.hi.u64 	%rd9010, %rd1046, %rd9008;
	ld.local.u64 	%rd9011, [%rd9002+8];
	mov.b64 	%rd1062, 0;
	add.cc.s64 	%rd9012, %rd9007, %rd9011;
	addc.cc.s64 	%rd9013, %rd1062, 0;
	add.cc.s64 	%rd9014, %rd9012, %rd9009;
	addc.cc.s64 	%rd10135, %rd9013, %rd9010;
	st.local.u64 	[%rd9002+8], %rd9014;
	add.s32 	%r1326, %r1326, 2;
$L__BB1_942:
	mov.b64 	%rd9776, 0;
	setp.eq.s32 	%p692, %r637, 0;
	@%p692 bra 	$L__BB1_944;
	mul.wide.u32 	%rd9015, %r1326, 8;
	add.s64 	%rd9016, %rd5, %rd9015;
	ld.local.u64 	%rd9017, [%rd9016];
	mul.lo.s64 	%rd9018, %rd1046, %rd9017;
	mul.hi.u64 	%rd9019, %rd1046, %rd9017;
	add.s64 	%rd9020, %rd3, %rd9015;
	ld.local.u64 	%rd9021, [%rd9020];
	add.cc.s64 	%rd9022, %rd10135, %rd9021;
	addc.cc.s64 	%rd9023, %rd9776, 0;
	add.cc.s64 	%rd9024, %rd9022, %rd9018;
	addc.cc.s64 	%rd10135, %rd9023, %rd9019;
	st.local.u64 	[%rd9020], %rd9024;
$L__BB1_944:
	setp.lt.u32 	%p693, %r631, 8;
	ld.local.u64 	%rd9029, [%rd3];
	mul.lo.s64 	%rd1071, %rd1045, %rd9029;
	mov.b64 	%rd10143, 0;
	mov.b32 	%r1330, 0;
	@%p693 bra 	$L__BB1_947;
	mov.b64 	%rd10143, 0;
	mov.b32 	%r1328, 0;
$L__BB1_946:
	.pragma "nounroll";
	mov.b64 	%rd9777, 0;
	mul.wide.u32 	%rd9032, %r1328, 8;
	add.s64 	%rd9033, %rd3, %rd9032;
	ld.local.u64 	%rd9034, [%rd9033];
	add.s64 	%rd9036, %rd8753, %rd9032;
	ld.const.u64 	%rd9037, [%rd9036];
	mul.lo.s64 	%rd9038, %rd9037, %rd1071;
	mul.hi.u64 	%rd9039, %rd9037, %rd1071;
	add.cc.s64 	%rd9040, %rd10143, %rd9034;
	addc.cc.s64 	%rd9041, %rd9777, 0;
	add.cc.s64 	%rd9042, %rd9040, %rd9038;
	addc.cc.s64 	%rd9043, %rd9041, %rd9039;
	st.local.u64 	[%rd9033], %rd9042;
	ld.local.u64 	%rd9044, [%rd9033+8];
	ld.const.u64 	%rd9045, [%rd9036+8];
	mul.lo.s64 	%rd9046, %rd9045, %rd1071;
	mul.hi.u64 	%rd9047, %rd9045, %rd1071;
	add.cc.s64 	%rd9048, %rd9043, %rd9044;
	addc.cc.s64 	%rd9049, %rd9777, 0;
	add.cc.s64 	%rd9050, %rd9048, %rd9046;
	addc.cc.s64 	%rd9051, %rd9049, %rd9047;
	st.local.u64 	[%rd9033+8], %rd9050;
	ld.local.u64 	%rd9052, [%rd9033+16];
	ld.const.u64 	%rd9053, [%rd9036+16];
	mul.lo.s64 	%rd9054, %rd9053, %rd1071;
	mul.hi.u64 	%rd9055, %rd9053, %rd1071;
	add.cc.s64 	%rd9056, %rd9051, %rd9052;
	addc.cc.s64 	%rd9057, %rd9777, 0;
	add.cc.s64 	%rd9058, %rd9056, %rd9054;
	addc.cc.s64 	%rd9059, %rd9057, %rd9055;
	st.local.u64 	[%rd9033+16], %rd9058;
	ld.local.u64 	%rd9060, [%rd9033+24];
	ld.const.u64 	%rd9061, [%rd9036+24];
	mul.lo.s64 	%rd9062, %rd9061, %rd1071;
	mul.hi.u64 	%rd9063, %rd9061, %rd1071;
	add.cc.s64 	%rd9064, %rd9059, %rd9060;
	addc.cc.s64 	%rd9065, %rd9777, 0;
	add.cc.s64 	%rd9066, %rd9064, %rd9062;
	addc.cc.s64 	%rd9067, %rd9065, %rd9063;
	st.local.u64 	[%rd9033+24], %rd9066;
	ld.local.u64 	%rd9068, [%rd9033+32];
	ld.const.u64 	%rd9069, [%rd9036+32];
	mul.lo.s64 	%rd9070, %rd9069, %rd1071;
	mul.hi.u64 	%rd9071, %rd9069, %rd1071;
	add.cc.s64 	%rd9072, %rd9067, %rd9068;
	addc.cc.s64 	%rd9073, %rd9777, 0;
	add.cc.s64 	%rd9074, %rd9072, %rd9070;
	addc.cc.s64 	%rd9075, %rd9073, %rd9071;
	st.local.u64 	[%rd9033+32], %rd9074;
	ld.local.u64 	%rd9076, [%rd9033+40];
	ld.const.u64 	%rd9077, [%rd9036+40];
	mul.lo.s64 	%rd9078, %rd9077, %rd1071;
	mul.hi.u64 	%rd9079, %rd9077, %rd1071;
	add.cc.s64 	%rd9080, %rd9075, %rd9076;
	addc.cc.s64 	%rd9081, %rd9777, 0;
	add.cc.s64 	%rd9082, %rd9080, %rd9078;
	addc.cc.s64 	%rd9083, %rd9081, %rd9079;
	st.local.u64 	[%rd9033+40], %rd9082;
	ld.local.u64 	%rd9084, [%rd9033+48];
	ld.const.u64 	%rd9085, [%rd9036+48];
	mul.lo.s64 	%rd9086, %rd9085, %rd1071;
	mul.hi.u64 	%rd9087, %rd9085, %rd1071;
	add.cc.s64 	%rd9088, %rd9083, %rd9084;
	addc.cc.s64 	%rd9089, %rd9777, 0;
	add.cc.s64 	%rd9090, %rd9088, %rd9086;
	addc.cc.s64 	%rd9091, %rd9089, %rd9087;
	st.local.u64 	[%rd9033+48], %rd9090;
	ld.local.u64 	%rd9092, [%rd9033+56];
	ld.const.u64 	%rd9093, [%rd9036+56];
	mul.lo.s64 	%rd9094, %rd9093, %rd1071;
	mul.hi.u64 	%rd9095, %rd9093, %rd1071;
	add.cc.s64 	%rd9096, %rd9091, %rd9092;
	addc.cc.s64 	%rd9097, %rd9777, 0;
	add.cc.s64 	%rd9098, %rd9096, %rd9094;
	addc.cc.s64 	%rd10143, %rd9097, %rd9095;
	st.local.u64 	[%rd9033+56], %rd9098;
	add.s32 	%r1328, %r1328, 8;
	setp.ne.s32 	%p694, %r1328, %r636;
	mov.u32 	%r1330, %r636;
	@%p694 bra 	$L__BB1_946;
$L__BB1_947:
	mov.b64 	%rd9778, 0;
	setp.eq.s32 	%p695, %r632, 0;
	@%p695 bra 	$L__BB1_955;
	setp.lt.u32 	%p696, %r633, 3;
	@%p696 bra 	$L__BB1_950;
	mul.wide.u32 	%rd9101, %r1330, 8;
	add.s64 	%rd9102, %rd3, %rd9101;
	ld.local.u64 	%rd9103, [%rd9102];
	add.s64 	%rd9105, %rd8753, %rd9101;
	ld.const.u64 	%rd9106, [%rd9105];
	mul.lo.s64 	%rd9107, %rd9106, %rd1071;
	mul.hi.u64 	%rd9108, %rd9106, %rd1071;
	add.cc.s64 	%rd9109, %rd10143, %rd9103;
	addc.cc.s64 	%rd9110, %rd9778, 0;
	add.cc.s64 	%rd9111, %rd9109, %rd9107;
	addc.cc.s64 	%rd9112, %rd9110, %rd9108;
	st.local.u64 	[%rd9102], %rd9111;
	ld.local.u64 	%rd9113, [%rd9102+8];
	ld.const.u64 	%rd9114, [%rd9105+8];
	mul.lo.s64 	%rd9115, %rd9114, %rd1071;
	mul.hi.u64 	%rd9116, %rd9114, %rd1071;
	mov.b64 	%rd1081, 0;
	add.cc.s64 	%rd9117, %rd9112, %rd9113;
	addc.cc.s64 	%rd9118, %rd1081, 0;
	add.cc.s64 	%rd9119, %rd9117, %rd9115;
	addc.cc.s64 	%rd9120, %rd9118, %rd9116;
	st.local.u64 	[%rd9102+8], %rd9119;
	ld.local.u64 	%rd9121, [%rd9102+16];
	ld.const.u64 	%rd9122, [%rd9105+16];
	mul.lo.s64 	%rd9123, %rd9122, %rd1071;
	mul.hi.u64 	%rd9124, %rd9122, %rd1071;
	add.cc.s64 	%rd9125, %rd9120, %rd9121;
	addc.cc.s64 	%rd9126, %rd1081, 0;
	add.cc.s64 	%rd9127, %rd9125, %rd9123;
	addc.cc.s64 	%rd9128, %rd9126, %rd9124;
	st.local.u64 	[%rd9102+16], %rd9127;
	ld.local.u64 	%rd9129, [%rd9102+24];
	ld.const.u64 	%rd9130, [%rd9105+24];
	mul.lo.s64 	%rd9131, %rd9130, %rd1071;
	mul.hi.u64 	%rd9132, %rd9130, %rd1071;
	add.cc.s64 	%rd9133, %rd9128, %rd9129;
	addc.cc.s64 	%rd9134, %rd1081, 0;
	add.cc.s64 	%rd9135, %rd9133, %rd9131;
	addc.cc.s64 	%rd10143, %rd9134, %rd9132;
	st.local.u64 	[%rd9102+24], %rd9135;
	add.s32 	%r1330, %r1330, 4;
$L__BB1_950:
	mov.b64 	%rd9779, 0;
	setp.eq.s32 	%p697, %r634, 0;
	@%p697 bra 	$L__BB1_955;
	setp.eq.s32 	%p698, %r635, 0;
	@%p698 bra 	$L__BB1_953;
	mul.wide.u32 	%rd9138, %r1330, 8;
	add.s64 	%rd9139, %rd3, %rd9138;
	ld.local.u64 	%rd9140, [%rd9139];
	add.s64 	%rd9142, %rd8753, %rd9138;
	ld.const.u64 	%rd9143, [%rd9142];
	mul.lo.s64 	%rd9144, %rd9143, %rd1071;
	mul.hi.u64 	%rd9145, %rd9143, %rd1071;
	add.cc.s64 	%rd9146, %rd10143, %rd9140;
	addc.cc.s64 	%rd9147, %rd9779, 0;
	add.cc.s64 	%rd9148, %rd9146, %rd9144;
	addc.cc.s64 	%rd9149, %rd9147, %rd9145;
	st.local.u64 	[%rd9139], %rd9148;
	ld.local.u64 	%rd9150, [%rd9139+8];
	ld.const.u64 	%rd9151, [%rd9142+8];
	mul.lo.s64 	%rd9152, %rd9151, %rd1071;
	mul.hi.u64 	%rd9153, %rd9151, %rd1071;
	mov.b64 	%rd1087, 0;
	add.cc.s64 	%rd9154, %rd9149, %rd9150;
	addc.cc.s64 	%rd9155, %rd1087, 0;
	add.cc.s64 	%rd9156, %rd9154, %rd9152;
	addc.cc.s64 	%rd10143, %rd9155, %rd9153;
	st.local.u64 	[%rd9139+8], %rd9156;
	add.s32 	%r1330, %r1330, 2;
$L__BB1_953:
	mov.b64 	%rd9780, 0;
	setp.eq.s32 	%p699, %r637, 0;
	@%p699 bra 	$L__BB1_955;
	mul.wide.u32 	%rd9157, %r1330, 8;
	add.s64 	%rd9158, %rd3, %rd9157;
	ld.local.u64 	%rd9159, [%rd9158];
	add.s64 	%rd9161, %rd8753, %rd9157;
	ld.const.u64 	%rd9162, [%rd9161];
	mul.lo.s64 	%rd9163, %rd9162, %rd1071;
	mul.hi.u64 	%rd9164, %rd9162, %rd1071;
	add.cc.s64 	%rd9165, %rd10143, %rd9159;
	addc.cc.s64 	%rd9166, %rd9780, 0;
	add.cc.s64 	%rd9167, %rd9165, %rd9163;
	addc.cc.s64 	%rd10143, %rd9166, %rd9164;
	st.local.u64 	[%rd9158], %rd9167;
$L__BB1_955:
	setp.eq.s32 	%p700, %r631, 1;
	add.s64 	%rd1096, %rd10143, %rd10135;
	@%p700 bra 	$L__BB1_969;
	add.s32 	%r983, %r631, -2;
	setp.lt.u32 	%p701, %r983, 15;
	mov.b32 	%r1334, 0;
	@%p701 bra 	$L__BB1_959;
	mov.b32 	%r1332, 0;
$L__BB1_958:
	.pragma "nounroll";
	mul.wide.u32 	%rd9168, %r1332, 8;
	add.s64 	%rd9169, %rd3, %rd9168;
	ld.local.u64 	%rd9170, [%rd9169+8];
	st.local.u64 	[%rd9169], %rd9170;
	ld.local.u64 	%rd9171, [%rd9169+16];
	st.local.u64 	[%rd9169+8], %rd9171;
	ld.local.u64 	%rd9172, [%rd9169+24];
	st.local.u64 	[%rd9169+16], %rd9172;
	ld.local.u64 	%rd9173, [%rd9169+32];
	st.local.u64 	[%rd9169+24], %rd9173;
	ld.local.u64 	%rd9174, [%rd9169+40];
	st.local.u64 	[%rd9169+32], %rd9174;
	ld.local.u64 	%rd9175, [%rd9169+48];
	st.local.u64 	[%rd9169+40], %rd9175;
	ld.local.u64 	%rd9176, [%rd9169+56];
	st.local.u64 	[%rd9169+48], %rd9176;
	ld.local.u64 	%rd9177, [%rd9169+64];
	st.local.u64 	[%rd9169+56], %rd9177;
	ld.local.u64 	%rd9178, [%rd9169+72];
	st.local.u64 	[%rd9169+64], %rd9178;
	ld.local.u64 	%rd9179, [%rd9169+80];
	st.local.u64 	[%rd9169+72], %rd9179;
	ld.local.u64 	%rd9180, [%rd9169+88];
	st.local.u64 	[%rd9169+80], %rd9180;
	ld.local.u64 	%rd9181, [%rd9169+96];
	st.local.u64 	[%rd9169+88], %rd9181;
	ld.local.u64 	%rd9182, [%rd9169+104];
	st.local.u64 	[%rd9169+96], %rd9182;
	ld.local.u64 	%rd9183, [%rd9169+112];
	st.local.u64 	[%rd9169+104], %rd9183;
	ld.local.u64 	%rd9184, [%rd9169+120];
	st.local.u64 	[%rd9169+112], %rd9184;
	add.s32 	%r1332, %r1332, 16;
	ld.local.u64 	%rd9185, [%rd9169+128];
	st.local.u64 	[%rd9169+120], %rd9185;
	and.b32  	%r1334, %r977, -16;
	setp.ne.s32 	%p702, %r1332, %r1334;
	@%p702 bra 	$L__BB1_958;
$L__BB1_959:
	and.b32  	%r987, %r977, 15;
	setp.eq.s32 	%p703, %r987, 0;
	@%p703 bra 	$L__BB1_969;
	add.s32 	%r990, %r987, -1;
	setp.lt.u32 	%p704, %r990, 7;
	@%p704 bra 	$L__BB1_962;
	mul.wide.u32 	%rd9186, %r1334, 8;
	add.s64 	%rd9187, %rd3, %rd9186;
	ld.local.u64 	%rd9188, [%rd9187+8];
	st.local.u64 	[%rd9187], %rd9188;
	ld.local.u64 	%rd9189, [%rd9187+16];
	st.local.u64 	[%rd9187+8], %rd9189;
	ld.local.u64 	%rd9190, [%rd9187+24];
	st.local.u64 	[%rd9187+16], %rd9190;
	ld.local.u64 	%rd9191, [%rd9187+32];
	st.local.u64 	[%rd9187+24], %rd9191;
	ld.local.u64 	%rd9192, [%rd9187+40];
	st.local.u64 	[%rd9187+32], %rd9192;
	ld.local.u64 	%rd9193, [%rd9187+48];
	st.local.u64 	[%rd9187+40], %rd9193;
	ld.local.u64 	%rd9194, [%rd9187+56];
	st.local.u64 	[%rd9187+48], %rd9194;
	add.s32 	%r1334, %r1334, 8;
	ld.local.u64 	%rd9195, [%rd9187+64];
	st.local.u64 	[%rd9187+56], %rd9195;
$L__BB1_962:
	and.b32  	%r992, %r977, 7;
	setp.eq.s32 	%p705, %r992, 0;
	@%p705 bra 	$L__BB1_969;
	add.s32 	%r995, %r992, -1;
	setp.lt.u32 	%p706, %r995, 3;
	@%p706 bra 	$L__BB1_965;
	mul.wide.u32 	%rd9196, %r1334, 8;
	add.s64 	%rd9197, %rd3, %rd9196;
	ld.local.u64 	%rd9198, [%rd9197+8];
	st.local.u64 	[%rd9197], %rd9198;
	ld.local.u64 	%rd9199, [%rd9197+16];
	st.local.u64 	[%rd9197+8], %rd9199;
	ld.local.u64 	%rd9200, [%rd9197+24];
	st.local.u64 	[%rd9197+16], %rd9200;
	add.s32 	%r1334, %r1334, 4;
	ld.local.u64 	%rd9201, [%rd9197+32];
	st.local.u64 	[%rd9197+24], %rd9201;
$L__BB1_965:
	setp.eq.s32 	%p707, %r638, 0;
	@%p707 bra 	$L__BB1_969;
	setp.eq.s32 	%p708, %r638, 1;
	mul.wide.u32 	%rd9202, %r1334, 8;
	add.s64 	%rd1097, %rd3, %rd9202;
	ld.local.u64 	%rd9203, [%rd1097+8];
	st.local.u64 	[%rd1097], %rd9203;
	@%p708 bra 	$L__BB1_969;
	setp.eq.s32 	%p709, %r638, 2;
	ld.local.u64 	%rd9204, [%rd1097+16];
	st.local.u64 	[%rd1097+8], %rd9204;
	@%p709 bra 	$L__BB1_969;
	ld.local.u64 	%rd9205, [%rd1097+24];
	st.local.u64 	[%rd1097+16], %rd9205;
$L__BB1_969:
	mul.wide.u32 	%rd9206, %r977, 8;
	add.s64 	%rd9207, %rd3, %rd9206;
	st.local.u64 	[%rd9207], %rd1096;
	add.s32 	%r1323, %r1323, 1;
	setp.ne.s32 	%p710, %r1323, %r631;
	@%p710 bra 	$L__BB1_933;
$L__BB1_970:
	mov.u32 	%r1336, %r631;
$L__BB1_971:
	add.s32 	%r664, %r1336, -1;
	setp.lt.s32 	%p711, %r1336, 1;
	@%p711 bra 	$L__BB1_974;
	mul.wide.u32 	%rd9208, %r664, 8;
	add.s64 	%rd9209, %rd3, %rd9208;
	ld.local.u64 	%rd1098, [%rd9209];
	add.s64 	%rd9211, %rd8753, %rd9208;
	ld.const.u64 	%rd1099, [%rd9211];
	setp.gt.u64 	%p712, %rd1098, %rd1099;
	@%p712 bra 	$L__BB1_974;
	setp.lt.u64 	%p713, %rd1098, %rd1099;
	mov.u32 	%r1336, %r664;
	@%p713 bra 	$L__BB1_981;
	bra.uni 	$L__BB1_971;
$L__BB1_974:
	setp.lt.s32 	%p714, %r631, 1;
	@%p714 bra 	$L__BB1_981;
	and.b32  	%r665, %r631, 3;
	setp.lt.u32 	%p715, %r631, 4;
	mov.b64 	%rd10145, 0;
	mov.b32 	%r1339, 0;
	@%p715 bra 	$L__BB1_978;
	and.b32  	%r1339, %r631, 2147483644;
	mov.b64 	%rd10145, 0;
	mov.b32 	%r1337, 0;
$L__BB1_977:
	mul.wide.u32 	%rd9214, %r1337, 8;
	add.s64 	%rd9215, %rd3, %rd9214;
	ld.local.u64 	%rd9216, [%rd9215];
	add.s64 	%rd9218, %rd8753, %rd9214;
	ld.const.u64 	%rd9219, [%rd9218];
	mov.b64 	%rd9220, 0;
	add.cc.s64 	%rd9221, %rd10145, %rd9219;
	addc.cc.s64 	%rd9222, %rd9220, 0;
	sub.cc.s64 	%rd9223, %rd9216, %rd9221;
	subc.cc.s64 	%rd9224, %rd9220, %rd9222;
	st.local.u64 	[%rd9215], %rd9223;
	ld.local.u64 	%rd9225, [%rd9215+8];
	ld.const.u64 	%rd9226, [%rd9218+8];
	and.b64  	%rd9227, %rd9224, 1;
	add.cc.s64 	%rd9228, %rd9227, %rd9226;
	addc.cc.s64 	%rd9229, %rd9220, 0;
	sub.cc.s64 	%rd9230, %rd9225, %rd9228;
	subc.cc.s64 	%rd9231, %rd9220, %rd9229;
	st.local.u64 	[%rd9215+8], %rd9230;
	ld.local.u64 	%rd9232, [%rd9215+16];
	ld.const.u64 	%rd9233, [%rd9218+16];
	and.b64  	%rd9234, %rd9231, 1;
	add.cc.s64 	%rd9235, %rd9234, %rd9233;
	addc.cc.s64 	%rd9236, %rd9220, 0;
	sub.cc.s64 	%rd9237, %rd9232, %rd9235;
	subc.cc.s64 	%rd9238, %rd9220, %rd9236;
	st.local.u64 	[%rd9215+16], %rd9237;
	ld.local.u64 	%rd9239, [%rd9215+24];
	ld.const.u64 	%rd9240, [%rd9218+24];
	and.b64  	%rd9241, %rd9238, 1;
	add.cc.s64 	%rd9242, %rd9241, %rd9240;
	addc.cc.s64 	%rd9243, %rd9220, 0;
	sub.cc.s64 	%rd9244, %rd9239, %rd9242;
	subc.cc.s64 	%rd9245, %rd9220, %rd9243;
	st.local.u64 	[%rd9215+24], %rd9244;
	add.s32 	%r1337, %r1337, 4;
	and.b64  	%rd10145, %rd9245, 1;
	setp.ne.s32 	%p716, %r1337, %r1339;
	@%p716 bra 	$L__BB1_977;
$L__BB1_978:
	setp.eq.s32 	%p717, %r665, 0;
	@%p717 bra 	$L__BB1_981;
	mov.b32 	%r1340, 0;
$L__BB1_980:
	.pragma "nounroll";
	mul.wide.u32 	%rd9246, %r1339, 8;
	add.s64 	%rd9247, %rd3, %rd9246;
	ld.local.u64 	%rd9248, [%rd9247];
	add.s64 	%rd9250, %rd8753, %rd9246;
	ld.const.u64 	%rd9251, [%rd9250];
	mov.b64 	%rd9252, 0;
	add.cc.s64 	%rd9253, %rd10145, %rd9251;
	addc.cc.s64 	%rd9254, %rd9252, 0;
	sub.cc.s64 	%rd9255, %rd9248, %rd9253;
	subc.cc.s64 	%rd9256, %rd9252, %rd9254;
	st.local.u64 	[%rd9247], %rd9255;
	add.s32 	%r1339, %r1339, 1;
	and.b64  	%rd10145, %rd9256, 1;
	add.s32 	%r1340, %r1340, 1;
	setp.ne.s32 	%p718, %r1340, %r665;
	@%p718 bra 	$L__BB1_980;
$L__BB1_981:
	setp.lt.s32 	%p719, %r631, 1;
	ld.local.u64 	%rd9257, [%rd3];
	st.local.u64 	[%rd4], %rd9257;
	ld.local.u64 	%rd9258, [%rd3+8];
	st.local.u64 	[%rd4+8], %rd9258;
	ld.local.u64 	%rd9259, [%rd3+16];
	st.local.u64 	[%rd4+16], %rd9259;
	ld.local.u64 	%rd9260, [%rd3+24];
	st.local.u64 	[%rd4+24], %rd9260;
	ld.local.u64 	%rd9261, [%rd3+32];
	st.local.u64 	[%rd4+32], %rd9261;
	ld.local.u64 	%rd9262, [%rd3+40];
	st.local.u64 	[%rd4+40], %rd9262;
	ld.local.u64 	%rd9263, [%rd3+48];
	st.local.u64 	[%rd4+48], %rd9263;
	ld.local.u64 	%rd9264, [%rd3+56];
	st.local.u64 	[%rd4+56], %rd9264;
	ld.local.u64 	%rd9265, [%rd3+64];
	st.local.u64 	[%rd4+64], %rd9265;
	mov.b64 	%rd9266, 0;
	st.local.u64 	[%rd2+8], %rd9266;
	st.local.u64 	[%rd2+16], %rd9266;
	st.local.u64 	[%rd2+24], %rd9266;
	st.local.u64 	[%rd2+32], %rd9266;
	st.local.u64 	[%rd2+40], %rd9266;
	st.local.u64 	[%rd2+48], %rd9266;
	st.local.u64 	[%rd2+56], %rd9266;
	st.local.u64 	[%rd2+64], %rd9266;
	mov.b64 	%rd9267, 1;
	st.local.u64 	[%rd2], %rd9267;
	st.local.u64 	[%rd1], %rd9266;
	st.local.u64 	[%rd1+8], %rd9266;
	st.local.u64 	[%rd1+16], %rd9266;
	st.local.u64 	[%rd1+24], %rd9266;
	st.local.u64 	[%rd1+32], %rd9266;
	st.local.u64 	[%rd1+40], %rd9266;
	st.local.u64 	[%rd1+48], %rd9266;
	st.local.u64 	[%rd1+56], %rd9266;
	st.local.u64 	[%rd1+64], %rd9266;
	@%p719 bra 	$L__BB1_1020;
	ld.const.u64 	%rd1105, [d_n0inv];
	add.s32 	%r1001, %r631, -1;
	mul.wide.u32 	%rd9268, %r1001, 8;
	add.s64 	%rd1106, %rd1, %rd9268;
	and.b32  	%r674, %r631, 7;
	add.s32 	%r675, %r674, -1;
	and.b32  	%r676, %r631, 3;
	add.s32 	%r677, %r676, -1;
	and.b32  	%r1002, %r1001, 15;
	add.s32 	%r678, %r1002, -1;
	add.s32 	%r1003, %r631, 7;
	and.b32  	%r1004, %r1003, 7;
	add.s32 	%r679, %r1004, -1;
	and.b32  	%r680, %r631, 2147483640;
	and.b32  	%r681, %r631, 1;
	and.b32  	%r682, %r1003, 3;
	neg.s32 	%r683, %r680;
	mov.b32 	%r1341, 0;
$L__BB1_983:
	setp.lt.u32 	%p720, %r631, 8;
	mul.wide.u32 	%rd9273, %r1341, 8;
	add.s64 	%rd9274, %rd2, %rd9273;
	ld.local.u64 	%rd1107, [%rd9274];
	mov.b64 	%rd10156, 0;
	mov.b32 	%r1344, 0;
	@%p720 bra 	$L__BB1_986;
	add.s64 	%rd10148, %rd4, 32;
	add.s64 	%rd10147, %rd1, 32;
	mov.b64 	%rd10156, 0;
	mov.u32 	%r1342, %r683;
$L__BB1_985:
	.pragma "nounroll";
	mov.b64 	%rd9781, 0;
	ld.local.u64 	%rd9277, [%rd10148+-32];
	mul.lo.s64 	%rd9278, %rd1107, %rd9277;
	mul.hi.u64 	%rd9279, %rd1107, %rd9277;
	ld.local.u64 	%rd9280, [%rd10147+-32];
	add.cc.s64 	%rd9281, %rd10156, %rd9280;
	addc.cc.s64 	%rd9282, %rd9781, 0;
	add.cc.s64 	%rd9283, %rd9281, %rd9278;
	addc.cc.s64 	%rd9284, %rd9282, %rd9279;
	st.local.u64 	[%rd10147+-32], %rd9283;
	ld.local.u64 	%rd9285, [%rd10148+-24];
	mul.lo.s64 	%rd9286, %rd1107, %rd9285;
	mul.hi.u64 	%rd9287, %rd1107, %rd9285;
	ld.local.u64 	%rd9288, [%rd10147+-24];
	add.cc.s64 	%rd9289, %rd9284, %rd9288;
	addc.cc.s64 	%rd9290, %rd9781, 0;
	add.cc.s64 	%rd9291, %rd9289, %rd9286;
	addc.cc.s64 	%rd9292, %rd9290, %rd9287;
	st.local.u64 	[%rd10147+-24], %rd9291;
	ld.local.u64 	%rd9293, [%rd10148+-16];
	mul.lo.s64 	%rd9294, %rd1107, %rd9293;
	mul.hi.u64 	%rd9295, %rd1107, %rd9293;
	ld.local.u64 	%rd9296, [%rd10147+-16];
	add.cc.s64 	%rd9297, %rd9292, %rd9296;
	addc.cc.s64 	%rd9298, %rd9781, 0;
	add.cc.s64 	%rd9299, %rd9297, %rd9294;
	addc.cc.s64 	%rd9300, %rd9298, %rd9295;
	st.local.u64 	[%rd10147+-16], %rd9299;
	ld.local.u64 	%rd9301, [%rd10148+-8];
	mul.lo.s64 	%rd9302, %rd1107, %rd9301;
	mul.hi.u64 	%rd9303, %rd1107, %rd9301;
	ld.local.u64 	%rd9304, [%rd10147+-8];
	add.cc.s64 	%rd9305, %rd9300, %rd9304;
	addc.cc.s64 	%rd9306, %rd9781, 0;
	add.cc.s64 	%rd9307, %rd9305, %rd9302;
	addc.cc.s64 	%rd9308, %rd9306, %rd9303;
	st.local.u64 	[%rd10147+-8], %rd9307;
	ld.local.u64 	%rd9309, [%rd10148];
	mul.lo.s64 	%rd9310, %rd1107, %rd9309;
	mul.hi.u64 	%rd9311, %rd1107, %rd9309;
	ld.local.u64 	%rd9312, [%rd10147];
	add.cc.s64 	%rd9313, %rd9308, %rd9312;
	addc.cc.s64 	%rd9314, %rd9781, 0;
	add.cc.s64 	%rd9315, %rd9313, %rd9310;
	addc.cc.s64 	%rd9316, %rd9314, %rd9311;
	st.local.u64 	[%rd10147], %rd9315;
	ld.local.u64 	%rd9317, [%rd10148+8];
	mul.lo.s64 	%rd9318, %rd1107, %rd9317;
	mul.hi.u64 	%rd9319, %rd1107, %rd9317;
	ld.local.u64 	%rd9320, [%rd10147+8];
	add.cc.s64 	%rd9321, %rd9316, %rd9320;
	addc.cc.s64 	%rd9322, %rd9781, 0;
	add.cc.s64 	%rd9323, %rd9321, %rd9318;
	addc.cc.s64 	%rd9324, %rd9322, %rd9319;
	st.local.u64 	[%rd10147+8], %rd9323;
	ld.local.u64 	%rd9325, [%rd10148+16];
	mul.lo.s64 	%rd9326, %rd1107, %rd9325;
	mul.hi.u64 	%rd9327, %rd1107, %rd9325;
	ld.local.u64 	%rd9328, [%rd10147+16];
	add.cc.s64 	%rd9329, %rd9324, %rd9328;
	addc.cc.s64 	%rd9330, %rd9781, 0;
	add.cc.s64 	%rd9331, %rd9329, %rd9326;
	addc.cc.s64 	%rd9332, %rd9330, %rd9327;
	st.local.u64 	[%rd10147+16], %rd9331;
	ld.local.u64 	%rd9333, [%rd10148+24];
	mul.lo.s64 	%rd9334, %rd1107, %rd9333;
	mul.hi.u64 	%rd9335, %rd1107, %rd9333;
	ld.local.u64 	%rd9336, [%rd10147+24];
	add.cc.s64 	%rd9337, %rd9332, %rd9336;
	addc.cc.s64 	%rd9338, %rd9781, 0;
	add.cc.s64 	%rd9339, %rd9337, %rd9334;
	addc.cc.s64 	%rd10156, %rd9338, %rd9335;
	st.local.u64 	[%rd10147+24], %rd9339;
	add.s32 	%r1342, %r1342, 8;
	add.s64 	%rd10148, %rd10148, 64;
	add.s64 	%rd10147, %rd10147, 64;
	setp.ne.s32 	%p721, %r1342, 0;
	mov.u32 	%r1344, %r680;
	@%p721 bra 	$L__BB1_985;
$L__BB1_986:
	mov.b64 	%rd9782, 0;
	setp.eq.s32 	%p722, %r674, 0;
	@%p722 bra 	$L__BB1_994;
	setp.lt.u32 	%p723, %r675, 3;
	@%p723 bra 	$L__BB1_989;
	mul.wide.u32 	%rd9342, %r1344, 8;
	add.s64 	%rd9343, %rd4, %rd9342;
	ld.local.u64 	%rd9344, [%rd9343];
	mul.lo.s64 	%rd9345, %rd1107, %rd9344;
	mul.hi.u64 	%rd9346, %rd1107, %rd9344;
	add.s64 	%rd9347, %rd1, %rd9342;
	ld.local.u64 	%rd9348, [%rd9347];
	add.cc.s64 	%rd9349, %rd10156, %rd9348;
	addc.cc.s64 	%rd9350, %rd9782, 0;
	add.cc.s64 	%rd9351, %rd9349, %rd9345;
	addc.cc.s64 	%rd9352, %rd9350, %rd9346;
	st.local.u64 	[%rd9347], %rd9351;
	ld.local.u64 	%rd9353, [%rd9343+8];
	mul.lo.s64 	%rd9354, %rd1107, %rd9353;
	mul.hi.u64 	%rd9355, %rd1107, %rd9353;
	ld.local.u64 	%rd9356, [%rd9347+8];
	mov.b64 	%rd1123, 0;
	add.cc.s64 	%rd9357, %rd9352, %rd9356;
	addc.cc.s64 	%rd9358, %rd1123, 0;
	add.cc.s64 	%rd9359, %rd9357, %rd9354;
	addc.cc.s64 	%rd9360, %rd9358, %rd9355;
	st.local.u64 	[%rd9347+8], %rd9359;
	ld.local.u64 	%rd9361, [%rd9343+16];
	mul.lo.s64 	%rd9362, %rd1107, %rd9361;
	mul.hi.u64 	%rd9363, %rd1107, %rd9361;
	ld.local.u64 	%rd9364, [%rd9347+16];
	add.cc.s64 	%rd9365, %rd9360, %rd9364;
	addc.cc.s64 	%rd9366, %rd1123, 0;
	add.cc.s64 	%rd9367, %rd9365, %rd9362;
	addc.cc.s64 	%rd9368, %rd9366, %rd9363;
	st.local.u64 	[%rd9347+16], %rd9367;
	ld.local.u64 	%rd9369, [%rd9343+24];
	mul.lo.s64 	%rd9370, %rd1107, %rd9369;
	mul.hi.u64 	%rd9371, %rd1107, %rd9369;
	ld.local.u64 	%rd9372, [%rd9347+24];
	add.cc.s64 	%rd9373, %rd9368, %rd9372;
	addc.cc.s64 	%rd9374, %rd1123, 0;
	add.cc.s64 	%rd9375, %rd9373, %rd9370;
	addc.cc.s64 	%rd10156, %rd9374, %rd9371;
	st.local.u64 	[%rd9347+24], %rd9375;
	add.s32 	%r1344, %r1344, 4;
$L__BB1_989:
	mov.b64 	%rd9783, 0;
	setp.eq.s32 	%p724, %r676, 0;
	@%p724 bra 	$L__BB1_994;
	setp.eq.s32 	%p725, %r677, 0;
	@%p725 bra 	$L__BB1_992;
	mul.wide.u32 	%rd9378, %r1344, 8;
	add.s64 	%rd9379, %rd4, %rd9378;
	ld.local.u64 	%rd9380, [%rd9379];
	mul.lo.s64 	%rd9381, %rd1107, %rd9380;
	mul.hi.u64 	%rd9382, %rd1107, %rd9380;
	add.s64 	%rd9383, %rd1, %rd9378;
	ld.local.u64 	%rd9384, [%rd9383];
	add.cc.s64 	%rd9385, %rd10156, %rd9384;
	addc.cc.s64 	%rd9386, %rd9783, 0;
	add.cc.s64 	%rd9387, %rd9385, %rd9381;
	addc.cc.s64 	%rd9388, %rd9386, %rd9382;
	st.local.u64 	[%rd9383], %rd9387;
	ld.local.u64 	%rd9389, [%rd9379+8];
	mul.lo.s64 	%rd9390, %rd1107, %rd9389;
	mul.hi.u64 	%rd9391, %rd1107, %rd9389;
	ld.local.u64 	%rd9392, [%rd9383+8];
	mov.b64 	%rd1129, 0;
	add.cc.s64 	%rd9393, %rd9388, %rd9392;
	addc.cc.s64 	%rd9394, %rd1129, 0;
	add.cc.s64 	%rd9395, %rd9393, %rd9390;
	addc.cc.s64 	%rd10156, %rd9394, %rd9391;
	st.local.u64 	[%rd9383+8], %rd9395;
	add.s32 	%r1344, %r1344, 2;
$L__BB1_992:
	mov.b64 	%rd9784, 0;
	setp.eq.s32 	%p726, %r681, 0;
	@%p726 bra 	$L__BB1_994;
	mul.wide.u32 	%rd9396, %r1344, 8;
	add.s64 	%rd9397, %rd4, %rd9396;
	ld.local.u64 	%rd9398, [%rd9397];
	mul.lo.s64 	%rd9399, %rd1107, %rd9398;
	mul.hi.u64 	%rd9400, %rd1107, %rd9398;
	add.s64 	%rd9401, %rd1, %rd9396;
	ld.local.u64 	%rd9402, [%rd9401];
	add.cc.s64 	%rd9403, %rd10156, %rd9402;
	addc.cc.s64 	%rd9404, %rd9784, 0;
	add.cc.s64 	%rd9405, %rd9403, %rd9399;
	addc.cc.s64 	%rd10156, %rd9404, %rd9400;
	st.local.u64 	[%rd9401], %rd9405;
$L__BB1_994:
	setp.lt.u32 	%p727, %r631, 8;
	ld.local.u64 	%rd9410, [%rd1];
	mul.lo.s64 	%rd1138, %rd1105, %rd9410;
	mov.b64 	%rd10164, 0;
	mov.b32 	%r1348, 0;
	@%p727 bra 	$L__BB1_997;
	mov.b64 	%rd10164, 0;
	mov.b32 	%r1346, 0;
$L__BB1_996:
	.pragma "nounroll";
	mov.b64 	%rd9785, 0;
	mul.wide.u32 	%rd9413, %r1346, 8;
	add.s64 	%rd9414, %rd1, %rd9413;
	ld.local.u64 	%rd9415, [%rd9414];
	add.s64 	%rd9417, %rd8753, %rd9413;
	ld.const.u64 	%rd9418, [%rd9417];
	mul.lo.s64 	%rd9419, %rd9418, %rd1138;
	mul.hi.u64 	%rd9420, %rd9418, %rd1138;
	add.cc.s64 	%rd9421, %rd10164, %rd9415;
	addc.cc.s64 	%rd9422, %rd9785, 0;
	add.cc.s64 	%rd9423, %rd9421, %rd9419;
	addc.cc.s64 	%rd9424, %rd9422, %rd9420;
	st.local.u64 	[%rd9414], %rd9423;
	ld.local.u64 	%rd9425, [%rd9414+8];
	ld.const.u64 	%rd9426, [%rd9417+8];
	mul.lo.s64 	%rd9427, %rd9426, %rd1138;
	mul.hi.u64 	%rd9428, %rd9426, %rd1138;
	add.cc.s64 	%rd9429, %rd9424, %rd9425;
	addc.cc.s64 	%rd9430, %rd9785, 0;
	add.cc.s64 	%rd9431, %rd9429, %rd9427;
	addc.cc.s64 	%rd9432, %rd9430, %rd9428;
	st.local.u64 	[%rd9414+8], %rd9431;
	ld.local.u64 	%rd9433, [%rd9414+16];
	ld.const.u64 	%rd9434, [%rd9417+16];
	mul.lo.s64 	%rd9435, %rd9434, %rd1138;
	mul.hi.u64 	%rd9436, %rd9434, %rd1138;
	add.cc.s64 	%rd9437, %rd9432, %rd9433;
	addc.cc.s64 	%rd9438, %rd9785, 0;
	add.cc.s64 	%rd9439, %rd9437, %rd9435;
	addc.cc.s64 	%rd9440, %rd9438, %rd9436;
	st.local.u64 	[%rd9414+16], %rd9439;
	ld.local.u64 	%rd9441, [%rd9414+24];
	ld.const.u64 	%rd9442, [%rd9417+24];
	mul.lo.s64 	%rd9443, %rd9442, %rd1138;
	mul.hi.u64 	%rd9444, %rd9442, %rd1138;
	add.cc.s64 	%rd9445, %rd9440, %rd9441;
	addc.cc.s64 	%rd9446, %rd9785, 0;
	add.cc.s64 	%rd9447, %rd9445, %rd9443;
	addc.cc.s64 	%rd9448, %rd9446, %rd9444;
	st.local.u64 	[%rd9414+24], %rd9447;
	ld.local.u64 	%rd9449, [%rd9414+32];
	ld.const.u64 	%rd9450, [%rd9417+32];
	mul.lo.s64 	%rd9451, %rd9450, %rd1138;
	mul.hi.u64 	%rd9452, %rd9450, %rd1138;
	add.cc.s64 	%rd9453, %rd9448, %rd9449;
	addc.cc.s64 	%rd9454, %rd9785, 0;
	add.cc.s64 	%rd9455, %rd9453, %rd9451;
	addc.cc.s64 	%rd9456, %rd9454, %rd9452;
	st.local.u64 	[%rd9414+32], %rd9455;
	ld.local.u64 	%rd9457, [%rd9414+40];
	ld.const.u64 	%rd9458, [%rd9417+40];
	mul.lo.s64 	%rd9459, %rd9458, %rd1138;
	mul.hi.u64 	%rd9460, %rd9458, %rd1138;
	add.cc.s64 	%rd9461, %rd9456, %rd9457;
	addc.cc.s64 	%rd9462, %rd9785, 0;
	add.cc.s64 	%rd9463, %rd9461, %rd9459;
	addc.cc.s64 	%rd9464, %rd9462, %rd9460;
	st.local.u64 	[%rd9414+40], %rd9463;
	ld.local.u64 	%rd9465, [%rd9414+48];
	ld.const.u64 	%rd9466, [%rd9417+48];
	mul.lo.s64 	%rd9467, %rd9466, %rd1138;
	mul.hi.u64 	%rd9468, %rd9466, %rd1138;
	add.cc.s64 	%rd9469, %rd9464, %rd9465;
	addc.cc.s64 	%rd9470, %rd9785, 0;
	add.cc.s64 	%rd9471, %rd9469, %rd9467;
	addc.cc.s64 	%rd9472, %rd9470, %rd9468;
	st.local.u64 	[%rd9414+48], %rd9471;
	ld.local.u64 	%rd9473, [%rd9414+56];
	ld.const.u64 	%rd9474, [%rd9417+56];
	mul.lo.s64 	%rd9475, %rd9474, %rd1138;
	mul.hi.u64 	%rd9476, %rd9474, %rd1138;
	add.cc.s64 	%rd9477, %rd9472, %rd9473;
	addc.cc.s64 	%rd9478, %rd9785, 0;
	add.cc.s64 	%rd9479, %rd9477, %rd9475;
	addc.cc.s64 	%rd10164, %rd9478, %rd9476;
	st.local.u64 	[%rd9414+56], %rd9479;
	add.s32 	%r1346, %r1346, 8;
	setp.ne.s32 	%p728, %r1346, %r680;
	mov.u32 	%r1348, %r680;
	@%p728 bra 	$L__BB1_996;
$L__BB1_997:
	mov.b64 	%rd9786, 0;
	setp.eq.s32 	%p729, %r674, 0;
	@%p729 bra 	$L__BB1_1005;
	setp.lt.u32 	%p730, %r675, 3;
	@%p730 bra 	$L__BB1_1000;
	mul.wide.u32 	%rd9482, %r1348, 8;
	add.s64 	%rd9483, %rd1, %rd9482;
	ld.local.u64 	%rd9484, [%rd9483];
	add.s64 	%rd9486, %rd8753, %rd9482;
	ld.const.u64 	%rd9487, [%rd9486];
	mul.lo.s64 	%rd9488, %rd9487, %rd1138;
	mul.hi.u64 	%rd9489, %rd9487, %rd1138;
	add.cc.s64 	%rd9490, %rd10164, %rd9484;
	addc.cc.s64 	%rd9491, %rd9786, 0;
	add.cc.s64 	%rd9492, %rd9490, %rd9488;
	addc.cc.s64 	%rd9493, %rd9491, %rd9489;
	st.local.u64 	[%rd9483], %rd9492;
	ld.local.u64 	%rd9494, [%rd9483+8];
	ld.const.u64 	%rd9495, [%rd9486+8];
	mul.lo.s64 	%rd9496, %rd9495, %rd1138;
	mul.hi.u64 	%rd9497, %rd9495, %rd1138;
	mov.b64 	%rd1148, 0;
	add.cc.s64 	%rd9498, %rd9493, %rd9494;
	addc.cc.s64 	%rd9499, %rd1148, 0;
	add.cc.s64 	%rd9500, %rd9498, %rd9496;
	addc.cc.s64 	%rd9501, %rd9499, %rd9497;
	st.local.u64 	[%rd9483+8], %rd9500;
	ld.local.u64 	%rd9502, [%rd9483+16];
	ld.const.u64 	%rd9503, [%rd9486+16];
	mul.lo.s64 	%rd9504, %rd9503, %rd1138;
	mul.hi.u64 	%rd9505, %rd9503, %rd1138;
	add.cc.s64 	%rd9506, %rd9501, %rd9502;
	addc.cc.s64 	%rd9507, %rd1148, 0;
	add.cc.s64 	%rd9508, %rd9506, %rd9504;
	addc.cc.s64 	%rd9509, %rd9507, %rd9505;
	st.local.u64 	[%rd9483+16], %rd9508;
	ld.local.u64 	%rd9510, [%rd9483+24];
	ld.const.u64 	%rd9511, [%rd9486+24];
	mul.lo.s64 	%rd9512, %rd9511, %rd1138;
	mul.hi.u64 	%rd9513, %rd9511, %rd1138;
	add.cc.s64 	%rd9514, %rd9509, %rd9510;
	addc.cc.s64 	%rd9515, %rd1148, 0;
	add.cc.s64 	%rd9516, %rd9514, %rd9512;
	addc.cc.s64 	%rd10164, %rd9515, %rd9513;
	st.local.u64 	[%rd9483+24], %rd9516;
	add.s32 	%r1348, %r1348, 4;
$L__BB1_1000:
	mov.b64 	%rd9787, 0;
	setp.eq.s32 	%p731, %r676, 0;
	@%p731 bra 	$L__BB1_1005;
	setp.eq.s32 	%p732, %r677, 0;
	@%p732 bra 	$L__BB1_1003;
	mul.wide.u32 	%rd9519, %r1348, 8;
	add.s64 	%rd9520, %rd1, %rd9519;
	ld.local.u64 	%rd9521, [%rd9520];
	add.s64 	%rd9523, %rd8753, %rd9519;
	ld.const.u64 	%rd9524, [%rd9523];
	mul.lo.s64 	%rd9525, %rd9524, %rd1138;
	mul.hi.u64 	%rd9526, %rd9524, %rd1138;
	add.cc.s64 	%rd9527, %rd10164, %rd9521;
	addc.cc.s64 	%rd9528, %rd9787, 0;
	add.cc.s64 	%rd9529, %rd9527, %rd9525;
	addc.cc.s64 	%rd9530, %rd9528, %rd9526;
	st.local.u64 	[%rd9520], %rd9529;
	ld.local.u64 	%rd9531, [%rd9520+8];
	ld.const.u64 	%rd9532, [%rd9523+8];
	mul.lo.s64 	%rd9533, %rd9532, %rd1138;
	mul.hi.u64 	%rd9534, %rd9532, %rd1138;
	mov.b64 	%rd1154, 0;
	add.cc.s64 	%rd9535, %rd9530, %rd9531;
	addc.cc.s64 	%rd9536, %rd1154, 0;
	add.cc.s64 	%rd9537, %rd9535, %rd9533;
	addc.cc.s64 	%rd10164, %rd9536, %rd9534;
	st.local.u64 	[%rd9520+8], %rd9537;
	add.s32 	%r1348, %r1348, 2;
$L__BB1_1003:
	mov.b64 	%rd9788, 0;
	setp.eq.s32 	%p733, %r681, 0;
	@%p733 bra 	$L__BB1_1005;
	mul.wide.u32 	%rd9538, %r1348, 8;
	add.s64 	%rd9539, %rd1, %rd9538;
	ld.local.u64 	%rd9540, [%rd9539];
	add.s64 	%rd9542, %rd8753, %rd9538;
	ld.const.u64 	%rd9543, [%rd9542];
	mul.lo.s64 	%rd9544, %rd9543, %rd1138;
	mul.hi.u64 	%rd9545, %rd9543, %rd1138;
	add.cc.s64 	%rd9546, %rd10164, %rd9540;
	addc.cc.s64 	%rd9547, %rd9788, 0;
	add.cc.s64 	%rd9548, %rd9546, %rd9544;
	addc.cc.s64 	%rd10164, %rd9547, %rd9545;
	st.local.u64 	[%rd9539], %rd9548;
$L__BB1_1005:
	setp.eq.s32 	%p734, %r631, 1;
	add.s64 	%rd1163, %rd10164, %rd10156;
	@%p734 bra 	$L__BB1_1019;
	add.s32 	%r1009, %r631, -2;
	setp.lt.u32 	%p735, %r1009, 15;
	mov.b32 	%r1352, 0;
	@%p735 bra 	$L__BB1_1009;
	mov.b32 	%r1350, 0;
$L__BB1_1008:
	.pragma "nounroll";
	mul.wide.u32 	%rd9549, %r1350, 8;
	add.s64 	%rd9550, %rd1, %rd9549;
	ld.local.u64 	%rd9551, [%rd9550+8];
	st.local.u64 	[%rd9550], %rd9551;
	ld.local.u64 	%rd9552, [%rd9550+16];
	st.local.u64 	[%rd9550+8], %rd9552;
	ld.local.u64 	%rd9553, [%rd9550+24];
	st.local.u64 	[%rd9550+16], %rd9553;
	ld.local.u64 	%rd9554, [%rd9550+32];
	st.local.u64 	[%rd9550+24], %rd9554;
	ld.local.u64 	%rd9555, [%rd9550+40];
	st.local.u64 	[%rd9550+32], %rd9555;
	ld.local.u64 	%rd9556, [%rd9550+48];
	st.local.u64 	[%rd9550+40], %rd9556;
	ld.local.u64 	%rd9557, [%rd9550+56];
	st.local.u64 	[%rd9550+48], %rd9557;
	ld.local.u64 	%rd9558, [%rd9550+64];
	st.local.u64 	[%rd9550+56], %rd9558;
	ld.local.u64 	%rd9559, [%rd9550+72];
	st.local.u64 	[%rd9550+64], %rd9559;
	ld.local.u64 	%rd9560, [%rd9550+80];
	st.local.u64 	[%rd9550+72], %rd9560;
	ld.local.u64 	%rd9561, [%rd9550+88];
	st.local.u64 	[%rd9550+80], %rd9561;
	ld.local.u64 	%rd9562, [%rd9550+96];
	st.local.u64 	[%rd9550+88], %rd9562;
	ld.local.u64 	%rd9563, [%rd9550+104];
	st.local.u64 	[%rd9550+96], %rd9563;
	ld.local.u64 	%rd9564, [%rd9550+112];
	st.local.u64 	[%rd9550+104], %rd9564;
	ld.local.u64 	%rd9565, [%rd9550+120];
	st.local.u64 	[%rd9550+112], %rd9565;
	add.s32 	%r1350, %r1350, 16;
	ld.local.u64 	%rd9566, [%rd9550+128];
	st.local.u64 	[%rd9550+120], %rd9566;
	and.b32  	%r1352, %r1001, -16;
	setp.ne.s32 	%p736, %r1350, %r1352;
	@%p736 bra 	$L__BB1_1008;
$L__BB1_1009:
	and.b32  	%r1013, %r1001, 15;
	setp.eq.s32 	%p737, %r1013, 0;
	@%p737 bra 	$L__BB1_1019;
	setp.lt.u32 	%p738, %r678, 7;
	@%p738 bra 	$L__BB1_1012;
	mul.wide.u32 	%rd9567, %r1352, 8;
	add.s64 	%rd9568, %rd1, %rd9567;
	ld.local.u64 	%rd9569, [%rd9568+8];
	st.local.u64 	[%rd9568], %rd9569;
	ld.local.u64 	%rd9570, [%rd9568+16];
	st.local.u64 	[%rd9568+8], %rd9570;
	ld.local.u64 	%rd9571, [%rd9568+24];
	st.local.u64 	[%rd9568+16], %rd9571;
	ld.local.u64 	%rd9572, [%rd9568+32];
	st.local.u64 	[%rd9568+24], %rd9572;
	ld.local.u64 	%rd9573, [%rd9568+40];
	st.local.u64 	[%rd9568+32], %rd9573;
	ld.local.u64 	%rd9574, [%rd9568+48];
	st.local.u64 	[%rd9568+40], %rd9574;
	ld.local.u64 	%rd9575, [%rd9568+56];
	st.local.u64 	[%rd9568+48], %rd9575;
	add.s32 	%r1352, %r1352, 8;
	ld.local.u64 	%rd9576, [%rd9568+64];
	st.local.u64 	[%rd9568+56], %rd9576;
$L__BB1_1012:
	and.b32  	%r1015, %r1001, 7;
	setp.eq.s32 	%p739, %r1015, 0;
	@%p739 bra 	$L__BB1_1019;
	setp.lt.u32 	%p740, %r679, 3;
	@%p740 bra 	$L__BB1_1015;
	mul.wide.u32 	%rd9577, %r1352, 8;
	add.s64 	%rd9578, %rd1, %rd9577;
	ld.local.u64 	%rd9579, [%rd9578+8];
	st.local.u64 	[%rd9578], %rd9579;
	ld.local.u64 	%rd9580, [%rd9578+16];
	st.local.u64 	[%rd9578+8], %rd9580;
	ld.local.u64 	%rd9581, [%rd9578+24];
	st.local.u64 	[%rd9578+16], %rd9581;
	add.s32 	%r1352, %r1352, 4;
	ld.local.u64 	%rd9582, [%rd9578+32];
	st.local.u64 	[%rd9578+24], %rd9582;
$L__BB1_1015:
	setp.eq.s32 	%p741, %r682, 0;
	@%p741 bra 	$L__BB1_1019;
	setp.eq.s32 	%p742, %r682, 1;
	mul.wide.u32 	%rd9583, %r1352, 8;
	add.s64 	%rd1164, %rd1, %rd9583;
	ld.local.u64 	%rd9584, [%rd1164+8];
	st.local.u64 	[%rd1164], %rd9584;
	@%p742 bra 	$L__BB1_1019;
	setp.eq.s32 	%p743, %r682, 2;
	ld.local.u64 	%rd9585, [%rd1164+16];
	st.local.u64 	[%rd1164+8], %rd9585;
	@%p743 bra 	$L__BB1_1019;
	ld.local.u64 	%rd9586, [%rd1164+24];
	st.local.u64 	[%rd1164+16], %rd9586;
$L__BB1_1019:
	st.local.u64 	[%rd1106], %rd1163;
	add.s32 	%r1341, %r1341, 1;
	setp.ne.s32 	%p744, %r1341, %r631;
	@%p744 bra 	$L__BB1_983;
$L__BB1_1020:
	mov.u32 	%r1354, %r631;
$L__BB1_1021:
	add.s32 	%r709, %r1354, -1;
	setp.lt.s32 	%p745, %r1354, 1;
	@%p745 bra 	$L__BB1_1024;
	mul.wide.u32 	%rd9587, %r709, 8;
	add.s64 	%rd9588, %rd1, %rd9587;
	ld.local.u64 	%rd1165, [%rd9588];
	add.s64 	%rd9590, %rd8753, %rd9587;
	ld.const.u64 	%rd1166, [%rd9590];
	setp.gt.u64 	%p746, %rd1165, %rd1166;
	@%p746 bra 	$L__BB1_1024;
	setp.lt.u64 	%p747, %rd1165, %rd1166;
	mov.u32 	%r1354, %r709;
	@%p747 bra 	$L__BB1_1031;
	bra.uni 	$L__BB1_1021;
$L__BB1_1024:
	setp.lt.s32 	%p748, %r631, 1;
	@%p748 bra 	$L__BB1_1031;
	and.b32  	%r710, %r631, 3;
	setp.lt.u32 	%p749, %r631, 4;
	mov.b64 	%rd10168, 0;
	mov.b32 	%r1356, 0;
	@%p749 bra 	$L__BB1_1028;
	add.s64 	%rd10166, %rd1, 16;
	and.b32  	%r1356, %r631, 2147483644;
	add.s64 	%rd10165, %rd8753, 16;
	neg.s32 	%r1355, %r1356;
	mov.b64 	%rd10168, 0;
$L__BB1_1027:
	ld.local.u64 	%rd9595, [%rd10166+-16];
	ld.const.u64 	%rd9596, [%rd10165+-16];
	mov.b64 	%rd9597, 0;
	add.cc.s64 	%rd9598, %rd10168, %rd9596;
	addc.cc.s64 	%rd9599, %rd9597, 0;
	sub.cc.s64 	%rd9600, %rd9595, %rd9598;
	subc.cc.s64 	%rd9601, %rd9597, %rd9599;
	st.local.u64 	[%rd10166+-16], %rd9600;
	ld.local.u64 	%rd9602, [%rd10166+-8];
	ld.const.u64 	%rd9603, [%rd10165+-8];
	and.b64  	%rd9604, %rd9601, 1;
	add.cc.s64 	%rd9605, %rd9604, %rd9603;
	addc.cc.s64 	%rd9606, %rd9597, 0;
	sub.cc.s64 	%rd9607, %rd9602, %rd9605;
	subc.cc.s64 	%rd9608, %rd9597, %rd9606;
	st.local.u64 	[%rd10166+-8], %rd9607;
	ld.local.u64 	%rd9609, [%rd10166];
	ld.const.u64 	%rd9610, [%rd10165];
	and.b64  	%rd9611, %rd9608, 1;
	add.cc.s64 	%rd9612, %rd9611, %rd9610;
	addc.cc.s64 	%rd9613, %rd9597, 0;
	sub.cc.s64 	%rd9614, %rd9609, %rd9612;
	subc.cc.s64 	%rd9615, %rd9597, %rd9613;
	st.local.u64 	[%rd10166], %rd9614;
	ld.local.u64 	%rd9616, [%rd10166+8];
	ld.const.u64 	%rd9617, [%rd10165+8];
	and.b64  	%rd9618, %rd9615, 1;
	add.cc.s64 	%rd9619, %rd9618, %rd9617;
	addc.cc.s64 	%rd9620, %rd9597, 0;
	sub.cc.s64 	%rd9621, %rd9616, %rd9619;
	subc.cc.s64 	%rd9622, %rd9597, %rd9620;
	st.local.u64 	[%rd10166+8], %rd9621;
	and.b64  	%rd10168, %rd9622, 1;
	add.s32 	%r1355, %r1355, 4;
	add.s64 	%rd10166, %rd10166, 32;
	add.s64 	%rd10165, %rd10165, 32;
	setp.ne.s32 	%p750, %r1355, 0;
	@%p750 bra 	$L__BB1_1027;
$L__BB1_1028:
	setp.eq.s32 	%p751, %r710, 0;
	@%p751 bra 	$L__BB1_1031;
	mul.wide.u32 	%rd9623, %r1356, 8;
	add.s64 	%rd10170, %rd8753, %rd9623;
	add.s64 	%rd10169, %rd1, %rd9623;
	neg.s32 	%r1357, %r710;
$L__BB1_1030:
	.pragma "nounroll";
	ld.local.u64 	%rd9625, [%rd10169];
	ld.const.u64 	%rd9626, [%rd10170];
	mov.b64 	%rd9627, 0;
	add.cc.s64 	%rd9628, %rd10168, %rd9626;
	addc.cc.s64 	%rd9629, %rd9627, 0;
	sub.cc.s64 	%rd9630, %rd9625, %rd9628;
	subc.cc.s64 	%rd9631, %rd9627, %rd9629;
	st.local.u64 	[%rd10169], %rd9630;
	and.b64  	%rd10168, %rd9631, 1;
	add.s64 	%rd10170, %rd10170, 8;
	add.s64 	%rd10169, %rd10169, 8;
	add.s32 	%r1357, %r1357, 1;
	setp.ne.s32 	%p752, %r1357, 0;
	@%p752 bra 	$L__BB1_1030;
$L__BB1_1031:
	ld.param.u64 	%rd9636, [_Z13kernel_y_fullPmjj_param_0];
	setp.lt.s32 	%p753, %r631, 1;
	ld.local.u64 	%rd1183, [%rd1];
	ld.local.u64 	%rd1184, [%rd1+8];
	ld.local.u64 	%rd1185, [%rd1+16];
	ld.local.u64 	%rd1186, [%rd1+24];
	ld.local.u64 	%rd1187, [%rd1+32];
	ld.local.u64 	%rd1188, [%rd1+40];
	ld.local.u64 	%rd1189, [%rd1+48];
	ld.local.u64 	%rd1190, [%rd1+56];
	ld.local.u64 	%rd1191, [%rd1+64];
	cvt.s64.s32 	%rd9632, %r631;
	mul.lo.s64 	%rd9633, %rd6, %rd9632;
	cvta.to.global.u64 	%rd9634, %rd9636;
	shl.b64 	%rd9635, %rd9633, 3;
	add.s64 	%rd1192, %rd9634, %rd9635;
	@%p753 bra 	$L__BB1_1033;
	st.global.u64 	[%rd1192], %rd1183;
$L__BB1_1033:
	setp.lt.s32 	%p754, %r631, 2;
	@%p754 bra 	$L__BB1_1035;
	st.global.u64 	[%rd1192+8], %rd1184;
$L__BB1_1035:
	setp.lt.s32 	%p755, %r631, 3;
	@%p755 bra 	$L__BB1_1037;
	st.global.u64 	[%rd1192+16], %rd1185;
$L__BB1_1037:
	setp.lt.s32 	%p756, %r631, 4;
	@%p756 bra 	$L__BB1_1039;
	st.global.u64 	[%rd1192+24], %rd1186;
$L__BB1_1039:
	setp.lt.s32 	%p757, %r631, 5;
	@%p757 bra 	$L__BB1_1041;
	st.global.u64 	[%rd1192+32], %rd1187;
$L__BB1_1041:
	setp.lt.s32 	%p758, %r631, 6;
	@%p758 bra 	$L__BB1_1043;
	st.global.u64 	[%rd1192+40], %rd1188;
$L__BB1_1043:
	setp.lt.s32 	%p759, %r631, 7;
	@%p759 bra 	$L__BB1_1045;
	st.global.u64 	[%rd1192+48], %rd1189;
$L__BB1_1045:
	setp.lt.s32 	%p760, %r631, 8;
	@%p760 bra 	$L__BB1_1047;
	st.global.u64 	[%rd1192+56], %rd1190;
$L__BB1_1047:
	setp.lt.s32 	%p761, %r631, 9;
	@%p761 bra 	$L__BB1_1049;
	st.global.u64 	[%rd1192+64], %rd1191;
$L__BB1_1049:
	ret;

}


// ===== COMPILED SASS (sm_100) =====

	.target	sm_100

	.elftype	@"ET_EXEC"


//--------------------- .note.nv.tkinfo           --------------------------
	.section	.note.nv.tkinfo,"",@"SHT_NOTE"
	.sectionflags	@"SHF_NOTE_NV_TKINFO"
	.tkinfo
        /*0018*/ 	.word	0x00000002
        /*0030*/ 	.string	""
        /*0030*/ 	.string	"ptxas"
        /*0030*/ 	.string	"Cuda compilation tools, release 13.0, V13.0.88"
        /*0030*/ 	.string	"Build cuda_13.0.r13.0/compiler.36424714_0"
        /*0030*/ 	.string	"-arch sm_100 -m 64 "



//--------------------- .note.nv.cuinfo           --------------------------
	.section	.note.nv.cuinfo,"",@"SHT_NOTE"
	.sectionflags	@"SHF_NOTE_NV_CUINFO"
        /*0018*/ 	.short	0x0002
        /*001a*/ 	.short	0x0064
        /*001c*/ 	.short	0x0082
	.zero		2


//--------------------- .nv.info                  --------------------------
	.section	.nv.info,"",@"SHT_CUDA_INFO"
	.align	4


	//----- nvinfo : EIATTR_REGCOUNT
	.align		4
        /*0000*/ 	.byte	0x04, 0x2f
        /*0002*/ 	.short	(.L_5 - .L_4)
	.align		4
.L_4:
        /*0004*/ 	.word	index@(_Z13kernel_x_keysPmjj)
        /*0008*/ 	.word	0x00000020


	//----- nvinfo : EIATTR_FRAME_SIZE
	.align		4
.L_5:
        /*000c*/ 	.byte	0x04, 0x11
        /*000e*/ 	.short	(.L_7 - .L_6)
	.align		4
.L_6:
        /*0010*/ 	.word	index@(_Z13kernel_x_keysPmjj)
        /*0014*/ 	.word	0x00000168


	//----- nvinfo : EIATTR_REGCOUNT
	.align		4
.L_7:
        /*0018*/ 	.byte	0x04, 0x2f
        /*001a*/ 	.short	(.L_9 - .L_8)
	.align		4
.L_8:
        /*001c*/ 	.word	index@(_Z13kernel_y_fullPmjj)
        /*0020*/ 	.word	0x00000024


	//----- nvinfo : EIATTR_FRAME_SIZE
	.align		4
.L_9:
        /*0024*/ 	.byte	0x04, 0x11
        /*0026*/ 	.short	(.L_11 - .L_10)
	.align		4
.L_10:
        /*0028*/ 	.word	index@(_Z13kernel_y_fullPmjj)
        /*002c*/ 	.word	0x00000168


	//----- nvinfo : EIATTR_MIN_STACK_SIZE
	.align		4
.L_11:
        /*0030*/ 	.byte	0x04, 0x12
        /*0032*/ 	.short	(.L_13 - .L_12)
	.align		4
.L_12:
        /*0034*/ 	.word	index@(_Z13kernel_y_fullPmjj)
        /*0038*/ 	.word	0x00000168


	//----- nvinfo : EIATTR_MIN_STACK_SIZE
	.align		4
.L_13:
        /*003c*/ 	.byte	0x04, 0x12
        /*003e*/ 	.short	(.L_15 - .L_14)
	.align		4
.L_14:
        /*0040*/ 	.word	index@(_Z13kernel_x_keysPmjj)
        /*0044*/ 	.word	0x00000168
.L_15:


//--------------------- .nv.compat                --------------------------
	.section	.nv.compat,"",@"SHT_CUDA_COMPAT_INFO"
	.align	4
        /*0000*/ 	.byte	0x02, 0x09, 0x00, 0x00, 0x02, 0x02, 0x01, 0x00, 0x02, 0x05, 0x05, 0x00, 0x03, 0x07, 0x01, 0x01
        /*0010*/ 	.byte	0x02, 0x03, 0x00, 0x00, 0x02, 0x06, 0x01, 0x00, 0x04, 0x0b, 0x08, 0x00, 0x09, 0x00, 0x00, 0x00
        /*0020*/ 	.byte	0x00, 0x00, 0x00, 0x00


//--------------------- .nv.info._Z13kernel_y_fullPmjj --------------------------
	.section	.nv.info._Z13kernel_y_fullPmjj,"",@"SHT_CUDA_INFO"
	.sectionflags	@""
	.align	4


	//----- nvinfo : EIATTR_CUDA_API_VERSION
	.align		4
        /*0000*/ 	.byte	0x04, 0x37
        /*0002*/ 	.short	(.L_17 - .L_16)
.L_16:
        /*0004*/ 	.word	0x00000082


	//----- nvinfo : EIATTR_KPARAM_INFO
	.align		4
.L_17:
        /*0008*/ 	.byte	0x04, 0x17
        /*000a*/ 	.short	(.L_19 - .L_18)
.L_18:
        /*000c*/ 	.word	0x00000000
        /*0010*/ 	.short	0x0002
        /*0012*/ 	.short	0x000c
        /*0014*/ 	.byte	0x00, 0xf0, 0x11, 0x00


	//----- nvinfo : EIATTR_KPARAM_INFO
	.align		4
.L_19:
        /*0018*/ 	.byte	0x04, 0x17
        /*001a*/ 	.short	(.L_21 - .L_20)
.L_20:
        /*001c*/ 	.word	0x00000000
        /*0020*/ 	.short	0x0001
        /*0022*/ 	.short	0x0008
        /*0024*/ 	.byte	0x00, 0xf0, 0x11, 0x00


	//----- nvinfo : EIATTR_KPARAM_INFO
	.align		4
.L_21:
        /*0028*/ 	.byte	0x04, 0x17
        /*002a*/ 	.short	(.L_23 - .L_22)
.L_22:
        /*002c*/ 	.word	0x00000000
        /*0030*/ 	.short	0x0000
        /*0032*/ 	.short	0x0000
        /*0034*/ 	.byte	0x00, 0xf5, 0x21, 0x00


	//----- nvinfo : EIATTR_SPARSE_MMA_MASK
	.align		4
.L_23:
        /*0038*/ 	.byte	0x03, 0x50
        /*003a*/ 	.short	0x0000


	//----- nvinfo : EIATTR_MAXREG_COUNT
	.align		4
        /*003c*/ 	.byte	0x03, 0x1b
        /*003e*/ 	.short	0x00ff


	//----- nvinfo : EIATTR_MERCURY_ISA_VERSION
	.align		4
        /*0040*/ 	.byte	0x03, 0x5f
        /*0042*/ 	.short	0x0101


	//----- nvinfo : EIATTR_VRC_CTA_INIT_COUNT
	.align		4
        /*0044*/ 	.byte	0x02, 0x4a
	.zero		1
	.zero		1


	//----- nvinfo : EIATTR_EXIT_INSTR_OFFSETS
	.align		4
        /*0048*/ 	.byte	0x04, 0x1c
        /*004a*/ 	.short	(.L_25 - .L_24)


	//   ....[0]....
.L_24:
        /*004c*/ 	.word	0x000000c0


	//   ....[1]....
        /*0050*/ 	.word	0x00041e80


	//   ....[2]....
        /*0054*/ 	.word	0x00041eb0


	//----- nvinfo : EIATTR_CRS_STACK_SIZE
	.align		4
.L_25:
        /*0058*/ 	.byte	0x04, 0x1e
        /*005a*/ 	.short	(.L_27 - .L_26)
.L_26:
        /*005c*/ 	.word	0x00000000


	//----- nvinfo : EIATTR_CBANK_PARAM_SIZE
	.align		4
.L_27:
        /*0060*/ 	.byte	0x03, 0x19
        /*0062*/ 	.short	0x0010


	//----- nvinfo : EIATTR_PARAM_CBANK
	.align		4
        /*0064*/ 	.byte	0x04, 0x0a
        /*0066*/ 	.short	(.L_29 - .L_28)
	.align		4
.L_28:
        /*0068*/ 	.word	index@(.nv.constant0._Z13kernel_y_fullPmjj)
        /*006c*/ 	.short	0x0380
        /*006e*/ 	.short	0x0010


	//----- nvinfo : EIATTR_SW_WAR
	.align		4
.L_29:
        /*0070*/ 	.byte	0x04, 0x36
        /*0072*/ 	.short	(.L_31 - .L_30)
.L_30:
        /*0074*/ 	.word	0x00000008
.L_31:


//--------------------- .nv.info._Z13kernel_x_keysPmjj --------------------------
	.section	.nv.info._Z13kernel_x_keysPmjj,"",@"SHT_CUDA_INFO"
	.sectionflags	@""
	.align	4


	//----- nvinfo : EIATTR_CUDA_API_VERSION
	.align		4
        /*0000*/ 	.byte	0x04, 0x37
        /*0002*/ 	.short	(.L_33 - .L_32)
.L_32:
        /*0004*/ 	.word	0x00000082


	//----- nvinfo : EIATTR_KPARAM_INFO
	.align		4
.L_33:
        /*0008*/ 	.byte	0x04, 0x17
        /*000a*/ 	.short	(.L_35 - .L_34)
.L_34:
        /*000c*/ 	.word	0x00000000
        /*0010*/ 	.short	0x0002
        /*0012*/ 	.short	0x000c
        /*0014*/ 	.byte	0x00, 0xf0, 0x11, 0x00


	//----- nvinfo : EIATTR_KPARAM_INFO
	.align		4
.L_35:
        /*0018*/ 	.byte	0x04, 0x17
        /*001a*/ 	.short	(.L_37 - .L_36)
.L_36:
        /*001c*/ 	.word	0x00000000
        /*0020*/ 	.short	0x0001
        /*0022*/ 	.short	0x0008
        /*0024*/ 	.byte	0x00, 0xf0, 0x11, 0x00


	//----- nvinfo : EIATTR_KPARAM_INFO
	.align		4
.L_37:
        /*0028*/ 	.byte	0x04, 0x17
        /*002a*/ 	.short	(.L_39 - .L_38)
.L_38:
        /*002c*/ 	.word	0x00000000
        /*0030*/ 	.short	0x0000
        /*0032*/ 	.short	0x0000
        /*0034*/ 	.byte	0x00, 0xf5, 0x21, 0x00


	//----- nvinfo : EIATTR_SPARSE_MMA_MASK
	.align		4
.L_39:
        /*0038*/ 	.byte	0x03, 0x50
        /*003a*/ 	.short	0x0000


	//----- nvinfo : EIATTR_MAXREG_COUNT
	.align		4
        /*003c*/ 	.byte	0x03, 0x1b
        /*003e*/ 	.short	0x00ff


	//----- nvinfo : EIATTR_MERCURY_ISA_VERSION
	.align		4
        /*0040*/ 	.byte	0x03, 0x5f
        /*0042*/ 	.short	0x0101


	//----- nvinfo : EIATTR_VRC_CTA_INIT_COUNT
	.align		4
        /*0044*/ 	.byte	0x02, 0x4a
	.zero		1
	.zero		1


	//----- nvinfo : EIATTR_EXIT_INSTR_OFFSETS
	.align		4
        /*0048*/ 	.byte	0x04, 0x1c
        /*004a*/ 	.short	(.L_41 - .L_40)


	//   ....[0]....
.L_40:
        /*004c*/ 	.word	0x000000c0


	//   ....[1]....
        /*0050*/ 	.word	0x00041cc0


	//----- nvinfo : EIATTR_CRS_STACK_SIZE
	.align		4
.L_41:
        /*0054*/ 	.byte	0x04, 0x1e
        /*0056*/ 	.short	(.L_43 - .L_42)
.L_42:
        /*0058*/ 	.word	0x00000000


	//----- nvinfo : EIATTR_CBANK_PARAM_SIZE
	.align		4
.L_43:
        /*005c*/ 	.byte	0x03, 0x19
        /*005e*/ 	.short	0x0010


	//----- nvinfo : EIATTR_PARAM_CBANK
	.align		4
        /*0060*/ 	.byte	0x04, 0x0a
        /*0062*/ 	.short	(.L_45 - .L_44)
	.align		4
.L_44:
        /*0064*/ 	.word	index@(.nv.constant0._Z13kernel_x_keysPmjj)
        /*0068*/ 	.short	0x0380
        /*006a*/ 	.short	0x0010


	//----- nvinfo : EIATTR_SW_WAR
	.align		4
.L_45:
        /*006c*/ 	.byte	0x04, 0x36
        /*006e*/ 	.short	(.L_47 - .L_46)
.L_46:
        /*0070*/ 	.word	0x00000008
.L_47:


//--------------------- .nv.callgraph             --------------------------
	.section	.nv.callgraph,"",@"SHT_CUDA_CALLGRAPH"
	.align	4
	.sectionentsize	8
	.align		4
        /*0000*/ 	.word	0x00000000
	.align		4
        /*0004*/ 	.word	0xffffffff
	.align		4
        /*0008*/ 	.word	0x00000000
	.align		4
        /*000c*/ 	.word	0xfffffffe
	.align		4
        /*0010*/ 	.word	0x00000000
	.align		4
        /*0014*/ 	.word	0xfffffffd
	.align		4
        /*0018*/ 	.word	0x00000000
	.align		4
        /*001c*/ 	.word	0xfffffffc


//--------------------- .nv.constant3             --------------------------
	.section	.nv.constant3,"a",@progbits
	.align	8
.nv.constant3:
	.type		d_mod,@object
	.size		d_mod,(d_R2 - d_mod)
d_mod:
	.zero		72
	.type		d_R2,@object
	.size		d_R2,(d_n0inv - d_R2)
d_R2:
	.zero		72
	.type		d_n0inv,@object
	.size		d_n0inv,(d_L - d_n0inv)
d_n0inv:
	.zero		8
	.type		d_L,@object
	.size		d_L,(.L_3 - d_L)
d_L:
	.zero		4
.L_3:


//--------------------- .text._Z13kernel_y_fullPmjj --------------------------
	.section	.text._Z13kernel_y_fullPmjj,"ax",@progbits
	.align	128
        .global         _Z13kernel_y_fullPmjj
        .type           _Z13kernel_y_fullPmjj,@function
        .size           _Z13kernel_y_fullPmjj,(.L_x_948 - _Z13kernel_y_fullPmjj)
        .other          _Z13kernel_y_fullPmjj,@"STO_CUDA_ENTRY STV_DEFAULT"
_Z13kernel_y_fullPmjj:
.text._Z13kernel_y_fullPmjj:
[----:B------:R-:W0:Y:S01]  /*0000*/  LDC R1, c[0x0][0x37c] ;  /* 0x0000df00ff017b82 */ /* 0x000e220000000800 */
[----:B------:R-:W1:Y:S07]  /*0010*/  S2R R28, SR_TID.X ;  /* 0x00000000001c7919 */ /* 0x000e6e0000002100 */
[----:B------:R-:W1:Y:S01]  /*0020*/  S2UR UR4, SR_CTAID.X ;  /* 0x00000000000479c3 */ /* 0x000e620000002500 */
[----:B------:R-:W2:Y:S01]  /*0030*/  LDCU UR5, c[0x0][0x38c] ;  /* 0x00007180ff0577ac */ /* 0x000ea20008000800 */
[----:B------:R-:W-:-:S02]  /*0040*/  IMAD.MOV.U32 R29, RZ, RZ, RZ ;  /* 0x000000ffff1d7224 */ /* 0x000fc400078e00ff */
[----:B0-----:R-:W-:-:S04]  /*0050*/  VIADD R1, R1, 0xfffffe98 ;  /* 0xfffffe9801017836 */ /* 0x001fc80000000000 */
[----:B------:R-:W1:Y:S01]  /*0060*/  LDC R3, c[0x0][0x360] ;  /* 0x0000d800ff037b82 */ /* 0x000e620000000800 */
[C---:B------:R-:W-:Y:S02]  /*0070*/  R2UR UR6, R1.reuse ;  /* 0x00000000010672ca */ /* 0x040fe400000e0000 */
[----:B------:R-:W-:Y:S01]  /*0080*/  R2UR UR12, R1 ;  /* 0x00000000010c72ca */ /* 0x000fe200000e0000 */
[----:B-1----:R-:W-:-:S03]  /*0090*/  IMAD.WIDE.U32 R28, R3, UR4, R28 ;  /* 0x00000004031c7c25 */ /* 0x002fc6000f8e001c */
[----:B--2---:R-:W-:-:S04]  /*00a0*/  ISETP.GE.U32.AND P0, PT, R28, UR5, PT ;  /* 0x000000051c007c0c */ /* 0x004fc8000bf06070 */
[----:B------:R-:W-:-:S13]  /*00b0*/  ISETP.GE.U32.AND.EX P0, PT, R29, RZ, PT, P0 ;  /* 0x000000ff1d00720c */ /* 0x000fda0003f06100 */
[----:B------:R-:W-:Y:S05]  /*00c0*/  @P0 EXIT ;  /* 0x000000000000094d */ /* 0x000fea0003800000 */
[----:B------:R-:W0:Y:S01]  /*00d0*/  LDCU UR22, c[0x3][0x98] ;  /* 0x00c01300ff1677ac */ /* 0x000e220008000800 */
[----:B------:R-:W1:Y:S01]  /*00e0*/  LDC.64 R16, c[0x3][0x48] ;  /* 0x00c01200ff107b82 */ /* 0x000e620000000a00 */
[----:B------:R-:W-:Y:S01]  /*00f0*/  IMAD.MOV.U32 R3, RZ, RZ, RZ ;  /* 0x000000ffff037224 */ /* 0x000fe200078e00ff */
[----:B------:R-:W-:Y:S01]  /*0100*/  STL.64 [R1+0x98], RZ ;  /* 0x000098ff01007387 */ /* 0x000fe20000100a00 */
[----:B------:R-:W2:Y:S03]  /*0110*/  LDCU.128 UR16, c[0x3][0x50] ;  /* 0x00c00a00ff1077ac */ /* 0x000ea60008000c00 */
[----:B------:R-:W-:Y:S01]  /*0120*/  STL.64 [R1+0xa0], RZ ;  /* 0x0000a0ff01007387 */ /* 0x000fe20000100a00 */
[----:B------:R-:W3:Y:S03]  /*0130*/  LDCU.128 UR24, c[0x3][0x60] ;  /* 0x00c00c00ff1877ac */ /* 0x000ee60008000c00 */
[----:B------:R-:W-:Y:S01]  /*0140*/  STL.64 [R1+0xa8], RZ ;  /* 0x0000a8ff01007387 */ /* 0x000fe20000100a00 */
[----:B------:R-:W4:Y:S03]  /*0150*/  LDCU.128 UR28, c[0x3][0x70] ;  /* 0x00c00e00ff1c77ac */ /* 0x000f260008000c00 */
[----:B------:R-:W-:Y:S01]  /*0160*/  STL.64 [R1+0xb0], RZ ;  /* 0x0000b0ff01007387 */ /* 0x000fe20000100a00 */
[----:B------:R-:W5:Y:S01]  /*0170*/  LDCU UR23, c[0x0][0x388] ;  /* 0x00007100ff1777ac */ /* 0x000f620008000800 */
[----:B0-----:R-:W-:-:S02]  /*0180*/  ISETP.LT.AND P0, PT, RZ, UR22, PT ;  /* 0x00000016ff007c0c */ /* 0x001fc4000bf01270 */
[----:B------:R-:W-:Y:S01]  /*0190*/  STL.64 [R1+0xb8], RZ ;  /* 0x0000b8ff01007387 */ /* 0x000fe20000100a00 */
[----:B------:R-:W-:Y:S02]  /*01a0*/  UISETP.GT.AND UP0, UPT, UR22, 0x1, UPT ;  /* 0x000000011600788c */ /* 0x000fe4000bf04270 */
[----:B------:R-:W-:Y:S01]  /*01b0*/  UISETP.GT.AND UP1, UPT, UR22, 0x2, UPT ;  /* 0x000000021600788c */ /* 0x000fe2000bf24270 */
[----:B------:R-:W-:Y:S01]  /*01c0*/  STL.64 [R1+0xc0], RZ ;  /* 0x0000c0ff01007387 */ /* 0x000fe20000100a00 */
[----:B------:R-:W0:Y:S03]  /*01d0*/  LDCU.128 UR8, c[0x3][0x80] ;  /* 0x00c01000ff0877ac */ /* 0x000e260008000c00 */
[----:B------:R-:W-:Y:S01]  /*01e0*/  STL.64 [R1+0xc8], RZ ;  /* 0x0000c8ff01007387 */ /* 0x000fe20000100a00 */
[----:B--2---:R-:W-:Y:S02]  /*01f0*/  USEL UR20, UR16, URZ, UP0 ;  /* 0x000000ff10147287 */ /* 0x004fe40008000000 */
[----:B------:R-:W-:Y:S01]  /*0200*/  USEL UR21, UR17, URZ, UP0 ;  /* 0x000000ff11157287 */ /* 0x000fe20008000000 */
[----:B------:R-:W-:Y:S01]  /*0210*/  STL.64 [R1+0xd0], RZ ;  /* 0x0000d0ff01007387 */ /* 0x000fe20000100a00 */
[----:B------:R-:W-:-:S02]  /*0220*/  USEL UR18, UR18, URZ, UP1 ;  /* 0x000000ff12127287 */ /* 0x000fc40008800000 */
[----:B------:R-:W-:Y:S01]  /*0230*/  USEL UR19, UR19, URZ, UP1 ;  /* 0x000000ff13137287 */ /* 0x000fe20008800000 */
[----:B-----5:R-:W-:Y:S01]  /*0240*/  VIADD R2, R28, UR23 ;  /* 0x000000171c027c36 */ /* 0x020fe20008000000 */
[----:B------:R-:W-:Y:S01]  /*0250*/  UISETP.GT.AND UP0, UPT, UR22, 0x3, UPT ;  /* 0x000000031600788c */ /* 0x000fe2000bf04270 */
[----:B------:R-:W-:Y:S01]  /*0260*/  IMAD.U32 R4, RZ, RZ, UR20 ;  /* 0x00000014ff047e24 */ /* 0x000fe2000f8e00ff */
[----:B------:R-:W-:Y:S01]  /*0270*/  UISETP.GT.AND UP1, UPT, UR22, 0x4, UPT ;  /* 0x000000041600788c */ /* 0x000fe2000bf24270 */
[----:B------:R-:W-:Y:S01]  /*0280*/  IMAD.U32 R5, RZ, RZ, UR21 ;  /* 0x00000015ff057e24 */ /* 0x000fe2000f8e00ff */
[----:B---3--:R-:W-:Y:S01]  /*0290*/  USEL UR16, UR24, URZ, UP0 ;  /* 0x000000ff18107287 */ /* 0x008fe20008000000 */
[----:B------:R-:W-:Y:S01]  /*02a0*/  IMAD.U32 R6, RZ, RZ, UR18 ;  /* 0x00000012ff067e24 */ /* 0x000fe2000f8e00ff */
[----:B------:R-:W-:Y:S01]  /*02b0*/  USEL UR17, UR25, URZ, UP0 ;  /* 0x000000ff19117287 */ /* 0x000fe20008000000 */
[----:B------:R-:W-:Y:S01]  /*02c0*/  IMAD.U32 R7, RZ, RZ, UR19 ;  /* 0x00000013ff077e24 */ /* 0x000fe2000f8e00ff */
[----:B------:R-:W-:Y:S01]  /*02d0*/  USEL UR14, UR26, URZ, UP1 ;  /* 0x000000ff1a0e7287 */ /* 0x000fe20008800000 */
[----:B------:R1:W-:Y:S01]  /*02e0*/  STL.64 [R1+0x90], R2 ;  /* 0x0000900201007387 */ /* 0x0003e20000100a00 */
[----:B------:R-:W-:Y:S01]  /*02f0*/  USEL UR15, UR27, URZ, UP1 ;  /* 0x000000ff1b0f7287 */ /* 0x000fe20008800000 */
[----:B------:R-:W-:Y:S01]  /*0300*/  IMAD.U32 R8, RZ, RZ, UR16 ;  /* 0x00000010ff087e24 */ /* 0x000fe2000f8e00ff */
[----:B------:R-:W-:Y:S01]  /*0310*/  UISETP.GT.AND UP0, UPT, UR22, 0x5, UPT ;  /* 0x000000051600788c */ /* 0x000fe2000bf04270 */
[----:B------:R2:W-:Y:S01]  /*0320*/  STL.64 [R1+0x8], R4 ;  /* 0x0000080401007387 */ /* 0x0005e20000100a00 */
[----:B------:R-:W-:Y:S01]  /*0330*/  UISETP.GT.AND UP1, UPT, UR22, 0x6, UPT ;  /* 0x000000061600788c */ /* 0x000fe2000bf24270 */
[----:B------:R-:W-:Y:S01]  /*0340*/  IMAD.U32 R9, RZ, RZ, UR17 ;  /* 0x00000011ff097e24 */ /* 0x000fe2000f8e00ff */
[----:B----4-:R-:W-:Y:S01]  /*0350*/  USEL UR7, UR28, URZ, UP0 ;  /* 0x000000ff1c077287 */ /* 0x010fe20008000000 */
[----:B------:R3:W-:Y:S01]  /*0360*/  STL.64 [R1+0x10], R6 ;  /* 0x0000100601007387 */ /* 0x0007e20000100a00 */
[----:B------:R-:W-:Y:S01]  /*0370*/  USEL UR13, UR29, URZ, UP0 ;  /* 0x000000ff1d0d7287 */ /* 0x000fe20008000000 */
[----:B------:R-:W-:Y:S01]  /*0380*/  IMAD.U32 R10, RZ, RZ, UR14 ;  /* 0x0000000eff0a7e24 */ /* 0x000fe2000f8e00ff */
[----:B------:R-:W-:Y:S01]  /*0390*/  USEL UR4, UR30, URZ, UP1 ;  /* 0x000000ff1e047287 */ /* 0x000fe20008800000 */
[----:B------:R-:W-:Y:S01]  /*03a0*/  IMAD.U32 R11, RZ, RZ, UR15 ;  /* 0x0000000fff0b7e24 */ /* 0x000fe2000f8e00ff */
[----:B------:R-:W-:Y:S01]  /*03b0*/  USEL UR5, UR31, URZ, UP1 ;  /* 0x000000ff1f057287 */ /* 0x000fe20008800000 */
[----:B------:R-:W-:Y:S01]  /*03c0*/  IMAD.U32 R12, RZ, RZ, UR7 ;  /* 0x00000007ff0c7e24 */ /* 0x000fe2000f8e00ff */
[----:B------:R-:W-:Y:S01]  /*03d0*/  UISETP.GT.AND UP0, UPT, UR22, 0x7, UPT ;  /* 0x000000071600788c */ /* 0x000fe2000bf04270 */
[----:B------:R-:W-:Y:S01]  /*03e0*/  IMAD.U32 R13, RZ, RZ, UR13 ;  /* 0x0000000dff0d7e24 */ /* 0x000fe2000f8e00ff */
[----:B------:R-:W-:Y:S01]  /*03f0*/  UISETP.GT.AND UP1, UPT, UR22, 0x8, UPT ;  /* 0x000000081600788c */ /* 0x000fe2000bf24270 */
[----:B------:R-:W-:Y:S01]  /*0400*/  IMAD.U32 R14, RZ, RZ, UR4 ;  /* 0x00000004ff0e7e24 */ /* 0x000fe2000f8e00ff */
[----:B0-----:R-:W-:Y:S01]  /*0410*/  USEL UR8, UR8, URZ, UP0 ;  /* 0x000000ff08087287 */ /* 0x001fe20008000000 */
[----:B------:R-:W-:Y:S01]  /*0420*/  IMAD.U32 R15, RZ, RZ, UR5 ;  /* 0x00000005ff0f7e24 */ /* 0x000fe2000f8e00ff */
[----:B------:R-:W-:Y:S01]  /*0430*/  USEL UR9, UR9, URZ, UP0 ;  /* 0x000000ff09097287 */ /* 0x000fe20008000000 */
[----:B-1----:R-:W-:Y:S01]  /*0440*/  SEL R2, R16, RZ, P0 ;  /* 0x000000ff10027207 */ /* 0x002fe20000000000 */
[----:B------:R-:W-:Y:S01]  /*0450*/  USEL UR10, UR10, URZ, UP1 ;  /* 0x000000ff0a0a7287 */ /* 0x000fe20008800000 */
[----:B------:R-:W-:Y:S01]  /*0460*/  SEL R3, R17, RZ, P0 ;  /* 0x000000ff11037207 */ /* 0x000fe20000000000 */
[----:B------:R-:W-:Y:S01]  /*0470*/  USEL UR11, UR11, URZ, UP1 ;  /* 0x000000ff0b0b7287 */ /* 0x000fe20008800000 */
[----:B--2---:R-:W-:Y:S01]  /*0480*/  IMAD.U32 R4, RZ, RZ, UR8 ;  /* 0x00000008ff047e24 */ /* 0x004fe2000f8e00ff */
[----:B------:R0:W-:Y:S01]  /*0490*/  STL.64 [R1+0x18], R8 ;  /* 0x0000180801007387 */ /* 0x0001e20000100a00 */
[----:B------:R-:W-:Y:S01]  /*04a0*/  IMAD.U32 R5, RZ, RZ, UR9 ;  /* 0x00000009ff057e24 */ /* 0x000fe2000f8e00ff */
[----:B------:R-:W-:Y:S01]  /*04b0*/  UISETP.GE.AND UP0, UPT, UR22, 0x1, UPT ;  /* 0x000000011600788c */ /* 0x000fe2000bf06270 */
[----:B---3--:R-:W-:Y:S01]  /*04c0*/  IMAD.U32 R6, RZ, RZ, UR10 ;  /* 0x0000000aff067e24 */ /* 0x008fe2000f8e00ff */
[----:B------:R0:W-:Y:S01]  /*04d0*/  STL.64 [R1+0x20], R10 ;  /* 0x0000200a01007387 */ /* 0x0001e20000100a00 */
[----:B------:R-:W-:Y:S01]  /*04e0*/  IMAD.U32 R7, RZ, RZ, UR11 ;  /* 0x0000000bff077e24 */ /* 0x000fe2000f8e00ff */
[----:B------:R-:W-:-:S02]  /*04f0*/  UIADD3 UR11, UPT, UPT, UR12, 0x48, URZ ;  /* 0x000000480c0b7890 */ /* 0x000fc4000fffe0ff */
[----:B------:R0:W-:Y:S01]  /*0500*/  STL.64 [R1+0x28], R12 ;  /* 0x0000280c01007387 */ /* 0x0001e20000100a00 */
[----:B------:R-:W-:-:S03]  /*0510*/  UIADD3 UR10, UPT, UPT, UR12, 0x90, URZ ;  /* 0x000000900c0a7890 */ /* 0x000fc6000fffe0ff */
[----:B------:R0:W-:Y:S04]  /*0520*/  STL.64 [R1+0x30], R14 ;  /* 0x0000300e01007387 */ /* 0x0001e80000100a00 */
[----:B------:R0:W-:Y:S04]  /*0530*/  STL.64 [R1+0x38], R4 ;  /* 0x0000380401007387 */ /* 0x0001e80000100a00 */
[----:B------:R0:W-:Y:S04]  /*0540*/  STL.64 [R1+0x40], R6 ;  /* 0x0000400601007387 */ /* 0x0001e80000100a00 */
[----:B------:R0:W-:Y:S04]  /*0550*/  STL.64 [R1], R2 ;  /* 0x0000000201007387 */ /* 0x0001e80000100a00 */
[----:B------:R0:W-:Y:S04]  /*0560*/  STL.64 [R1+0x48], RZ ;  /* 0x000048ff01007387 */ /* 0x0001e80000100a00 */
[----:B------:R0:W-:Y:S04]  /*0570*/  STL.64 [R1+0x50], RZ ;  /* 0x000050ff01007387 */ /* 0x0001e80000100a00 */
[----:B------:R0:W-:Y:S04]  /*0580*/  STL.64 [R1+0x58], RZ ;  /* 0x000058ff01007387 */ /* 0x0001e80000100a00 */
[----:B------:R0:W-:Y:S04]  /*0590*/  STL.64 [R1+0x60], RZ ;  /* 0x000060ff01007387 */ /* 0x0001e80000100a00 */
[----:B------:R0:W-:Y:S04]  /*05a0*/  STL.64 [R1+0x68], RZ ;  /* 0x000068ff01007387 */ /* 0x0001e80000100a00 */
[----:B------:R0:W-:Y:S04]  /*05b0*/  STL.64 [R1+0x70], RZ ;  /* 0x000070ff01007387 */ /* 0x0001e80000100a00 */
[----:B------:R0:W-:Y:S04]  /*05c0*/  STL.64 [R1+0x78], RZ ;  /* 0x000078ff01007387 */ /* 0x0001e80000100a00 */
[----:B------:R0:W-:Y:S04]  /*05d0*/  STL.64 [R1+0x80], RZ ;  /* 0x000080ff01007387 */ /* 0x0001e80000100a00 */
[----:B------:R0:W-:Y:S01]  /*05e0*/  STL.64 [R1+0x88], RZ ;  /* 0x000088ff01007387 */ /* 0x0001e20000100a00 */
[----:B------:R-:W-:Y:S05]  /*05f0*/  BRA.U !UP0, `(.L_x_0) ;  /* 0x0000002908447547 */ /* 0x000fea000b800000 */
[----:B------:R-:W-:Y:S01]  /*0600*/  UIADD3 UR16, UPT, UPT, UR22, -0x1, URZ ;  /* 0xffffffff16107890 */ /* 0x000fe2000fffe0ff */
[----:B0-----:R-:W-:Y:S01]  /*0610*/  IMAD.MOV.U32 R5, RZ, RZ, RZ ;  /* 0x000000ffff057224 */ /* 0x001fe200078e00ff */
[----:B------:R-:W-:Y:S02]  /*0620*/  ULOP3.LUT UR9, UR22, 0x7, URZ, 0xc0, !UPT ;  /* 0x0000000716097892 */ /* 0x000fe4000f8ec0ff */
[----:B------:R-:W-:Y:S02]  /*0630*/  ULOP3.LUT UR14, UR22, 0x3, URZ, 0xc0, !UPT ;  /* 0x00000003160e7892 */ /* 0x000fe4000f8ec0ff */
[----:B------:R-:W-:Y:S02]  /*0640*/  ULOP3.LUT UR17, UR22, 0x7ffffff8, URZ, 0xc0, !UPT ;  /* 0x7ffffff816117892 */ /* 0x000fe4000f8ec0ff */
[----:B------:R-:W-:Y:S02]  /*0650*/  ULOP3.LUT UR5, UR22, 0x1, URZ, 0xc0, !UPT ;  /* 0x0000000116057892 */ /* 0x000fe4000f8ec0ff */
[----:B------:R-:W-:-:S02]  /*0660*/  UIADD3 UR13, UPT, UPT, UR9, -0x1, URZ ;  /* 0xffffffff090d7890 */ /* 0x000fc4000fffe0ff */
[----:B------:R-:W-:Y:S02]  /*0670*/  UIADD3 UR15, UPT, UPT, UR14, -0x1, URZ ;  /* 0xffffffff0e0f7890 */ /* 0x000fe4000fffe0ff */
[----:B------:R-:W-:-:S12]  /*0680*/  ULOP3.LUT UR18, UR16, 0x3, URZ, 0xc0, !UPT ;  /* 0x0000000310127892 */ /* 0x000fd8000f8ec0ff */
.L_x_16:
[C---:B0-----:R-:W-:Y:S01]  /*0690*/  IMAD R2, R5.reuse, 0x8, R1 ;  /* 0x0000000805027824 */ /* 0x041fe200078e0201 */
[----:B------:R-:W0:Y:S05]  /*06a0*/  LDCU UR22, c[0x3][0x98] ;  /* 0x00c01300ff1677ac */ /* 0x000e2a0008000800 */
[----:B------:R-:W5:Y:S01]  /*06b0*/  LDL.64 R2, [R2] ;  /* 0x0000000002027983 */ /* 0x000f620000100a00 */
[----:B------:R-:W-:Y:S01]  /*06c0*/  VIADD R5, R5, 0x1 ;  /* 0x0000000105057836 */ /* 0x000fe20000000000 */
[----:B------:R-:W-:Y:S01]  /*06d0*/  CS2R R6, SRZ ;  /* 0x0000000000067805 */ /* 0x000fe2000001ff00 */
[----:B------:R-:W-:Y:S01]  /*06e0*/  IMAD.MOV.U32 R0, RZ, RZ, RZ ;  /* 0x000000ffff007224 */ /* 0x000fe200078e00ff */
[----:B0-----:R-:W-:-:S02]  /*06f0*/  UISETP.GE.U32.AND UP0, UPT, UR22, 0x8, UPT ;  /* 0x000000081600788c */ /* 0x001fc4000bf06070 */
[----:B------:R-:W-:-:S07]  /*0700*/  ISETP.NE.AND P1, PT, R5, UR22, PT ;  /* 0x0000001605007c0c */ /* 0x000fce000bf25270 */
[----:B-1234-:R-:W-:Y:S06]  /*0710*/  BRA.U !UP0, `(.L_x_1) ;  /* 0x00000009081c7547 */ /* 0x01efec000b800000 */
[----:B------:R-:W-:Y:S01]  /*0720*/  CS2R R6, SRZ ;  /* 0x0000000000067805 */ /* 0x000fe2000001ff00 */
[----:B------:R-:W-:-:S07]  /*0730*/  IMAD.MOV.U32 R0, RZ, RZ, RZ ;  /* 0x000000ffff007224 */ /* 0x000fce00078e00ff */
.L_x_2:
[----:B------:R-:W-:-:S05]  /*0740*/  IMAD R25, R0, 0x8, R1 ;  /* 0x0000000800197824 */ /* 0x000fca00078e0201 */
[----:B------:R-:W2:Y:S04]  /*0750*/  LDL.64 R8, [R25+0x90] ;  /* 0x0000900019087983 */ /* 0x000ea80000100a00 */
[----:B------:R-:W3:Y:S04]  /*0760*/  LDL.64 R20, [R25+0x48] ;  /* 0x0000480019147983 */ /* 0x000ee80000100a00 */
[----:B------:R-:W4:Y:S04]  /*0770*/  LDL.64 R14, [R25+0x98] ;  /* 0x00009800190e7983 */ /* 0x000f280000100a00 */
[----:B------:R-:W4:Y:S04]  /*0780*/  LDL.64 R18, [R25+0x50] ;  /* 0x0000500019127983 */ /* 0x000f280000100a00 */
[----:B------:R-:W4:Y:S04]  /*0790*/  LDL.64 R10, [R25+0xa0] ;  /* 0x0000a000190a7983 */ /* 0x000f280000100a00 */
[----:B------:R-:W4:Y:S01]  /*07a0*/  LDL.64 R12, [R25+0x58] ;  /* 0x00005800190c7983 */ /* 0x000f220000100a00 */
[----:B--2--5:R-:W-:Y:S01]  /*07b0*/  IMAD.WIDE.U32 R16, R3, R8, RZ ;  /* 0x0000000803107225 */ /* 0x024fe200078e00ff */
[----:B---3--:R-:W-:-:S03]  /*07c0*/  IADD3 R27, P0, PT, R20, R6, RZ ;  /* 0x00000006141b7210 */ /* 0x008fc60007f1e0ff */
[----:B------:R-:W-:Y:S01]  /*07d0*/  IMAD.WIDE.U32 R22, R2, R8, RZ ;  /* 0x0000000802167225 */ /* 0x000fe200078e00ff */
[----:B------:R-:W-:-:S03]  /*07e0*/  IADD3.X R4, P2, PT, R21, R7, RZ, P0, !PT ;  /* 0x0000000715047210 */ /* 0x000fc6000075e4ff */
[----:B------:R-:W-:-:S04]  /*07f0*/  IMAD.WIDE.U32 R16, P0, R2, R9, R16 ;  /* 0x0000000902107225 */ /* 0x000fc80007800010 */
[----:B------:R-:W-:Y:S01]  /*0800*/  IMAD.X R7, RZ, RZ, RZ, P0 ;  /* 0x000000ffff077224 */ /* 0x000fe200000e06ff */
[----:B------:R-:W-:Y:S01]  /*0810*/  IADD3 R21, P3, PT, R23, R16, RZ ;  /* 0x0000001017157210 */ /* 0x000fe20007f7e0ff */
[----:B------:R-:W-:Y:S02]  /*0820*/  IMAD.MOV.U32 R6, RZ, RZ, R17 ;  /* 0x000000ffff067224 */ /* 0x000fe400078e0011 */
[----:B------:R-:W2:Y:S02]  /*0830*/  LDL.64 R16, [R25+0xa8] ;  /* 0x0000a80019107983 */ /* 0x000ea40000100a00 */
[----:B------:R-:W-:Y:S02]  /*0840*/  IMAD.WIDE.U32.X R6, R3, R9, R6, P3 ;  /* 0x0000000903067225 */ /* 0x000fe400018e0406 */
[----:B------:R-:W3:Y:S01]  /*0850*/  LDL.64 R8, [R25+0x60] ;  /* 0x0000600019087983 */ /* 0x000ee20000100a00 */
[----:B------:R-:W-:-:S04]  /*0860*/  IADD3 R22, P0, PT, R27, R22, RZ ;  /* 0x000000161b167210 */ /* 0x000fc80007f1e0ff */
[----:B------:R-:W-:-:S04]  /*0870*/  IADD3.X R23, P0, PT, R4, R21, RZ, P0, !PT ;  /* 0x0000001504177210 */ /* 0x000fc8000071e4ff */
[----:B------:R-:W-:-:S04]  /*0880*/  IADD3.X R21, P0, P2, R6, RZ, RZ, P0, P2 ;  /* 0x000000ff06157210 */ /* 0x000fc800002044ff */
[----:B------:R-:W-:Y:S01]  /*0890*/  IADD3.X R27, PT, PT, R7, RZ, RZ, P0, P2 ;  /* 0x000000ff071b7210 */ /* 0x000fe200007e44ff */
[----:B----4-:R-:W-:Y:S01]  /*08a0*/  IMAD.WIDE.U32 R6, R3, R14, RZ ;  /* 0x0000000e03067225 */ /* 0x010fe200078e00ff */
[----:B------:R-:W-:-:S04]  /*08b0*/  IADD3 R30, P0, PT, R18, R21, RZ ;  /* 0x00000015121e7210 */ /* 0x000fc80007f1e0ff */
[----:B------:R-:W-:Y:S01]  /*08c0*/  IADD3.X R4, P2, PT, R19, R27, RZ, P0, !PT ;  /* 0x0000001b13047210 */ /* 0x000fe2000075e4ff */
[----:B------:R-:W-:-:S04]  /*08d0*/  IMAD.WIDE.U32 R18, P3, R2, R15, R6 ;  /* 0x0000000f02127225 */ /* 0x000fc80007860006 */
[----:B------:R-:W-:-:S03]  /*08e0*/  IMAD.WIDE.U32 R6, R2, R14, RZ ;  /* 0x0000000e02067225 */ /* 0x000fc600078e00ff */
[----:B------:R-:W-:Y:S01]  /*08f0*/  IADD3 R30, P0, PT, R30, R6, RZ ;  /* 0x000000061e1e7210 */ /* 0x000fe20007f1e0ff */
[----:B------:R-:W-:Y:S01]  /*0900*/  IMAD.MOV.U32 R6, RZ, RZ, R19 ;  /* 0x000000ffff067224 */ /* 0x000fe200078e0013 */
[----:B------:R-:W-:Y:S01]  /*0910*/  IADD3 R21, P4, PT, R7, R18, RZ ;  /* 0x0000001207157210 */ /* 0x000fe20007f9e0ff */
[----:B------:R-:W-:-:S03]  /*0920*/  IMAD.X R7, RZ, RZ, RZ, P3 ;  /* 0x000000ffff077224 */ /* 0x000fc600018e06ff */
[----:B------:R-:W-:Y:S01]  /*0930*/  IADD3.X R31, P0, PT, R4, R21, RZ, P0, !PT ;  /* 0x00000015041f7210 */ /* 0x000fe2000071e4ff */
[----:B------:R-:W-:Y:S01]  /*0940*/  IMAD.WIDE.U32.X R6, R3, R15, R6, P4 ;  /* 0x0000000f03067225 */ /* 0x000fe200020e0406 */
[----:B------:R-:W4:Y:S02]  /*0950*/  LDL.64 R20, [R25+0xb0] ;  /* 0x0000b00019147983 */ /* 0x000f240000100a00 */
[----:B------:R-:W-:-:S04]  /*0960*/  IADD3.X R19, P0, P2, R6, RZ, RZ, P0, P2 ;  /* 0x000000ff06137210 */ /* 0x000fc800002044ff */
[----:B------:R-:W-:Y:S01]  /*0970*/  IADD3.X R15, PT, PT, R7, RZ, RZ, P0, P2 ;  /* 0x000000ff070f7210 */ /* 0x000fe200007e44ff */
[----:B------:R-:W-:Y:S01]  /*0980*/  IMAD.WIDE.U32 R6, R3, R10, RZ ;  /* 0x0000000a03067225 */ /* 0x000fe200078e00ff */
[----:B------:R-:W-:-:S04]  /*0990*/  IADD3 R19, P0, PT, R12, R19, RZ ;  /* 0x000000130c137210 */ /* 0x000fc80007f1e0ff */
[----:B------:R-:W-:Y:S01]  /*09a0*/  IADD3.X R4, P2, PT, R13, R15, RZ, P0, !PT ;  /* 0x0000000f0d047210 */ /* 0x000fe2000075e4ff */
[----:B------:R-:W-:-:S04]  /*09b0*/  IMAD.WIDE.U32 R14, R2, R10, RZ ;  /* 0x0000000a020e7225 */ /* 0x000fc800078e00ff */
[----:B------:R-:W-:Y:S01]  /*09c0*/  IMAD.WIDE.U32 R12, P3, R2, R11, R6 ;  /* 0x0000000b020c7225 */ /* 0x000fe20007860006 */
[----:B------:R-:W-:-:S03]  /*09d0*/  IADD3 R6, P0, PT, R19, R14, RZ ;  /* 0x0000000e13067210 */ /* 0x000fc60007f1e0ff */
[----:B------:R-:W-:Y:S01]  /*09e0*/  IMAD.MOV.U32 R14, RZ, RZ, R13 ;  /* 0x000000ffff0e7224 */ /* 0x000fe200078e000d */
[----:B------:R-:W-:Y:S01]  /*09f0*/  IADD3 R7, P4, PT, R15, R12, RZ ;  /* 0x0000000c0f077210 */ /* 0x000fe20007f9e0ff */
[----:B------:R-:W-:-:S04]  /*0a00*/  IMAD.X R15, RZ, RZ, RZ, P3 ;  /* 0x000000ffff0f7224 */ /* 0x000fc800018e06ff */
[----:B------:R-:W-:Y:S02]  /*0a10*/  IMAD.WIDE.U32.X R14, R3, R11, R14, P4 ;  /* 0x0000000b030e7225 */ /* 0x000fe400020e040e */
[----:B------:R-:W4:Y:S01]  /*0a20*/  LDL.64 R10, [R25+0x68] ;  /* 0x00006800190a7983 */ /* 0x000f220000100a00 */
[----:B------:R-:W-:-:S04]  /*0a30*/  IADD3.X R7, P0, PT, R4, R7, RZ, P0, !PT ;  /* 0x0000000704077210 */ /* 0x000fc8000071e4ff */
[----:B------:R-:W-:-:S04]  /*0a40*/  IADD3.X R13, P0, P2, R14, RZ, RZ, P0, P2 ;  /* 0x000000ff0e0d7210 */ /* 0x000fc800002044ff */
[----:B------:R-:W-:Y:S02]  /*0a50*/  IADD3.X R19, PT, PT, R15, RZ, RZ, P0, P2 ;  /* 0x000000ff0f137210 */ /* 0x000fe400007e44ff */
[----:B---3--:R-:W-:Y:S01]  /*0a60*/  IADD3 R15, P0, PT, R8, R13, RZ ;  /* 0x0000000d080f7210 */ /* 0x008fe20007f1e0ff */
[----:B--2---:R-:W-:-:S03]  /*0a70*/  IMAD.WIDE.U32 R12, R3, R16, RZ ;  /* 0x00000010030c7225 */ /* 0x004fc600078e00ff */
[----:B------:R-:W-:Y:S01]  /*0a80*/  IADD3.X R4, P2, PT, R9, R19, RZ, P0, !PT ;  /* 0x0000001309047210 */ /* 0x000fe2000075e4ff */
[C---:B------:R-:W-:Y:S01]  /*0a90*/  IMAD.WIDE.U32 R8, R2.reuse, R16, RZ ;  /* 0x0000001002087225 */ /* 0x040fe200078e00ff */
[----:B------:R-:W2:Y:S03]  /*0aa0*/  LDL.64 R18, [R25+0xb8] ;  /* 0x0000b80019127983 */ /* 0x000ea60000100a00 */
[----:B------:R-:W-:-:S04]  /*0ab0*/  IMAD.WIDE.U32 R12, P3, R2, R17, R12 ;  /* 0x00000011020c7225 */ /* 0x000fc8000786000c */
[----:B------:R-:W-:Y:S01]  /*0ac0*/  IMAD.MOV.U32 R14, RZ, RZ, R13 ;  /* 0x000000ffff0e7224 */ /* 0x000fe200078e000d */
[----:B------:R-:W-:Y:S02]  /*0ad0*/  IADD3 R9, P4, PT, R9, R12, RZ ;  /* 0x0000000c09097210 */ /* 0x000fe40007f9e0ff */
[----:B------:R-:W3:Y:S01]  /*0ae0*/  LDL.64 R12, [R25+0x70] ;  /* 0x00007000190c7983 */ /* 0x000ee20000100a00 */
[----:B------:R-:W-:Y:S01]  /*0af0*/  IADD3 R8, P0, PT, R15, R8, RZ ;  /* 0x000000080f087210 */ /* 0x000fe20007f1e0ff */
[----:B------:R-:W-:-:S03]  /*0b00*/  IMAD.X R15, RZ, RZ, RZ, P3 ;  /* 0x000000ffff0f7224 */ /* 0x000fc600018e06ff */
[----:B------:R-:W-:Y:S01]  /*0b10*/  IADD3.X R9, P0, PT, R4, R9, RZ, P0, !PT ;  /* 0x0000000904097210 */ /* 0x000fe2000071e4ff */
[----:B------:R-:W-:-:S03]  /*0b20*/  IMAD.WIDE.U32.X R14, R3, R17, R14, P4 ;  /* 0x00000011030e7225 */ /* 0x000fc600020e040e */
[----:B------:R-:W-:-:S04]  /*0b30*/  IADD3.X R17, P0, P2, R14, RZ, RZ, P0, P2 ;  /* 0x000000ff0e117210 */ /* 0x000fc800002044ff */
[----:B------:R-:W-:Y:S02]  /*0b40*/  IADD3.X R15, PT, PT, R15, RZ, RZ, P0, P2 ;  /* 0x000000ff0f0f7210 */ /* 0x000fe400007e44ff */
[----:B----4-:R-:W-:-:S04]  /*0b50*/  IADD3 R17, P0, PT, R10, R17, RZ ;  /* 0x000000110a117210 */ /* 0x010fc80007f1e0ff */
[----:B------:R-:W-:Y:S01]  /*0b60*/  IADD3.X R4, P2, PT, R11, R15, RZ, P0, !PT ;  /* 0x0000000f0b047210 */ /* 0x000fe2000075e4ff */
[----:B------:R-:W-:-:S04]  /*0b70*/  IMAD.WIDE.U32 R14, R3, R20, RZ ;  /* 0x00000014030e7225 */ /* 0x000fc800078e00ff */
[----:B------:R-:W-:-:S04]  /*0b80*/  IMAD.WIDE.U32 R10, R2, R20, RZ ;  /* 0x00000014020a7225 */ /* 0x000fc800078e00ff */
[----:B------:R-:W-:Y:S01]  /*0b90*/  IMAD.WIDE.U32 R14, P3, R2, R21, R14 ;  /* 0x00000015020e7225 */ /* 0x000fe2000786000e */
[----:B------:R-:W-:-:S03]  /*0ba0*/  IADD3 R10, P0, PT, R17, R10, RZ ;  /* 0x0000000a110a7210 */ /* 0x000fc60007f1e0ff */
[----:B------:R-:W-:Y:S01]  /*0bb0*/  IMAD.X R17, RZ, RZ, RZ, P3 ;  /* 0x000000ffff117224 */ /* 0x000fe200018e06ff */
[----:B------:R-:W-:Y:S01]  /*0bc0*/  IADD3 R11, P4, PT, R11, R14, RZ ;  /* 0x0000000e0b0b7210 */ /* 0x000fe20007f9e0ff */
[----:B------:R-:W-:-:S03]  /*0bd0*/  IMAD.MOV.U32 R16, RZ, RZ, R15 ;  /* 0x000000ffff107224 */ /* 0x000fc600078e000f */
[----:B------:R-:W-:Y:S01]  /*0be0*/  IADD3.X R11, P0, PT, R4, R11, RZ, P0, !PT ;  /* 0x0000000b040b7210 */ /* 0x000fe2000071e4ff */
[----:B------:R-:W-:-:S03]  /*0bf0*/  IMAD.WIDE.U32.X R16, R3, R21, R16, P4 ;  /* 0x0000001503107225 */ /* 0x000fc600020e0410 */
[----:B------:R-:W-:-:S04]  /*0c00*/  IADD3.X R21, P0, P2, R16, RZ, RZ, P0, P2 ;  /* 0x000000ff10157210 */ /* 0x000fc800002044ff */
[----:B------:R-:W-:Y:S01]  /*0c10*/  IADD3.X R27, PT, PT, R17, RZ, RZ, P0, P2 ;  /* 0x000000ff111b7210 */ /* 0x000fe200007e44ff */
[----:B------:R0:W-:Y:S01]  /*0c20*/  STL.64 [R25+0x48], R22 ;  /* 0x0000481619007387 */ /* 0x0001e20000100a00 */
[----:B--2---:R-:W-:Y:S01]  /*0c30*/  IMAD.WIDE.U32 R14, R3, R18, RZ ;  /* 0x00000012030e7225 */ /* 0x004fe200078e00ff */
[----:B---3--:R-:W-:-:S03]  /*0c40*/  IADD3 R21, P0, PT, R12, R21, RZ ;  /* 0x000000150c157210 */ /* 0x008fc60007f1e0ff */
[----:B------:R-:W-:Y:S01]  /*0c50*/  IMAD.WIDE.U32 R16, P3, R2, R19, R14 ;  /* 0x0000001302107225 */ /* 0x000fe2000786000e */
[----:B------:R-:W-:-:S03]  /*0c60*/  IADD3.X R4, P2, PT, R13, R27, RZ, P0, !PT ;  /* 0x0000001b0d047210 */ /* 0x000fc6000075e4ff */
[----:B------:R-:W-:Y:S01]  /*0c70*/  IMAD.WIDE.U32 R12, R2, R18, RZ ;  /* 0x00000012020c7225 */ /* 0x000fe200078e00ff */
[----:B------:R-:W2:Y:S03]  /*0c80*/  LDL.64 R26, [R25+0xc0] ;  /* 0x0000c000191a7983 */ /* 0x000ea60000100a00 */
[----:B------:R-:W-:Y:S01]  /*0c90*/  IMAD.X R15, RZ, RZ, RZ, P3 ;  /* 0x000000ffff0f7224 */ /* 0x000fe200018e06ff */
[----:B------:R-:W-:Y:S01]  /*0ca0*/  IADD3 R13, P0, PT, R13, R16, RZ ;  /* 0x000000100d0d7210 */ /* 0x000fe20007f1e0ff */
[----:B------:R-:W-:Y:S02]  /*0cb0*/  IMAD.MOV.U32 R14, RZ, RZ, R17 ;  /* 0x000000ffff0e7224 */ /* 0x000fe400078e0011 */
[----:B------:R-:W3:Y:S02]  /*0cc0*/  LDL.64 R16, [R25+0x80] ;  /* 0x0000800019107983 */ /* 0x000ee40000100a00 */
[----:B------:R-:W-:-:S02]  /*0cd0*/  IMAD.WIDE.U32.X R14, R3, R19, R14, P0 ;  /* 0x00000013030e7225 */ /* 0x000fc400000e040e */
[----:B------:R-:W4:Y:S01]  /*0ce0*/  LDL.64 R18, [R25+0x78] ;  /* 0x0000780019127983 */ /* 0x000f220000100a00 */
[----:B------:R-:W-:-:S04]  /*0cf0*/  IADD3 R12, P0, PT, R21, R12, RZ ;  /* 0x0000000c150c7210 */ /* 0x000fc80007f1e0ff */
[----:B------:R-:W-:-:S04]  /*0d00*/  IADD3.X R13, P0, PT, R4, R13, RZ, P0, !PT ;  /* 0x0000000d040d7210 */ /* 0x000fc8000071e4ff */
[----:B0-----:R-:W-:-:S04]  /*0d10*/  IADD3.X R23, P0, P2, R14, RZ, RZ, P0, P2 ;  /* 0x000000ff0e177210 */ /* 0x001fc800002044ff */
[----:B------:R-:W-:Y:S02]  /*0d20*/  IADD3.X R21, PT, PT, R15, RZ, RZ, P0, P2 ;  /* 0x000000ff0f157210 */ /* 0x000fe400007e44ff */
[----:B------:R-:W3:Y:S01]  /*0d30*/  LDL.64 R14, [R25+0xc8] ;  /* 0x0000c800190e7983 */ /* 0x000ee20000100a00 */
[----:B------:R-:W-:-:S03]  /*0d40*/  VIADD R0, R0, 0x8 ;  /* 0x0000000800007836 */ /* 0x000fc60000000000 */
[----:B------:R-:W-:Y:S04]  /*0d50*/  STL.64 [R25+0x50], R30 ;  /* 0x0000501e19007387 */ /* 0x000fe80000100a00 */
[----:B------:R-:W-:Y:S04]  /*0d60*/  STL.64 [R25+0x60], R8 ;  /* 0x0000600819007387 */ /* 0x000fe80000100a00 */
[----:B------:R-:W-:Y:S04]  /*0d70*/  STL.64 [R25+0x68], R10 ;  /* 0x0000680a19007387 */ /* 0x000fe80000100a00 */
[----:B------:R-:W-:Y:S04]  /*0d80*/  STL.64 [R25+0x70], R12 ;  /* 0x0000700c19007387 */ /* 0x000fe80000100a00 */
[----:B------:R0:W-:Y:S01]  /*0d90*/  STL.64 [R25+0x58], R6 ;  /* 0x0000580619007387 */ /* 0x0001e20000100a00 */
[----:B----4-:R-:W-:-:S04]  /*0da0*/  IADD3 R23, P0, PT, R18, R23, RZ ;  /* 0x0000001712177210 */ /* 0x010fc80007f1e0ff */
[----:B------:R-:W-:Y:S01]  /*0db0*/  IADD3.X R4, P2, PT, R19, R21, RZ, P0, !PT ;  /* 0x0000001513047210 */ /* 0x000fe2000075e4ff */
[----:B--2---:R-:W-:-:S04]  /*0dc0*/  IMAD.WIDE.U32 R18, R3, R26, RZ ;  /* 0x0000001a03127225 */ /* 0x004fc800078e00ff */
        /* <DEDUP_REMOVED lines=8> */
[----:B------:R-:W-:Y:S01]  /*0e50*/  IADD3.X R27, P0, P2, R22, RZ, RZ, P0, P2 ;  /* 0x000000ff161b7210 */ /* 0x000fe200002044ff */
[----:B---3--:R-:W-:-:S03]  /*0e60*/  IMAD.WIDE.U32 R18, R3, R14, RZ ;  /* 0x0000000e03127225 */ /* 0x008fc600078e00ff */
[----:B------:R-:W-:Y:S02]  /*0e70*/  IADD3.X R23, PT, PT, R23, RZ, RZ, P0, P2 ;  /* 0x000000ff17177210 */ /* 0x000fe400007e44ff */
[----:B------:R-:W-:-:S04]  /*0e80*/  IADD3 R27, P0, PT, R16, R27, RZ ;  /* 0x0000001b101b7210 */ /* 0x000fc80007f1e0ff */
[----:B------:R-:W-:Y:S01]  /*0e90*/  IADD3.X R4, P2, PT, R17, R23, RZ, P0, !PT ;  /* 0x0000001711047210 */ /* 0x000fe2000075e4ff */
[----:B------:R-:W-:-:S04]  /*0ea0*/  IMAD.WIDE.U32 R22, R2, R14, RZ ;  /* 0x0000000e02167225 */ /* 0x000fc800078e00ff */
[----:B------:R-:W-:Y:S01]  /*0eb0*/  IMAD.WIDE.U32 R16, P3, R2, R15, R18 ;  /* 0x0000000f02107225 */ /* 0x000fe20007860012 */
[----:B------:R-:W-:Y:S02]  /*0ec0*/  IADD3 R18, P0, PT, R27, R22, RZ ;  /* 0x000000161b127210 */ /* 0x000fe40007f1e0ff */
[----:B------:R-:W-:-:S04]  /*0ed0*/  IADD3 R23, P4, PT, R23, R16, RZ ;  /* 0x0000001017177210 */ /* 0x000fc80007f9e0ff */
[----:B------:R-:W-:Y:S01]  /*0ee0*/  IADD3.X R19, P0, PT, R4, R23, RZ, P0, !PT ;  /* 0x0000001704137210 */ /* 0x000fe2000071e4ff */
[----:B------:R1:W-:Y:S04]  /*0ef0*/  STL.64 [R25+0x78], R20 ;  /* 0x0000781419007387 */ /* 0x0003e80000100a00 */
[----:B------:R1:W-:Y:S01]  /*0f00*/  STL.64 [R25+0x80], R18 ;  /* 0x0000801219007387 */ /* 0x0003e20000100a00 */
[----:B0-----:R-:W-:Y:S01]  /*0f10*/  IMAD.X R7, RZ, RZ, RZ, P3 ;  /* 0x000000ffff077224 */ /* 0x001fe200018e06ff */
[----:B------:R-:W-:Y:S01]  /*0f20*/  ISETP.NE.AND P3, PT, R0, UR17, PT ;  /* 0x0000001100007c0c */ /* 0x000fe2000bf65270 */
[----:B------:R-:W-:-:S04]  /*0f30*/  IMAD.MOV.U32 R6, RZ, RZ, R17 ;  /* 0x000000ffff067224 */ /* 0x000fc800078e0011 */
[----:B------:R-:W-:-:S03]  /*0f40*/  IMAD.WIDE.U32.X R14, R3, R15, R6, P4 ;  /* 0x0000000f030e7225 */ /* 0x000fc600020e0406 */
[----:B------:R-:W-:-:S04]  /*0f50*/  IADD3.X R6, P0, P2, R14, RZ, RZ, P0, P2 ;  /* 0x000000ff0e067210 */ /* 0x000fc800002044ff */
[----:B------:R-:W-:Y:S01]  /*0f60*/  IADD3.X R7, PT, PT, R15, RZ, RZ, P0, P2 ;  /* 0x000000ff0f077210 */ /* 0x000fe200007e44ff */
[----:B-1----:R-:W-:Y:S08]  /*0f70*/  @P3 BRA `(.L_x_2) ;  /* 0xfffffff400f03947 */ /* 0x002ff0000383ffff */
[----:B------:R-:W-:-:S07]  /*0f80*/  IMAD.U32 R0, RZ, RZ, UR17 ;  /* 0x00000011ff007e24 */ /* 0x000fce000f8e00ff */
.L_x_1:
[----:B------:R-:W-:-:S09]  /*0f90*/  UISETP.NE.AND UP1, UPT, UR9, URZ, UPT ;  /* 0x000000ff0900728c */ /* 0x000fd2000bf25270 */
[----:B------:R-:W-:Y:S05]  /*0fa0*/  BRA.U !UP1, `(.L_x_3) ;  /* 0x0000000509f47547 */ /* 0x000fea000b800000 */
[----:B------:R-:W-:Y:S02]  /*0fb0*/  UISETP.GE.U32.AND UP2, UPT, UR13, 0x3, UPT ;  /* 0x000000030d00788c */ /* 0x000fe4000bf46070 */
[----:B------:R-:W-:-:S07]  /*0fc0*/  UISETP.NE.AND UP3, UPT, UR14, URZ, UPT ;  /* 0x000000ff0e00728c */ /* 0x000fce000bf65270 */
[----:B------:R-:W-:Y:S05]  /*0fd0*/  BRA.U !UP2, `(.L_x_4) ;  /* 0x000000050a087547 */ /* 0x000fea000b800000 */
        /* <DEDUP_REMOVED lines=8> */
[----:B---3--:R-:W-:-:S04]  /*1060*/  IADD3 R25, P0, PT, R20, R6, RZ ;  /* 0x0000000614197210 */ /* 0x008fc80007f1e0ff */
[----:B------:R-:W-:Y:S01]  /*1070*/  IADD3.X R23, P2, PT, R21, R7, RZ, P0, !PT ;  /* 0x0000000715177210 */ /* 0x000fe2000075e4ff */
[C---:B------:R-:W-:Y:S02]  /*1080*/  IMAD.WIDE.U32 R6, P3, R2.reuse, R17, R18 ;  /* 0x0000001102067225 */ /* 0x040fe40007860012 */
[----:B------:R-:W2:Y:S02]  /*1090*/  LDL.64 R18, [R4+0xa8] ;  /* 0x0000a80004127983 */ /* 0x000ea40000100a00 */
[----:B------:R-:W-:-:S03]  /*10a0*/  IMAD.WIDE.U32 R20, R2, R16, RZ ;  /* 0x0000001002147225 */ /* 0x000fc600078e00ff */
[----:B------:R-:W-:Y:S02]  /*10b0*/  IADD3 R16, P0, PT, R25, R20, RZ ;  /* 0x0000001419107210 */ /* 0x000fe40007f1e0ff */
[----:B------:R-:W3:Y:S01]  /*10c0*/  LDL.64 R24, [R4+0x60] ;  /* 0x0000600004187983 */ /* 0x000ee20000100a00 */
[----:B------:R-:W-:Y:S01]  /*10d0*/  IADD3 R6, P4, PT, R21, R6, RZ ;  /* 0x0000000615067210 */ /* 0x000fe20007f9e0ff */
[----:B------:R-:W-:Y:S02]  /*10e0*/  IMAD.X R21, RZ, RZ, RZ, P3 ;  /* 0x000000ffff157224 */ /* 0x000fe400018e06ff */
[----:B------:R-:W-:-:S04]  /*10f0*/  IMAD.MOV.U32 R20, RZ, RZ, R7 ;  /* 0x000000ffff147224 */ /* 0x000fc800078e0007 */
[----:B------:R-:W-:Y:S01]  /*1100*/  IMAD.WIDE.U32.X R20, R3, R17, R20, P4 ;  /* 0x0000001103147225 */ /* 0x000fe200020e0414 */
[----:B------:R-:W-:-:S04]  /*1110*/  IADD3.X R17, P0, PT, R23, R6, RZ, P0, !PT ;  /* 0x0000000617117210 */ /* 0x000fc8000071e4ff */
[----:B------:R-:W-:-:S04]  /*1120*/  IADD3.X R7, P0, P2, R20, RZ, RZ, P0, P2 ;  /* 0x000000ff14077210 */ /* 0x000fc800002044ff */
[----:B------:R-:W-:Y:S02]  /*1130*/  IADD3.X R23, PT, PT, R21, RZ, RZ, P0, P2 ;  /* 0x000000ff15177210 */ /* 0x000fe400007e44ff */
[----:B----4-:R-:W-:Y:S01]  /*1140*/  IADD3 R21, P0, PT, R12, R7, RZ ;  /* 0x000000070c157210 */ /* 0x010fe20007f1e0ff */
[----:B------:R-:W-:-:S03]  /*1150*/  IMAD.WIDE.U32 R6, R3, R10, RZ ;  /* 0x0000000a03067225 */ /* 0x000fc600078e00ff */
[----:B------:R-:W-:Y:S01]  /*1160*/  IADD3.X R20, P2, PT, R13, R23, RZ, P0, !PT ;  /* 0x000000170d147210 */ /* 0x000fe2000075e4ff */
[----:B------:R-:W-:-:S04]  /*1170*/  IMAD.WIDE.U32 R12, R2, R10, RZ ;  /* 0x0000000a020c7225 */ /* 0x000fc800078e00ff */
[----:B------:R-:W-:Y:S01]  /*1180*/  IMAD.WIDE.U32 R6, P3, R2, R11, R6 ;  /* 0x0000000b02067225 */ /* 0x000fe20007860006 */
[----:B------:R-:W-:-:S03]  /*1190*/  IADD3 R10, P0, PT, R21, R12, RZ ;  /* 0x0000000c150a7210 */ /* 0x000fc60007f1e0ff */
[----:B------:R-:W-:Y:S01]  /*11a0*/  IMAD.MOV.U32 R12, RZ, RZ, R7 ;  /* 0x000000ffff0c7224 */ /* 0x000fe200078e0007 */
[----:B------:R-:W-:Y:S01]  /*11b0*/  IADD3 R21, P4, PT, R13, R6, RZ ;  /* 0x000000060d157210 */ /* 0x000fe20007f9e0ff */
[----:B------:R-:W-:-:S04]  /*11c0*/  IMAD.X R13, RZ, RZ, RZ, P3 ;  /* 0x000000ffff0d7224 */ /* 0x000fc800018e06ff */
[----:B------:R-:W-:Y:S01]  /*11d0*/  IMAD.WIDE.U32.X R12, R3, R11, R12, P4 ;  /* 0x0000000b030c7225 */ /* 0x000fe200020e040c */
[----:B------:R-:W-:-:S04]  /*11e0*/  IADD3.X R11, P0, PT, R20, R21, RZ, P0, !PT ;  /* 0x00000015140b7210 */ /* 0x000fc8000071e4ff */
[----:B------:R-:W-:Y:S01]  /*11f0*/  IADD3.X R21, P0, P2, R12, RZ, RZ, P0, P2 ;  /* 0x000000ff0c157210 */ /* 0x000fe200002044ff */
[----:B------:R-:W-:-:S03]  /*1200*/  IMAD.WIDE.U32 R6, R3, R14, RZ ;  /* 0x0000000e03067225 */ /* 0x000fc600078e00ff */
[----:B------:R-:W-:Y:S02]  /*1210*/  IADD3.X R13, PT, PT, R13, RZ, RZ, P0, P2 ;  /* 0x000000ff0d0d7210 */ /* 0x000fe400007e44ff */
[----:B------:R-:W-:Y:S01]  /*1220*/  IADD3 R21, P0, PT, R8, R21, RZ ;  /* 0x0000001508157210 */ /* 0x000fe20007f1e0ff */
[----:B------:R-:W-:-:S03]  /*1230*/  IMAD.WIDE.U32 R6, P3, R2, R15, R6 ;  /* 0x0000000f02067225 */ /* 0x000fc60007860006 */
[----:B------:R-:W-:Y:S01]  /*1240*/  IADD3.X R13, P2, PT, R9, R13, RZ, P0, !PT ;  /* 0x0000000d090d7210 */ /* 0x000fe2000075e4ff */
[----:B------:R-:W-:-:S03]  /*1250*/  IMAD.WIDE.U32 R8, R2, R14, RZ ;  /* 0x0000000e02087225 */ /* 0x000fc600078e00ff */
[----:B------:R-:W-:Y:S01]  /*1260*/  IADD3 R12, P0, PT, R21, R8, RZ ;  /* 0x00000008150c7210 */ /* 0x000fe20007f1e0ff */
[----:B------:R-:W-:Y:S01]  /*1270*/  IMAD.MOV.U32 R8, RZ, RZ, R7 ;  /* 0x000000ffff087224 */ /* 0x000fe200078e0007 */
[----:B------:R-:W-:Y:S01]  /*1280*/  IADD3 R6, P4, PT, R9, R6, RZ ;  /* 0x0000000609067210 */ /* 0x000fe20007f9e0ff */
[----:B------:R-:W-:-:S03]  /*1290*/  IMAD.X R9, RZ, RZ, RZ, P3 ;  /* 0x000000ffff097224 */ /* 0x000fc600018e06ff */
[----:B------:R-:W-:Y:S01]  /*12a0*/  IADD3.X R13, P0, PT, R13, R6, RZ, P0, !PT ;  /* 0x000000060d0d7210 */ /* 0x000fe2000071e4ff */
[----:B------:R-:W-:-:S03]  /*12b0*/  IMAD.WIDE.U32.X R8, R3, R15, R8, P4 ;  /* 0x0000000f03087225 */ /* 0x000fc600020e0408 */
[----:B------:R-:W-:-:S04]  /*12c0*/  IADD3.X R15, P0, P2, R8, RZ, RZ, P0, P2 ;  /* 0x000000ff080f7210 */ /* 0x000fc800002044ff */
[----:B------:R-:W-:Y:S01]  /*12d0*/  IADD3.X R21, PT, PT, R9, RZ, RZ, P0, P2 ;  /* 0x000000ff09157210 */ /* 0x000fe200007e44ff */
[----:B------:R0:W-:Y:S04]  /*12e0*/  STL.64 [R4+0x48], R16 ;  /* 0x0000481004007387 */ /* 0x0001e80000100a00 */
[----:B------:R0:W-:Y:S04]  /*12f0*/  STL.64 [R4+0x50], R10 ;  /* 0x0000500a04007387 */ /* 0x0001e80000100a00 */
[----:B------:R0:W-:Y:S01]  /*1300*/  STL.64 [R4+0x58], R12 ;  /* 0x0000580c04007387 */ /* 0x0001e20000100a00 */
[----:B------:R-:W-:-:S02]  /*1310*/  VIADD R0, R0, 0x4 ;  /* 0x0000000400007836 */ /* 0x000fc40000000000 */
[----:B--2---:R-:W-:-:S04]  /*1320*/  IMAD.WIDE.U32 R6, R3, R18, RZ ;  /* 0x0000001203067225 */ /* 0x004fc800078e00ff */
[----:B------:R-:W-:-:S04]  /*1330*/  IMAD.WIDE.U32 R8, R2, R18, RZ ;  /* 0x0000001202087225 */ /* 0x000fc800078e00ff */
[----:B------:R-:W-:Y:S01]  /*1340*/  IMAD.WIDE.U32 R6, P3, R2, R19, R6 ;  /* 0x0000001302067225 */ /* 0x000fe20007860006 */
[----:B---3--:R-:W-:-:S04]  /*1350*/  IADD3 R15, P0, PT, R24, R15, RZ ;  /* 0x0000000f180f7210 */ /* 0x008fc80007f1e0ff */
[----:B------:R-:W-:Y:S02]  /*1360*/  IADD3.X R24, P2, PT, R25, R21, RZ, P0, !PT ;  /* 0x0000001519187210 */ /* 0x000fe4000075e4ff */
[----:B------:R-:W-:Y:S02]  /*1370*/  IADD3 R9, P4, PT, R9, R6, RZ ;  /* 0x0000000609097210 */ /* 0x000fe40007f9e0ff */
[----:B------:R-:W-:-:S04]  /*1380*/  IADD3 R14, P0, PT, R15, R8, RZ ;  /* 0x000000080f0e7210 */ /* 0x000fc80007f1e0ff */
[----:B------:R-:W-:-:S05]  /*1390*/  IADD3.X R15, P0, PT, R24, R9, RZ, P0, !PT ;  /* 0x00000009180f7210 */ /* 0x000fca000071e4ff */
[----:B------:R0:W-:Y:S01]  /*13a0*/  STL.64 [R4+0x60], R14 ;  /* 0x0000600e04007387 */ /* 0x0001e20000100a00 */
[----:B------:R-:W-:Y:S02]  /*13b0*/  IMAD.X R9, RZ, RZ, RZ, P3 ;  /* 0x000000ffff097224 */ /* 0x000fe400018e06ff */
[----:B------:R-:W-:-:S04]  /*13c0*/  IMAD.MOV.U32 R8, RZ, RZ, R7 ;  /* 0x000000ffff087224 */ /* 0x000fc800078e0007 */
[----:B------:R-:W-:-:S03]  /*13d0*/  IMAD.WIDE.U32.X R18, R3, R19, R8, P4 ;  /* 0x0000001303127225 */ /* 0x000fc600020e0408 */
[----:B------:R-:W-:-:S04]  /*13e0*/  IADD3.X R6, P0, P2, R18, RZ, RZ, P0, P2 ;  /* 0x000000ff12067210 */ /* 0x000fc800002044ff */
[----:B0-----:R-:W-:-:S09]  /*13f0*/  IADD3.X R7, PT, PT, R19, RZ, RZ, P0, P2 ;  /* 0x000000ff13077210 */ /* 0x001fd200007e44ff */
.L_x_4:
[----:B------:R-:W-:Y:S05]  /*1400*/  BRA.U !UP3, `(.L_x_3) ;  /* 0x000000010bdc7547 */ /* 0x000fea000b800000 */
[----:B------:R-:W-:Y:S02]  /*1410*/  UISETP.NE.AND UP2, UPT, UR15, URZ, UPT ;  /* 0x000000ff0f00728c */ /* 0x000fe4000bf45270 */
[----:B------:R-:W-:-:S07]  /*1420*/  UISETP.NE.AND UP3, UPT, UR5, URZ, UPT ;  /* 0x000000ff0500728c */ /* 0x000fce000bf65270 */
[----:B------:R-:W-:Y:S05]  /*1430*/  BRA.U !UP2, `(.L_x_5) ;  /* 0x000000010a887547 */ /* 0x000fea000b800000 */
[----:B------:R-:W-:-:S05]  /*1440*/  IMAD R4, R0, 0x8, R1 ;  /* 0x0000000800047824 */ /* 0x000fca00078e0201 */
[----:B------:R-:W2:Y:S04]  /*1450*/  LDL.64 R8, [R4+0x90] ;  /* 0x0000900004087983 */ /* 0x000ea80000100a00 */
[----:B------:R-:W3:Y:S04]  /*1460*/  LDL.64 R10, [R4+0x48] ;  /* 0x00004800040a7983 */ /* 0x000ee80000100a00 */
[----:B------:R-:W4:Y:S04]  /*1470*/  LDL.64 R12, [R4+0x98] ;  /* 0x00009800040c7983 */ /* 0x000f280000100a00 */
[----:B------:R-:W4:Y:S01]  /*1480*/  LDL.64 R14, [R4+0x50] ;  /* 0x00005000040e7983 */ /* 0x000f220000100a00 */
[----:B------:R-:W-:-:S02]  /*1490*/  VIADD R0, R0, 0x2 ;  /* 0x0000000200007836 */ /* 0x000fc40000000000 */
[----:B--2--5:R-:W-:-:S04]  /*14a0*/  IMAD.WIDE.U32 R16, R3, R8, RZ ;  /* 0x0000000803107225 */ /* 0x024fc800078e00ff */
[----:B------:R-:W-:Y:S01]  /*14b0*/  IMAD.WIDE.U32 R18, R2, R8, RZ ;  /* 0x0000000802127225 */ /* 0x000fe200078e00ff */
[----:B---3--:R-:W-:-:S03]  /*14c0*/  IADD3 R23, P0, PT, R10, R6, RZ ;  /* 0x000000060a177210 */ /* 0x008fc60007f1e0ff */
[----:B------:R-:W-:-:S04]  /*14d0*/  IMAD.WIDE.U32 R16, P2, R2, R9, R16 ;  /* 0x0000000902107225 */ /* 0x000fc80007840010 */
[----:B------:R-:W-:Y:S01]  /*14e0*/  IMAD.X R21, RZ, RZ, RZ, P2 ;  /* 0x000000ffff157224 */ /* 0x000fe200010e06ff */
[----:B------:R-:W-:Y:S01]  /*14f0*/  IADD3 R6, P3, PT, R19, R16, RZ ;  /* 0x0000001013067210 */ /* 0x000fe20007f7e0ff */
[----:B------:R-:W-:Y:S01]  /*1500*/  IMAD.MOV.U32 R20, RZ, RZ, R17 ;  /* 0x000000ffff147224 */ /* 0x000fe200078e0011 */
[----:B------:R-:W-:Y:S02]  /*1510*/  IADD3.X R7, P2, PT, R11, R7, RZ, P0, !PT ;  /* 0x000000070b077210 */ /* 0x000fe4000075e4ff */
[----:B------:R-:W-:Y:S01]  /*1520*/  IADD3 R18, P0, PT, R23, R18, RZ ;  /* 0x0000001217127210 */ /* 0x000fe20007f1e0ff */
[----:B------:R-:W-:-:S03]  /*1530*/  IMAD.WIDE.U32.X R20, R3, R9, R20, P3 ;  /* 0x0000000903147225 */ /* 0x000fc600018e0414 */
[----:B------:R-:W-:Y:S01]  /*1540*/  IADD3.X R19, P0, PT, R7, R6, RZ, P0, !PT ;  /* 0x0000000607137210 */ /* 0x000fe2000071e4ff */
[----:B----4-:R-:W-:-:S03]  /*1550*/  IMAD.WIDE.U32 R6, R3, R12, RZ ;  /* 0x0000000c03067225 */ /* 0x010fc600078e00ff */
[----:B------:R-:W-:Y:S01]  /*1560*/  IADD3.X R11, P0, P2, R20, RZ, RZ, P0, P2 ;  /* 0x000000ff140b7210 */ /* 0x000fe200002044ff */
[C---:B------:R-:W-:Y:S01]  /*1570*/  IMAD.WIDE.U32 R8, R2.reuse, R12, RZ ;  /* 0x0000000c02087225 */ /* 0x040fe200078e00ff */
[----:B------:R0:W-:Y:S02]  /*1580*/  STL.64 [R4+0x48], R18 ;  /* 0x0000481204007387 */ /* 0x0001e40000100a00 */
[----:B------:R-:W-:Y:S01]  /*1590*/  IADD3.X R21, PT, PT, R21, RZ, RZ, P0, P2 ;  /* 0x000000ff15157210 */ /* 0x000fe200007e44ff */
[----:B------:R-:W-:Y:S01]  /*15a0*/  IMAD.WIDE.U32 R6, P3, R2, R13, R6 ;  /* 0x0000000d02067225 */ /* 0x000fe20007860006 */
[----:B------:R-:W-:-:S04]  /*15b0*/  IADD3 R11, P0, PT, R14, R11, RZ ;  /* 0x0000000b0e0b7210 */ /* 0x000fc80007f1e0ff */
[----:B------:R-:W-:Y:S02]  /*15c0*/  IADD3.X R14, P2, PT, R15, R21, RZ, P0, !PT ;  /* 0x000000150f0e7210 */ /* 0x000fe4000075e4ff */
[----:B------:R-:W-:Y:S02]  /*15d0*/  IADD3 R9, P4, PT, R9, R6, RZ ;  /* 0x0000000609097210 */ /* 0x000fe40007f9e0ff */
[----:B------:R-:W-:Y:S01]  /*15e0*/  IADD3 R10, P0, PT, R11, R8, RZ ;  /* 0x000000080b0a7210 */ /* 0x000fe20007f1e0ff */
[----:B------:R-:W-:-:S03]  /*15f0*/  IMAD.MOV.U32 R8, RZ, RZ, R7 ;  /* 0x000000ffff087224 */ /* 0x000fc600078e0007 */
[----:B------:R-:W-:Y:S01]  /*1600*/  IADD3.X R11, P0, PT, R14, R9, RZ, P0, !PT ;  /* 0x000000090e0b7210 */ /* 0x000fe2000071e4ff */
[----:B------:R-:W-:-:S04]  /*1610*/  IMAD.X R9, RZ, RZ, RZ, P3 ;  /* 0x000000ffff097224 */ /* 0x000fc800018e06ff */
[----:B------:R0:W-:Y:S01]  /*1620*/  STL.64 [R4+0x50], R10 ;  /* 0x0000500a04007387 */ /* 0x0001e20000100a00 */
[----:B------:R-:W-:-:S03]  /*1630*/  IMAD.WIDE.U32.X R12, R3, R13, R8, P4 ;  /* 0x0000000d030c7225 */ /* 0x000fc600020e0408 */
[----:B------:R-:W-:-:S04]  /*1640*/  IADD3.X R6, P0, P2, R12, RZ, RZ, P0, P2 ;  /* 0x000000ff0c067210 */ /* 0x000fc800002044ff */
[----:B------:R-:W-:-:S09]  /*1650*/  IADD3.X R7, PT, PT, R13, RZ, RZ, P0, P2 ;  /* 0x000000ff0d077210 */ /* 0x000fd200007e44ff */
.L_x_5:
[----:B------:R-:W-:Y:S05]  /*1660*/  BRA.U !UP3, `(.L_x_3) ;  /* 0x000000010b447547 */ /* 0x000fea000b800000 */
[----:B------:R-:W-:-:S05]  /*1670*/  IMAD R17, R0, 0x8, R1 ;  /* 0x0000000800117824 */ /* 0x000fca00078e0201 */
[----:B------:R-:W2:Y:S04]  /*1680*/  LDL.64 R8, [R17+0x90] ;  /* 0x0000900011087983 */ /* 0x000ea80000100a00 */
[----:B0-----:R-:W3:Y:S01]  /*1690*/  LDL.64 R10, [R17+0x48] ;  /* 0x00004800110a7983 */ /* 0x001ee20000100a00 */
[----:B--2--5:R-:W-:Y:S01]  /*16a0*/  IMAD.WIDE.U32 R14, R3, R8, RZ ;  /* 0x00000008030e7225 */ /* 0x024fe200078e00ff */
[----:B---3--:R-:W-:-:S03]  /*16b0*/  IADD3 R19, P0, PT, R10, R6, RZ ;  /* 0x000000060a137210 */ /* 0x008fc60007f1e0ff */
[----:B------:R-:W-:Y:S01]  /*16c0*/  IMAD.WIDE.U32 R12, R2, R8, RZ ;  /* 0x00000008020c7225 */ /* 0x000fe200078e00ff */
[----:B------:R-:W-:-:S03]  /*16d0*/  IADD3.X R7, P2, PT, R11, R7, RZ, P0, !PT ;  /* 0x000000070b077210 */ /* 0x000fc6000075e4ff */
[----:B------:R-:W-:Y:S01]  /*16e0*/  IMAD.WIDE.U32 R14, P3, R2, R9, R14 ;  /* 0x00000009020e7225 */ /* 0x000fe2000786000e */
[----:B------:R-:W-:-:S03]  /*16f0*/  IADD3 R10, P0, PT, R19, R12, RZ ;  /* 0x0000000c130a7210 */ /* 0x000fc60007f1e0ff */
[----:B------:R-:W-:Y:S01]  /*1700*/  IMAD.MOV.U32 R6, RZ, RZ, R15 ;  /* 0x000000ffff067224 */ /* 0x000fe200078e000f */
[----:B------:R-:W-:-:S04]  /*1710*/  IADD3 R12, P4, PT, R13, R14, RZ ;  /* 0x0000000e0d0c7210 */ /* 0x000fc80007f9e0ff */
[----:B------:R-:W-:Y:S01]  /*1720*/  IADD3.X R11, P0, PT, R7, R12, RZ, P0, !PT ;  /* 0x0000000c070b7210 */ /* 0x000fe2000071e4ff */
[----:B------:R-:W-:-:S04]  /*1730*/  IMAD.X R7, RZ, RZ, RZ, P3 ;  /* 0x000000ffff077224 */ /* 0x000fc800018e06ff */
[----:B------:R1:W-:Y:S01]  /*1740*/  STL.64 [R17+0x48], R10 ;  /* 0x0000480a11007387 */ /* 0x0003e20000100a00 */
[----:B------:R-:W-:-:S03]  /*1750*/  IMAD.WIDE.U32.X R2, R3, R9, R6, P4 ;  /* 0x0000000903027225 */ /* 0x000fc600020e0406 */
[----:B------:R-:W-:-:S04]  /*1760*/  IADD3.X R6, P0, P2, R2, RZ, RZ, P0, P2 ;  /* 0x000000ff02067210 */ /* 0x000fc800002044ff */
[----:B------:R-:W-:-:S09]  /*1770*/  IADD3.X R7, PT, PT, R3, RZ, RZ, P0, P2 ;  /* 0x000000ff03077210 */ /* 0x000fd200007e44ff */
.L_x_3:
[----:B------:R-:W2:Y:S01]  /*1780*/  LDL.64 R8, [R1+0x48] ;  /* 0x0000480001087983 */ /* 0x000ea20000100a00 */
[----:B------:R-:W2:Y:S01]  /*1790*/  LDCU.64 UR20, c[0x3][0x90] ;  /* 0x00c01200ff1477ac */ /* 0x000ea20008000a00 */
[----:B------:R-:W-:Y:S02]  /*17a0*/  IMAD.MOV.U32 R27, RZ, RZ, RZ ;  /* 0x000000ffff1b7224 */ /* 0x000fe400078e00ff */
[----:B------:R-:W-:Y:S02]  /*17b0*/  IMAD.MOV.U32 R21, RZ, RZ, RZ ;  /* 0x000000ffff157224 */ /* 0x000fe400078e00ff */
[----:B0-----:R-:W-:Y:S02]  /*17c0*/  IMAD.MOV.U32 R4, RZ, RZ, RZ ;  /* 0x000000ffff047224 */ /* 0x001fe400078e00ff */
[----:B--2---:R-:W-:Y:S02]  /*17d0*/  IMAD R0, R9, UR20, RZ ;  /* 0x0000001409007c24 */ /* 0x004fe4000f8e02ff */
[----:B-----5:R-:W-:-:S04]  /*17e0*/  IMAD.WIDE.U32 R2, R8, UR20, RZ ;  /* 0x0000001408027c25 */ /* 0x020fc8000f8e00ff */
[----:B------:R-:W-:-:S04]  /*17f0*/  IMAD R9, R8, UR21, R0 ;  /* 0x0000001508097c24 */ /* 0x000fc8000f8e0200 */
[----:B------:R-:W-:Y:S01]  /*1800*/  IMAD.IADD R0, R3, 0x1, R9 ;  /* 0x0000000103007824 */ /* 0x000fe200078e0209 */
[----:B------:R-:W-:Y:S06]  /*1810*/  BRA.U !UP0, `(.L_x_6) ;  /* 0x0000000908247547 */ /* 0x000fec000b800000 */
[----:B------:R-:W-:Y:S02]  /*1820*/  IMAD.MOV.U32 R27, RZ, RZ, RZ ;  /* 0x000000ffff1b7224 */ /* 0x000fe400078e00ff */
[----:B------:R-:W-:Y:S02]  /*1830*/  IMAD.MOV.U32 R21, RZ, RZ, RZ ;  /* 0x000000ffff157224 */ /* 0x000fe400078e00ff */
[----:B------:R-:W-:-:S07]  /*1840*/  IMAD.MOV.U32 R22, RZ, RZ, RZ ;  /* 0x000000ffff167224 */ /* 0x000fce00078e00ff */
.L_x_7:
[----:B------:R-:W-:-:S04]  /*1850*/  IMAD.SHL.U32 R4, R22, 0x8, RZ ;  /* 0x0000000816047824 */ /* 0x000fc800078e00ff */
[----:B--2---:R-:W-:-:S05]  /*1860*/  IMAD.IADD R23, R1, 0x1, R4 ;  /* 0x0000000101177824 */ /* 0x004fca00078e0204 */
[----:B-1----:R-:W2:Y:S04]  /*1870*/  LDL.64 R10, [R23+0x48] ;  /* 0x00004800170a7983 */ /* 0x002ea80000100a00 */
[----:B------:R-:W3:Y:S04]  /*1880*/  LDL.64 R14, [R23+0x50] ;  /* 0x00005000170e7983 */ /* 0x000ee80000100a00 */
[----:B------:R-:W4:Y:S04]  /*1890*/  LDL.64 R18, [R23+0x58] ;  /* 0x0000580017127983 */ /* 0x000f280000100a00 */
[----:B------:R-:W5:Y:S01]  /*18a0*/  LDL.64 R12, [R23+0x60] ;  /* 0x00006000170c7983 */ /* 0x000f620000100a00 */
[----:B------:R-:W0:Y:S02]  /*18b0*/  LDC.64 R16, c[0x3][R4] ;  /* 0x00c0000004107b82 */ /* 0x000e240000000a00 */
[----:B0-----:R-:W-:-:S04]  /*18c0*/  IMAD.WIDE.U32 R8, R17, R2, RZ ;  /* 0x0000000211087225 */ /* 0x001fc800078e00ff */
[----:B------:R-:W-:-:S04]  /*18d0*/  IMAD.WIDE.U32 R24, R16, R2, RZ ;  /* 0x0000000210187225 */ /* 0x000fc800078e00ff */
[----:B------:R-:W-:Y:S01]  /*18e0*/  IMAD.WIDE.U32 R8, P3, R16, R0, R8 ;  /* 0x0000000010087225 */ /* 0x000fe20007860008 */
[----:B--2---:R-:W-:-:S03]  /*18f0*/  IADD3 R27, P0, PT, R10, R27, RZ ;  /* 0x0000001b0a1b7210 */ /* 0x004fc60007f1e0ff */
[----:B------:R-:W-:Y:S01]  /*1900*/  IMAD.MOV.U32 R10, RZ, RZ, R9 ;  /* 0x000000ffff0a7224 */ /* 0x000fe200078e0009 */
[----:B------:R-:W-:Y:S01]  /*1910*/  IADD3.X R21, P2, PT, R11, R21, RZ, P0, !PT ;  /* 0x000000150b157210 */ /* 0x000fe2000075e4ff */
[----:B------:R-:W-:Y:S01]  /*1920*/  IMAD.X R11, RZ, RZ, RZ, P3 ;  /* 0x000000ffff0b7224 */ /* 0x000fe200018e06ff */
[----:B------:R-:W-:Y:S02]  /*1930*/  IADD3 R20, P0, PT, R27, R24, RZ ;  /* 0x000000181b147210 */ /* 0x000fe40007f1e0ff */
[----:B------:R-:W-:Y:S02]  /*1940*/  IADD3 R24, P3, PT, R25, R8, RZ ;  /* 0x0000000819187210 */ /* 0x000fe40007f7e0ff */
[----:B------:R-:W0:Y:S02]  /*1950*/  LDC.64 R8, c[0x3][R4+0x8] ;  /* 0x00c0020004087b82 */ /* 0x000e240000000a00 */
[----:B------:R-:W-:Y:S01]  /*1960*/  IADD3.X R21, P0, PT, R21, R24, RZ, P0, !PT ;  /* 0x0000001815157210 */ /* 0x000fe2000071e4ff */
[----:B------:R-:W-:-:S04]  /*1970*/  IMAD.WIDE.U32.X R10, R17, R0, R10, P3 ;  /* 0x00000000110a7225 */ /* 0x000fc800018e040a */
[----:B------:R1:W-:Y:S01]  /*1980*/  STL.64 [R23+0x48], R20 ;  /* 0x0000481417007387 */ /* 0x0003e20000100a00 */
[----:B------:R-:W-:-:S04]  /*1990*/  IADD3.X R27, P0, P2, R10, RZ, RZ, P0, P2 ;  /* 0x000000ff0a1b7210 */ /* 0x000fc800002044ff */
[----:B------:R-:W-:Y:S02]  /*19a0*/  IADD3.X R11, PT, PT, R11, RZ, RZ, P0, P2 ;  /* 0x000000ff0b0b7210 */ /* 0x000fe400007e44ff */
[----:B---3--:R-:W-:-:S04]  /*19b0*/  IADD3 R27, P0, PT, R14, R27, RZ ;  /* 0x0000001b0e1b7210 */ /* 0x008fc80007f1e0ff */
[----:B------:R-:W-:Y:S01]  /*19c0*/  IADD3.X R14, P2, PT, R15, R11, RZ, P0, !PT ;  /* 0x0000000b0f0e7210 */ /* 0x000fe2000075e4ff */
[----:B0-----:R-:W-:-:S04]  /*19d0*/  IMAD.WIDE.U32 R16, R9, R2, RZ ;  /* 0x0000000209107225 */ /* 0x001fc800078e00ff */
[----:B------:R-:W-:-:S04]  /*19e0*/  IMAD.WIDE.U32 R24, R8, R2, RZ ;  /* 0x0000000208187225 */ /* 0x000fc800078e00ff */
[----:B------:R-:W-:Y:S01]  /*19f0*/  IMAD.WIDE.U32 R16, P3, R8, R0, R16 ;  /* 0x0000000008107225 */ /* 0x000fe20007860010 */
[----:B------:R-:W-:-:S03]  /*1a00*/  IADD3 R26, P0, PT, R27, R24, RZ ;  /* 0x000000181b1a7210 */ /* 0x000fc60007f1e0ff */
[----:B------:R-:W-:Y:S01]  /*1a10*/  IMAD.X R11, RZ, RZ, RZ, P3 ;  /* 0x000000ffff0b7224 */ /* 0x000fe200018e06ff */
[----:B------:R-:W-:Y:S01]  /*1a20*/  IADD3 R15, P3, PT, R25, R16, RZ ;  /* 0x00000010190f7210 */ /* 0x000fe20007f7e0ff */
[----:B------:R-:W-:Y:S02]  /*1a30*/  IMAD.MOV.U32 R10, RZ, RZ, R17 ;  /* 0x000000ffff0a7224 */ /* 0x000fe400078e0011 */
[----:B------:R-:W0:Y:S01]  /*1a40*/  LDC.64 R16, c[0x3][R4+0x10] ;  /* 0x00c0040004107b82 */ /* 0x000e220000000a00 */
[----:B------:R-:W-:Y:S01]  /*1a50*/  IADD3.X R27, P0, PT, R14, R15, RZ, P0, !PT ;  /* 0x0000000f0e1b7210 */ /* 0x000fe2000071e4ff */
[----:B------:R-:W-:-:S03]  /*1a60*/  IMAD.WIDE.U32.X R8, R9, R0, R10, P3 ;  /* 0x0000000009087225 */ /* 0x000fc600018e040a */
[----:B------:R-:W-:-:S04]  /*1a70*/  IADD3.X R11, P0, P2, R8, RZ, RZ, P0, P2 ;  /* 0x000000ff080b7210 */ /* 0x000fc800002044ff */
[----:B------:R-:W-:Y:S02]  /*1a80*/  IADD3.X R9, PT, PT, R9, RZ, RZ, P0, P2 ;  /* 0x000000ff09097210 */ /* 0x000fe400007e44ff */
[----:B----4-:R-:W-:-:S04]  /*1a90*/  IADD3 R11, P0, PT, R18, R11, RZ ;  /* 0x0000000b120b7210 */ /* 0x010fc80007f1e0ff */
[----:B------:R-:W-:Y:S01]  /*1aa0*/  IADD3.X R18, P2, PT, R19, R9, RZ, P0, !PT ;  /* 0x0000000913127210 */ /* 0x000fe2000075e4ff */
[----:B0-----:R-:W-:-:S04]  /*1ab0*/  IMAD.WIDE.U32 R14, R17, R2, RZ ;  /* 0x00000002110e7225 */ /* 0x001fc800078e00ff */
[----:B------:R-:W-:-:S04]  /*1ac0*/  IMAD.WIDE.U32 R24, R16, R2, RZ ;  /* 0x0000000210187225 */ /* 0x000fc800078e00ff */
[----:B------:R-:W-:-:S04]  /*1ad0*/  IMAD.WIDE.U32 R14, P3, R16, R0, R14 ;  /* 0x00000000100e7225 */ /* 0x000fc8000786000e */
[----:B------:R-:W-:Y:S01]  /*1ae0*/  IMAD.MOV.U32 R8, RZ, RZ, R15 ;  /* 0x000000ffff087224 */ /* 0x000fe200078e000f */
[----:B------:R-:W-:Y:S01]  /*1af0*/  IADD3 R19, P0, PT, R25, R14, RZ ;  /* 0x0000000e19137210 */ /* 0x000fe20007f1e0ff */
[----:B------:R-:W-:Y:S01]  /*1b00*/  IMAD.X R9, RZ, RZ, RZ, P3 ;  /* 0x000000ffff097224 */ /* 0x000fe200018e06ff */
[----:B------:R-:W2:Y:S03]  /*1b10*/  LDL.64 R14, [R23+0x68] ;  /* 0x00006800170e7983 */ /* 0x000ea60000100a00 */
[----:B------:R-:W-:Y:S01]  /*1b20*/  IMAD.WIDE.U32.X R8, R17, R0, R8, P0 ;  /* 0x0000000011087225 */ /* 0x000fe200000e0408 */
[----:B------:R-:W-:Y:S01]  /*1b30*/  IADD3 R24, P0, PT, R11, R24, RZ ;  /* 0x000000180b187210 */ /* 0x000fe20007f1e0ff */
[----:B------:R-:W3:Y:S01]  /*1b40*/  LDL.64 R16, [R23+0x70] ;  /* 0x0000700017107983 */ /* 0x000ee20000100a00 */
[----:B------:R-:W0:Y:S02]  /*1b50*/  LDC.64 R10, c[0x3][R4+0x18] ;  /* 0x00c00600040a7b82 */ /* 0x000e240000000a00 */
[----:B------:R-:W-:Y:S01]  /*1b60*/  IADD3.X R25, P0, PT, R18, R19, RZ, P0, !PT ;  /* 0x0000001312197210 */ /* 0x000fe2000071e4ff */
[----:B------:R4:W-:Y:S03]  /*1b70*/  STL.64 [R23+0x50], R26 ;  /* 0x0000501a17007387 */ /* 0x0009e60000100a00 */
[----:B-1----:R-:W-:Y:S01]  /*1b80*/  IADD3.X R21, P0, P2, R8, RZ, RZ, P0, P2 ;  /* 0x000000ff08157210 */ /* 0x002fe200002044ff */
[----:B------:R1:W-:Y:S03]  /*1b90*/  STL.64 [R23+0x58], R24 ;  /* 0x0000581817007387 */ /* 0x0003e60000100a00 */
[----:B------:R-:W-:-:S02]  /*1ba0*/  IADD3.X R31, PT, PT, R9, RZ, RZ, P0, P2 ;  /* 0x000000ff091f7210 */ /* 0x000fc400007e44ff */
[----:B-----5:R-:W-:-:S04]  /*1bb0*/  IADD3 R21, P0, PT, R12, R21, RZ ;  /* 0x000000150c157210 */ /* 0x020fc80007f1e0ff */
[----:B------:R-:W-:Y:S01]  /*1bc0*/  IADD3.X R20, P2, PT, R13, R31, RZ, P0, !PT ;  /* 0x0000001f0d147210 */ /* 0x000fe2000075e4ff */
[----:B0-----:R-:W-:-:S04]  /*1bd0*/  IMAD.WIDE.U32 R18, R11, R2, RZ ;  /* 0x000000020b127225 */ /* 0x001fc800078e00ff */
[----:B------:R-:W-:-:S04]  /*1be0*/  IMAD.WIDE.U32 R12, R10, R2, RZ ;  /* 0x000000020a0c7225 */ /* 0x000fc800078e00ff */
[----:B------:R-:W-:-:S04]  /*1bf0*/  IMAD.WIDE.U32 R8, P3, R10, R0, R18 ;  /* 0x000000000a087225 */ /* 0x000fc80007860012 */
[----:B------:R-:W-:Y:S01]  /*1c00*/  IMAD.MOV.U32 R18, RZ, RZ, R9 ;  /* 0x000000ffff127224 */ /* 0x000fe200078e0009 */
[----:B------:R-:W-:Y:S01]  /*1c10*/  IADD3 R13, P0, PT, R13, R8, RZ ;  /* 0x000000080d0d7210 */ /* 0x000fe20007f1e0ff */
[----:B------:R-:W-:Y:S01]  /*1c20*/  IMAD.X R19, RZ, RZ, RZ, P3 ;  /* 0x000000ffff137224 */ /* 0x000fe200018e06ff */
[----:B------:R-:W5:Y:S03]  /*1c30*/  LDL.64 R8, [R23+0x78] ;  /* 0x0000780017087983 */ /* 0x000f660000100a00 */
[----:B------:R-:W-:Y:S02]  /*1c40*/  IMAD.WIDE.U32.X R18, R11, R0, R18, P0 ;  /* 0x000000000b127225 */ /* 0x000fe400000e0412 */
[----:B------:R-:W5:Y:S01]  /*1c50*/  LDL.64 R10, [R23+0x80] ;  /* 0x00008000170a7983 */ /* 0x000f620000100a00 */
[----:B----4-:R-:W1:Y:S01]  /*1c60*/  LDC.64 R26, c[0x3][R4+0x20] ;  /* 0x00c00800041a7b82 */ /* 0x010e620000000a00 */
[----:B------:R-:W-:Y:S01]  /*1c70*/  IADD3 R12, P0, PT, R21, R12, RZ ;  /* 0x0000000c150c7210 */ /* 0x000fe20007f1e0ff */
[----:B------:R-:W-:-:S03]  /*1c80*/  VIADD R22, R22, 0x8 ;  /* 0x0000000816167836 */ /* 0x000fc60000000000 */
[----:B------:R-:W-:-:S04]  /*1c90*/  IADD3.X R13, P0, PT, R20, R13, RZ, P0, !PT ;  /* 0x0000000d140d7210 */ /* 0x000fc8000071e4ff */
[----:B------:R-:W-:Y:S01]  /*1ca0*/  IADD3.X R21, P0, P2, R18, RZ, RZ, P0, P2 ;  /* 0x000000ff12157210 */ /* 0x000fe200002044ff */
[----:B------:R0:W-:Y:S03]  /*1cb0*/  STL.64 [R23+0x60], R12 ;  /* 0x0000600c17007387 */ /* 0x0001e60000100a00 */
[----:B------:R-:W-:Y:S01]  /*1cc0*/  IADD3.X R19, PT, PT, R19, RZ, RZ, P0, P2 ;  /* 0x000000ff13137210 */ /* 0x000fe200007e44ff */
[----:B-1----:R-:W-:Y:S01]  /*1cd0*/  IMAD.WIDE.U32 R24, R27, R2, RZ ;  /* 0x000000021b187225 */ /* 0x002fe200078e00ff */
[----:B--2---:R-:W-:-:S04]  /*1ce0*/  IADD3 R21, P0, PT, R14, R21, RZ ;  /* 0x000000150e157210 */ /* 0x004fc80007f1e0ff */
[----:B------:R-:W-:Y:S01]  /*1cf0*/  IADD3.X R20, P2, PT, R15, R19, RZ, P0, !PT ;  /* 0x000000130f147210 */ /* 0x000fe2000075e4ff */
[----:B------:R-:W-:-:S04]  /*1d00*/  IMAD.WIDE.U32 R24, P0, R26, R0, R24 ;  /* 0x000000001a187225 */ /* 0x000fc80007800018 */
[----:B------:R-:W-:-:S04]  /*1d10*/  IMAD.WIDE.U32 R14, R26, R2, RZ ;  /* 0x000000021a0e7225 */ /* 0x000fc800078e00ff */
[----:B------:R-:W-:Y:S01]  /*1d20*/  IMAD.X R19, RZ, RZ, RZ, P0 ;  /* 0x000000ffff137224 */ /* 0x000fe200000e06ff */
[----:B------:R-:W-:Y:S01]  /*1d30*/  IADD3 R15, P0, PT, R15, R24, RZ ;  /* 0x000000180f0f7210 */ /* 0x000fe20007f1e0ff */
[----:B------:R-:W-:-:S04]  /*1d40*/  IMAD.MOV.U32 R18, RZ, RZ, R25 ;  /* 0x000000ffff127224 */ /* 0x000fc800078e0019 */
[----:B------:R-:W-:Y:S01]  /*1d50*/  IMAD.WIDE.U32.X R18, R27, R0, R18, P0 ;  /* 0x000000001b127225 */ /* 0x000fe200000e0412 */
[----:B------:R-:W-:Y:S01]  /*1d60*/  IADD3 R14, P0, PT, R21, R14, RZ ;  /* 0x0000000e150e7210 */ /* 0x000fe20007f1e0ff */
[----:B------:R-:W1:Y:S03]  /*1d70*/  LDC.64 R26, c[0x3][R4+0x28] ;  /* 0x00c00a00041a7b82 */ /* 0x000e660000000a00 */
[----:B------:R-:W-:-:S04]  /*1d80*/  IADD3.X R15, P0, PT, R20, R15, RZ, P0, !PT ;  /* 0x0000000f140f7210 */ /* 0x000fc8000071e4ff */
[----:B------:R-:W-:Y:S01]  /*1d90*/  IADD3.X R25, P0, P2, R18, RZ, RZ, P0, P2 ;  /* 0x000000ff12197210 */ /* 0x000fe200002044ff */
[----:B------:R2:W-:Y:S03]  /*1da0*/  STL.64 [R23+0x68], R14 ;  /* 0x0000680e17007387 */ /* 0x0005e60000100a00 */
[----:B------:R-:W-:Y:S02]  /*1db0*/  IADD3.X R19, PT, PT, R19, RZ, RZ, P0, P2 ;  /* 0x000000ff13137210 */ /* 0x000fe400007e44ff */
[----:B---3--:R-:W-:-:S04]  /*1dc0*/  IADD3 R25, P0, PT, R16, R25, RZ ;  /* 0x0000001910197210 */ /* 0x008fc80007f1e0ff */
[----:B------:R-:W-:Y:S01]  /*1dd0*/  IADD3.X R24, P2, PT, R17, R19, RZ, P0, !PT ;  /* 0x0000001311187210 */ /* 0x000fe2000075e4ff */
[----:B-1----:R-:W-:-:S04]  /*1de0*/  IMAD.WIDE.U32 R16, R27, R2, RZ ;  /* 0x000000021b107225 */ /* 0x002fc800078e00ff */
[----:B------:R-:W-:-:S04]  /*1df0*/  IMAD.WIDE.U32 R18, R26, R2, RZ ;  /* 0x000000021a127225 */ /* 0x000fc800078e00ff */
[----:B------:R-:W-:-:S04]  /*1e00*/  IMAD.WIDE.U32 R16, P0, R26, R0, R16 ;  /* 0x000000001a107225 */ /* 0x000fc80007800010 */
[----:B------:R-:W-:Y:S01]  /*1e10*/  IMAD.X R21, RZ, RZ, RZ, P0 ;  /* 0x000000ffff157224 */ /* 0x000fe200000e06ff */
[----:B------:R-:W-:Y:S01]  /*1e20*/  IADD3 R19, P0, PT, R19, R16, RZ ;  /* 0x0000001013137210 */ /* 0x000fe20007f1e0ff */
[----:B------:R-:W-:Y:S02]  /*1e30*/  IMAD.MOV.U32 R20, RZ, RZ, R17 ;  /* 0x000000ffff147224 */ /* 0x000fe400078e0011 */
[----:B------:R-:W1:Y:S02]  /*1e40*/  LDC.64 R16, c[0x3][R4+0x30] ;  /* 0x00c00c0004107b82 */ /* 0x000e640000000a00 */
[----:B------:R-:W-:Y:S01]  /*1e50*/  IMAD.WIDE.U32.X R20, R27, R0, R20, P0 ;  /* 0x000000001b147225 */ /* 0x000fe200000e0414 */
[----:B------:R-:W-:-:S04]  /*1e60*/  IADD3 R18, P0, PT, R25, R18, RZ ;  /* 0x0000001219127210 */ /* 0x000fc80007f1e0ff */
[----:B------:R-:W-:-:S04]  /*1e70*/  IADD3.X R19, P0, PT, R24, R19, RZ, P0, !PT ;  /* 0x0000001318137210 */ /* 0x000fc8000071e4ff */
[----:B------:R-:W-:Y:S01]  /*1e80*/  IADD3.X R25, P0, P2, R20, RZ, RZ, P0, P2 ;  /* 0x000000ff14197210 */ /* 0x000fe200002044ff */
[----:B------:R2:W-:Y:S03]  /*1e90*/  STL.64 [R23+0x70], R18 ;  /* 0x0000701217007387 */ /* 0x0005e60000100a00 */
[----:B------:R-:W-:Y:S02]  /*1ea0*/  IADD3.X R27, PT, PT, R21, RZ, RZ, P0, P2 ;  /* 0x000000ff151b7210 */ /* 0x000fe400007e44ff */
[----:B-----5:R-:W-:-:S04]  /*1eb0*/  IADD3 R24, P0, PT, R8, R25, RZ ;  /* 0x0000001908187210 */ /* 0x020fc80007f1e0ff */
[----:B------:R-:W-:Y:S02]  /*1ec0*/  IADD3.X R25, P2, PT, R9, R27, RZ, P0, !PT ;  /* 0x0000001b09197210 */ /* 0x000fe4000075e4ff */
[----:B------:R-:W3:Y:S01]  /*1ed0*/  LDC.64 R8, c[0x3][R4+0x38] ;  /* 0x00c00e0004087b82 */ /* 0x000ee20000000a00 */
[----:B-1----:R-:W-:-:S04]  /*1ee0*/  IMAD.WIDE.U32 R20, R17, R2, RZ ;  /* 0x0000000211147225 */ /* 0x002fc800078e00ff */
[----:B------:R-:W-:-:S04]  /*1ef0*/  IMAD.WIDE.U32 R26, R16, R2, RZ ;  /* 0x00000002101a7225 */ /* 0x000fc800078e00ff */
[----:B------:R-:W-:Y:S01]  /*1f00*/  IMAD.WIDE.U32 R20, P3, R16, R0, R20 ;  /* 0x0000000010147225 */ /* 0x000fe20007860014 */
[----:B------:R-:W-:-:S03]  /*1f10*/  IADD3 R24, P0, PT, R24, R26, RZ ;  /* 0x0000001a18187210 */ /* 0x000fc60007f1e0ff */
[----:B0-----:R-:W-:Y:S01]  /*1f20*/  IMAD.X R13, RZ, RZ, RZ, P3 ;  /* 0x000000ffff0d7224 */ /* 0x001fe200018e06ff */
[----:B------:R-:W-:Y:S01]  /*1f30*/  IADD3 R26, P4, PT, R27, R20, RZ ;  /* 0x000000141b1a7210 */ /* 0x000fe20007f9e0ff */
[----:B------:R-:W-:-:S03]  /*1f40*/  IMAD.MOV.U32 R12, RZ, RZ, R21 ;  /* 0x000000ffff0c7224 */ /* 0x000fc600078e0015 */
[----:B------:R-:W-:Y:S01]  /*1f50*/  IADD3.X R25, P0, PT, R25, R26, RZ, P0, !PT ;  /* 0x0000001a19197210 */ /* 0x000fe2000071e4ff */
[----:B------:R-:W-:-:S04]  /*1f60*/  IMAD.WIDE.U32.X R12, R17, R0, R12, P4 ;  /* 0x00000000110c7225 */ /* 0x000fc800020e040c */
[----:B------:R2:W-:Y:S01]  /*1f70*/  STL.64 [R23+0x78], R24 ;  /* 0x0000781817007387 */ /* 0x0005e20000100a00 */
[----:B------:R-:W-:-:S04]  /*1f80*/  IADD3.X R17, P0, P2, R12, RZ, RZ, P0, P2 ;  /* 0x000000ff0c117210 */ /* 0x000fc800002044ff */
[----:B------:R-:W-:Y:S01]  /*1f90*/  IADD3.X R21, PT, PT, R13, RZ, RZ, P0, P2 ;  /* 0x000000ff0d157210 */ /* 0x000fe200007e44ff */
[----:B---3--:R-:W-:Y:S01]  /*1fa0*/  IMAD.WIDE.U32 R12, R9, R2, RZ ;  /* 0x00000002090c7225 */ /* 0x008fe200078e00ff */
[----:B------:R-:W-:-:S04]  /*1fb0*/  IADD3 R17, P0, PT, R10, R17, RZ ;  /* 0x000000110a117210 */ /* 0x000fc80007f1e0ff */
[----:B------:R-:W-:Y:S01]  /*1fc0*/  IADD3.X R4, P2, PT, R11, R21, RZ, P0, !PT ;  /* 0x000000150b047210 */ /* 0x000fe2000075e4ff */
[----:B------:R-:W-:-:S04]  /*1fd0*/  IMAD.WIDE.U32 R10, R8, R2, RZ ;  /* 0x00000002080a7225 */ /* 0x000fc800078e00ff */
[----:B------:R-:W-:Y:S01]  /*1fe0*/  IMAD.WIDE.U32 R12, P3, R8, R0, R12 ;  /* 0x00000000080c7225 */ /* 0x000fe2000786000c */
[----:B------:R-:W-:-:S03]  /*1ff0*/  IADD3 R10, P0, PT, R17, R10, RZ ;  /* 0x0000000a110a7210 */ /* 0x000fc60007f1e0ff */
[----:B------:R-:W-:Y:S01]  /*2000*/  IMAD.X R17, RZ, RZ, RZ, P3 ;  /* 0x000000ffff117224 */ /* 0x000fe200018e06ff */
[----:B------:R-:W-:Y:S01]  /*2010*/  IADD3 R11, P4, PT, R11, R12, RZ ;  /* 0x0000000c0b0b7210 */ /* 0x000fe20007f9e0ff */
[----:B------:R-:W-:Y:S01]  /*2020*/  IMAD.MOV.U32 R16, RZ, RZ, R13 ;  /* 0x000000ffff107224 */ /* 0x000fe200078e000d */
[----:B------:R-:W-:Y:S02]  /*2030*/  ISETP.NE.AND P3, PT, R22, UR17, PT ;  /* 0x0000001116007c0c */ /* 0x000fe4000bf65270 */
[----:B------:R-:W-:Y:S01]  /*2040*/  IADD3.X R11, P0, PT, R4, R11, RZ, P0, !PT ;  /* 0x0000000b040b7210 */ /* 0x000fe2000071e4ff */
[----:B------:R-:W-:-:S04]  /*2050*/  IMAD.WIDE.U32.X R8, R9, R0, R16, P4 ;  /* 0x0000000009087225 */ /* 0x000fc800020e0410 */
[----:B------:R2:W-:Y:S01]  /*2060*/  STL.64 [R23+0x80], R10 ;  /* 0x0000800a17007387 */ /* 0x0005e20000100a00 */
[----:B------:R-:W-:-:S04]  /*2070*/  IADD3.X R27, P0, P2, R8, RZ, RZ, P0, P2 ;  /* 0x000000ff081b7210 */ /* 0x000fc800002044ff */
[----:B------:R-:W-:Y:S01]  /*2080*/  IADD3.X R21, PT, PT, R9, RZ, RZ, P0, P2 ;  /* 0x000000ff09157210 */ /* 0x000fe200007e44ff */
[----:B------:R-:W-:Y:S08]  /*2090*/  @P3 BRA `(.L_x_7) ;  /* 0xfffffff400ec3947 */ /* 0x000ff0000383ffff */
[----:B------:R-:W-:-:S07]  /*20a0*/  IMAD.U32 R4, RZ, RZ, UR17 ;  /* 0x00000011ff047e24 */ /* 0x000fce000f8e00ff */
.L_x_6:
[----:B------:R-:W-:Y:S05]  /*20b0*/  BRA.U !UP1, `(.L_x_8) ;  /* 0x0000000909007547 */ /* 0x000fea000b800000 */
[----:B------:R-:W-:Y:S02]  /*20c0*/  UISETP.GE.U32.AND UP0, UPT, UR13, 0x3, UPT ;  /* 0x000000030d00788c */ /* 0x000fe4000bf06070 */
[----:B------:R-:W-:-:S07]  /*20d0*/  UISETP.NE.AND UP1, UPT, UR14, URZ, UPT ;  /* 0x000000ff0e00728c */ /* 0x000fce000bf25270 */
[----:B------:R-:W-:Y:S05]  /*20e0*/  BRA.U !UP0, `(.L_x_9) ;  /* 0x00000005080c7547 */ /* 0x000fea000b800000 */
[----:B------:R-:W-:-:S04]  /*20f0*/  IMAD.SHL.U32 R20, R4, 0x8, RZ ;  /* 0x0000000804147824 */ /* 0x000fc800078e00ff */
[----:B------:R-:W-:-:S05]  /*2100*/  IMAD.IADD R22, R1, 0x1, R20 ;  /* 0x0000000101167824 */ /* 0x000fca00078e0214 */
[----:B------:R-:W3:Y:S04]  /*2110*/  LDL.64 R8, [R22+0x48] ;  /* 0x0000480016087983 */ /* 0x000ee80000100a00 */
[----:B-12---:R-:W2:Y:S04]  /*2120*/  LDL.64 R10, [R22+0x50] ;  /* 0x00005000160a7983 */ /* 0x006ea80000100a00 */
[----:B------:R-:W4:Y:S04]  /*2130*/  LDL.64 R12, [R22+0x58] ;  /* 0x00005800160c7983 */ /* 0x000f280000100a00 */
[----:B------:R-:W5:Y:S01]  /*2140*/  LDL.64 R14, [R22+0x60] ;  /* 0x00006000160e7983 */ /* 0x000f620000100a00 */
[----:B------:R-:W0:Y:S01]  /*2150*/  LDC.64 R16, c[0x3][R20] ;  /* 0x00c0000014107b82 */ /* 0x000e220000000a00 */
[----:B------:R-:W-:-:S02]  /*2160*/  VIADD R4, R4, 0x4 ;  /* 0x0000000404047836 */ /* 0x000fc40000000000 */
[----:B0-----:R-:W-:-:S04]  /*2170*/  IMAD.WIDE.U32 R18, R17, R2, RZ ;  /* 0x0000000211127225 */ /* 0x001fc800078e00ff */
[----:B------:R-:W-:-:S04]  /*2180*/  IMAD.WIDE.U32 R24, R16, R2, RZ ;  /* 0x0000000210187225 */ /* 0x000fc800078e00ff */
[----:B------:R-:W-:Y:S01]  /*2190*/  IMAD.WIDE.U32 R18, P3, R16, R0, R18 ;  /* 0x0000000010127225 */ /* 0x000fe20007860012 */
[----:B---3--:R-:W-:-:S03]  /*21a0*/  IADD3 R27, P0, PT, R8, R27, RZ ;  /* 0x0000001b081b7210 */ /* 0x008fc60007f1e0ff */
[----:B------:R-:W-:Y:S01]  /*21b0*/  IMAD.MOV.U32 R8, RZ, RZ, R19 ;  /* 0x000000ffff087224 */ /* 0x000fe200078e0013 */
[----:B------:R-:W-:Y:S01]  /*21c0*/  IADD3.X R21, P2, PT, R9, R21, RZ, P0, !PT ;  /* 0x0000001509157210 */ /* 0x000fe2000075e4ff */
[----:B------:R-:W-:Y:S01]  /*21d0*/  IMAD.X R9, RZ, RZ, RZ, P3 ;  /* 0x000000ffff097224 */ /* 0x000fe200018e06ff */
[----:B------:R-:W-:Y:S02]  /*21e0*/  IADD3 R16, P0, PT, R27, R24, RZ ;  /* 0x000000181b107210 */ /* 0x000fe40007f1e0ff */
[----:B------:R-:W-:Y:S02]  /*21f0*/  IADD3 R24, P3, PT, R25, R18, RZ ;  /* 0x0000001219187210 */ /* 0x000fe40007f7e0ff */
[----:B------:R-:W0:Y:S03]  /*2200*/  LDC.64 R18, c[0x3][R20+0x8] ;  /* 0x00c0020014127b82 */ /* 0x000e260000000a00 */
[----:B------:R-:W-:Y:S01]  /*2210*/  IMAD.WIDE.U32.X R8, R17, R0, R8, P3 ;  /* 0x0000000011087225 */ /* 0x000fe200018e0408 */
[----:B------:R-:W-:-:S04]  /*2220*/  IADD3.X R17, P0, PT, R21, R24, RZ, P0, !PT ;  /* 0x0000001815117210 */ /* 0x000fc8000071e4ff */
[----:B------:R-:W-:Y:S01]  /*2230*/  IADD3.X R23, P0, P2, R8, RZ, RZ, P0, P2 ;  /* 0x000000ff08177210 */ /* 0x000fe200002044ff */
[----:B------:R3:W-:Y:S03]  /*2240*/  STL.64 [R22+0x48], R16 ;  /* 0x0000481016007387 */ /* 0x0007e60000100a00 */
[----:B------:R-:W-:Y:S02]  /*2250*/  IADD3.X R21, PT, PT, R9, RZ, RZ, P0, P2 ;  /* 0x000000ff09157210 */ /* 0x000fe400007e44ff */
[----:B--2---:R-:W-:-:S04]  /*2260*/  IADD3 R23, P0, PT, R10, R23, RZ ;  /* 0x000000170a177210 */ /* 0x004fc80007f1e0ff */
[----:B------:R-:W-:Y:S01]  /*2270*/  IADD3.X R21, P2, PT, R11, R21, RZ, P0, !PT ;  /* 0x000000150b157210 */ /* 0x000fe2000075e4ff */
[----:B0-----:R-:W-:-:S04]  /*2280*/  IMAD.WIDE.U32 R24, R19, R2, RZ ;  /* 0x0000000213187225 */ /* 0x001fc800078e00ff */
[----:B------:R-:W-:-:S04]  /*2290*/  IMAD.WIDE.U32 R8, P3, R18, R0, R24 ;  /* 0x0000000012087225 */ /* 0x000fc80007860018 */
[----:B------:R-:W-:-:S04]  /*22a0*/  IMAD.WIDE.U32 R24, R18, R2, RZ ;  /* 0x0000000212187225 */ /* 0x000fc800078e00ff */
[----:B------:R-:W-:Y:S01]  /*22b0*/  IMAD.X R11, RZ, RZ, RZ, P3 ;  /* 0x000000ffff0b7224 */ /* 0x000fe200018e06ff */
[----:B------:R-:W-:Y:S01]  /*22c0*/  IADD3 R18, P0, PT, R23, R24, RZ ;  /* 0x0000001817127210 */ /* 0x000fe20007f1e0ff */
[----:B------:R-:W-:Y:S01]  /*22d0*/  IMAD.MOV.U32 R10, RZ, RZ, R9 ;  /* 0x000000ffff0a7224 */ /* 0x000fe200078e0009 */
[----:B------:R-:W-:Y:S02]  /*22e0*/  IADD3 R24, P3, PT, R25, R8, RZ ;  /* 0x0000000819187210 */ /* 0x000fe40007f7e0ff */
[----:B------:R-:W0:Y:S03]  /*22f0*/  LDC.64 R8, c[0x3][R20+0x10] ;  /* 0x00c0040014087b82 */ /* 0x000e260000000a00 */
[----:B------:R-:W-:Y:S01]  /*2300*/  IMAD.WIDE.U32.X R10, R19, R0, R10, P3 ;  /* 0x00000000130a7225 */ /* 0x000fe200018e040a */
[----:B------:R-:W-:-:S04]  /*2310*/  IADD3.X R19, P0, PT, R21, R24, RZ, P0, !PT ;  /* 0x0000001815137210 */ /* 0x000fc8000071e4ff */
[----:B------:R-:W-:Y:S01]  /*2320*/  IADD3.X R21, P0, P2, R10, RZ, RZ, P0, P2 ;  /* 0x000000ff0a157210 */ /* 0x000fe200002044ff */
[----:B------:R3:W-:Y:S03]  /*2330*/  STL.64 [R22+0x50], R18 ;  /* 0x0000501216007387 */ /* 0x0007e60000100a00 */
[----:B------:R-:W-:Y:S02]  /*2340*/  IADD3.X R23, PT, PT, R11, RZ, RZ, P0, P2 ;  /* 0x000000ff0b177210 */ /* 0x000fe400007e44ff */
[----:B----4-:R-:W-:-:S04]  /*2350*/  IADD3 R21, P0, PT, R12, R21, RZ ;  /* 0x000000150c157210 */ /* 0x010fc80007f1e0ff */
[----:B------:R-:W-:Y:S02]  /*2360*/  IADD3.X R23, P2, PT, R13, R23, RZ, P0, !PT ;  /* 0x000000170d177210 */ /* 0x000fe4000075e4ff */
[----:B------:R-:W1:Y:S01]  /*2370*/  LDC.64 R12, c[0x3][R20+0x18] ;  /* 0x00c00600140c7b82 */ /* 0x000e620000000a00 */
[----:B0-----:R-:W-:-:S04]  /*2380*/  IMAD.WIDE.U32 R10, R9, R2, RZ ;  /* 0x00000002090a7225 */ /* 0x001fc800078e00ff */
[----:B------:R-:W-:-:S04]  /*2390*/  IMAD.WIDE.U32 R24, R8, R2, RZ ;  /* 0x0000000208187225 */ /* 0x000fc800078e00ff */
[----:B------:R-:W-:Y:S01]  /*23a0*/  IMAD.WIDE.U32 R10, P3, R8, R0, R10 ;  /* 0x00000000080a7225 */ /* 0x000fe2000786000a */
[----:B------:R-:W-:-:S03]  /*23b0*/  IADD3 R8, P0, PT, R21, R24, RZ ;  /* 0x0000001815087210 */ /* 0x000fc60007f1e0ff */
[----:B------:R-:W-:Y:S01]  /*23c0*/  IMAD.MOV.U32 R24, RZ, RZ, R11 ;  /* 0x000000ffff187224 */ /* 0x000fe200078e000b */
[----:B------:R-:W-:Y:S01]  /*23d0*/  IADD3 R10, P4, PT, R25, R10, RZ ;  /* 0x0000000a190a7210 */ /* 0x000fe20007f9e0ff */
[----:B------:R-:W-:-:S04]  /*23e0*/  IMAD.X R25, RZ, RZ, RZ, P3 ;  /* 0x000000ffff197224 */ /* 0x000fc800018e06ff */
[----:B------:R-:W-:Y:S01]  /*23f0*/  IMAD.WIDE.U32.X R24, R9, R0, R24, P4 ;  /* 0x0000000009187225 */ /* 0x000fe200020e0418 */
[----:B------:R-:W-:-:S03]  /*2400*/  IADD3.X R9, P0, PT, R23, R10, RZ, P0, !PT ;  /* 0x0000000a17097210 */ /* 0x000fc6000071e4ff */
[----:B-1----:R-:W-:Y:S01]  /*2410*/  IMAD.WIDE.U32 R10, R13, R2, RZ ;  /* 0x000000020d0a7225 */ /* 0x002fe200078e00ff */
[----:B------:R-:W-:Y:S01]  /*2420*/  IADD3.X R21, P0, P2, R24, RZ, RZ, P0, P2 ;  /* 0x000000ff18157210 */ /* 0x000fe200002044ff */
[----:B------:R3:W-:Y:S03]  /*2430*/  STL.64 [R22+0x58], R8 ;  /* 0x0000580816007387 */ /* 0x0007e60000100a00 */
[----:B------:R-:W-:Y:S01]  /*2440*/  IADD3.X R25, PT, PT, R25, RZ, RZ, P0, P2 ;  /* 0x000000ff19197210 */ /* 0x000fe200007e44ff */
[----:B------:R-:W-:Y:S01]  /*2450*/  IMAD.WIDE.U32 R10, P3, R12, R0, R10 ;  /* 0x000000000c0a7225 */ /* 0x000fe2000786000a */
[----:B-----5:R-:W-:-:S04]  /*2460*/  IADD3 R21, P0, PT, R14, R21, RZ ;  /* 0x000000150e157210 */ /* 0x020fc80007f1e0ff */
[----:B------:R-:W-:Y:S01]  /*2470*/  IADD3.X R20, P2, PT, R15, R25, RZ, P0, !PT ;  /* 0x000000190f147210 */ /* 0x000fe2000075e4ff */
[----:B------:R-:W-:-:S03]  /*2480*/  IMAD.WIDE.U32 R14, R12, R2, RZ ;  /* 0x000000020c0e7225 */ /* 0x000fc600078e00ff */
[----:B------:R-:W-:Y:S01]  /*2490*/  IADD3 R14, P0, PT, R21, R14, RZ ;  /* 0x0000000e150e7210 */ /* 0x000fe20007f1e0ff */
[----:B------:R-:W-:Y:S01]  /*24a0*/  IMAD.X R21, RZ, RZ, RZ, P3 ;  /* 0x000000ffff157224 */ /* 0x000fe200018e06ff */
[----:B------:R-:W-:-:S04]  /*24b0*/  IADD3 R15, P4, PT, R15, R10, RZ ;  /* 0x0000000a0f0f7210 */ /* 0x000fc80007f9e0ff */
[----:B------:R-:W-:Y:S01]  /*24c0*/  IADD3.X R15, P0, PT, R20, R15, RZ, P0, !PT ;  /* 0x0000000f140f7210 */ /* 0x000fe2000071e4ff */
[----:B------:R-:W-:-:S04]  /*24d0*/  IMAD.MOV.U32 R20, RZ, RZ, R11 ;  /* 0x000000ffff147224 */ /* 0x000fc800078e000b */
[----:B------:R3:W-:Y:S01]  /*24e0*/  STL.64 [R22+0x60], R14 ;  /* 0x0000600e16007387 */ /* 0x0007e20000100a00 */
[----:B------:R-:W-:-:S03]  /*24f0*/  IMAD.WIDE.U32.X R12, R13, R0, R20, P4 ;  /* 0x000000000d0c7225 */ /* 0x000fc600020e0414 */
[----:B------:R-:W-:-:S04]  /*2500*/  IADD3.X R27, P0, P2, R12, RZ, RZ, P0, P2 ;  /* 0x000000ff0c1b7210 */ /* 0x000fc800002044ff */
[----:B------:R-:W-:-:S09]  /*2510*/  IADD3.X R21, PT, PT, R13, RZ, RZ, P0, P2 ;  /* 0x000000ff0d157210 */ /* 0x000fd200007e44ff */
.L_x_9:
[----:B------:R-:W-:Y:S05]  /*2520*/  BRA.U !UP1, `(.L_x_8) ;  /* 0x0000000109e47547 */ /* 0x000fea000b800000 */
[----:B------:R-:W-:Y:S02]  /*2530*/  UISETP.NE.AND UP0, UPT, UR15, URZ, UPT ;  /* 0x000000ff0f00728c */ /* 0x000fe4000bf05270 */
[----:B------:R-:W-:-:S07]  /*2540*/  UISETP.NE.AND UP1, UPT, UR5, URZ, UPT ;  /* 0x000000ff0500728c */ /* 0x000fce000bf25270 */
[----:B------:R-:W-:Y:S05]  /*2550*/  BRA.U !UP0, `(.L_x_10) ;  /* 0x00000001088c7547 */ /* 0x000fea000b800000 */
[----:B---3--:R-:W-:-:S04]  /*2560*/  IMAD.SHL.U32 R8, R4, 0x8, RZ ;  /* 0x0000000804087824 */ /* 0x008fc800078e00ff */
[----:B------:R-:W-:-:S05]  /*2570*/  IMAD.IADD R9, R1, 0x1, R8 ;  /* 0x0000000101097824 */ /* 0x000fca00078e0208 */
[----:B------:R-:W3:Y:S04]  /*2580*/  LDL.64 R12, [R9+0x48] ;  /* 0x00004800090c7983 */ /* 0x000ee80000100a00 */
[----:B-12---:R-:W2:Y:S01]  /*2590*/  LDL.64 R10, [R9+0x50] ;  /* 0x00005000090a7983 */ /* 0x006ea20000100a00 */
[----:B------:R-:W0:Y:S01]  /*25a0*/  LDC.64 R14, c[0x3][R8] ;  /* 0x00c00000080e7b82 */ /* 0x000e220000000a00 */
[----:B------:R-:W-:-:S07]  /*25b0*/  VIADD R4, R4, 0x2 ;  /* 0x0000000204047836 */ /* 0x000fce0000000000 */
[----:B------:R-:W1:Y:S01]  /*25c0*/  LDC.64 R16, c[0x3][R8+0x8] ;  /* 0x00c0020008107b82 */ /* 0x000e620000000a00 */
[----:B0-----:R-:W-:-:S04]  /*25d0*/  IMAD.WIDE.U32 R18, R15, R2, RZ ;  /* 0x000000020f127225 */ /* 0x001fc800078e00ff */
[----:B------:R-:W-:-:S04]  /*25e0*/  IMAD.WIDE.U32 R22, R14, R2, RZ ;  /* 0x000000020e167225 */ /* 0x000fc800078e00ff */
[----:B------:R-:W-:Y:S01]  /*25f0*/  IMAD.WIDE.U32 R18, P3, R14, R0, R18 ;  /* 0x000000000e127225 */ /* 0x000fe20007860012 */
[----:B---3--:R-:W-:-:S03]  /*2600*/  IADD3 R27, P0, PT, R12, R27, RZ ;  /* 0x0000001b0c1b7210 */ /* 0x008fc60007f1e0ff */
[----:B------:R-:W-:Y:S01]  /*2610*/  IMAD.MOV.U32 R12, RZ, RZ, R19 ;  /* 0x000000ffff0c7224 */ /* 0x000fe200078e0013 */
[----:B------:R-:W-:Y:S01]  /*2620*/  IADD3.X R21, P2, PT, R13, R21, RZ, P0, !PT ;  /* 0x000000150d157210 */ /* 0x000fe2000075e4ff */
[----:B------:R-:W-:Y:S01]  /*2630*/  IMAD.X R13, RZ, RZ, RZ, P3 ;  /* 0x000000ffff0d7224 */ /* 0x000fe200018e06ff */
[----:B------:R-:W-:Y:S01]  /*2640*/  IADD3 R14, P3, PT, R23, R18, RZ ;  /* 0x00000012170e7210 */ /* 0x000fe20007f7e0ff */
[----:B-1----:R-:W-:Y:S01]  /*2650*/  IMAD.WIDE.U32 R18, R17, R2, RZ ;  /* 0x0000000211127225 */ /* 0x002fe200078e00ff */
[----:B------:R-:W-:-:S03]  /*2660*/  IADD3 R22, P0, PT, R27, R22, RZ ;  /* 0x000000161b167210 */ /* 0x000fc60007f1e0ff */
[----:B------:R-:W-:Y:S01]  /*2670*/  IMAD.WIDE.U32.X R12, R15, R0, R12, P3 ;  /* 0x000000000f0c7225 */ /* 0x000fe200018e040c */
[----:B------:R-:W-:-:S03]  /*2680*/  IADD3.X R23, P0, PT, R21, R14, RZ, P0, !PT ;  /* 0x0000000e15177210 */ /* 0x000fc6000071e4ff */
[----:B------:R-:W-:Y:S01]  /*2690*/  IMAD.WIDE.U32 R14, R16, R2, RZ ;  /* 0x00000002100e7225 */ /* 0x000fe200078e00ff */
[----:B------:R-:W-:Y:S01]  /*26a0*/  IADD3.X R21, P0, P2, R12, RZ, RZ, P0, P2 ;  /* 0x000000ff0c157210 */ /* 0x000fe200002044ff */
[----:B------:R0:W-:Y:S02]  /*26b0*/  STL.64 [R9+0x48], R22 ;  /* 0x0000481609007387 */ /* 0x0001e40000100a00 */
[----:B------:R-:W-:Y:S01]  /*26c0*/  IMAD.WIDE.U32 R18, P3, R16, R0, R18 ;  /* 0x0000000010127225 */ /* 0x000fe20007860012 */
[----:B------:R-:W-:Y:S02]  /*26d0*/  IADD3.X R25, PT, PT, R13, RZ, RZ, P0, P2 ;  /* 0x000000ff0d197210 */ /* 0x000fe400007e44ff */
[----:B--2---:R-:W-:Y:S02]  /*26e0*/  IADD3 R13, P0, PT, R10, R21, RZ ;  /* 0x000000150a0d7210 */ /* 0x004fe40007f1e0ff */
[----:B------:R-:W-:Y:S02]  /*26f0*/  IADD3 R15, P4, PT, R15, R18, RZ ;  /* 0x000000120f0f7210 */ /* 0x000fe40007f9e0ff */
[----:B------:R-:W-:Y:S01]  /*2700*/  IADD3.X R10, P2, PT, R11, R25, RZ, P0, !PT ;  /* 0x000000190b0a7210 */ /* 0x000fe2000075e4ff */
        /* <DEDUP_REMOVED lines=8> */
.L_x_10:
[----:B------:R-:W-:Y:S05]  /*2790*/  BRA.U !UP1, `(.L_x_8) ;  /* 0x0000000109487547 */ /* 0x000fea000b800000 */
[----:B------:R-:W-:-:S04]  /*27a0*/  IMAD.SHL.U32 R4, R4, 0x8, RZ ;  /* 0x0000000804047824 */ /* 0x000fc800078e00ff */
[----:B-1-3--:R-:W-:-:S05]  /*27b0*/  IMAD.IADD R17, R1, 0x1, R4 ;  /* 0x0000000101117824 */ /* 0x00afca00078e0204 */
[----:B--2---:R-:W2:Y:S01]  /*27c0*/  LDL.64 R10, [R17+0x48] ;  /* 0x00004800110a7983 */ /* 0x004ea20000100a00 */
[----:B0-----:R-:W0:Y:S02]  /*27d0*/  LDC.64 R8, c[0x3][R4] ;  /* 0x00c0000004087b82 */ /* 0x001e240000000a00 */
[----:B0-----:R-:W-:-:S04]  /*27e0*/  IMAD.WIDE.U32 R14, R9, R2, RZ ;  /* 0x00000002090e7225 */ /* 0x001fc800078e00ff */
[----:B------:R-:W-:-:S04]  /*27f0*/  IMAD.WIDE.U32 R12, R8, R2, RZ ;  /* 0x00000002080c7225 */ /* 0x000fc800078e00ff */
[----:B------:R-:W-:Y:S01]  /*2800*/  IMAD.WIDE.U32 R2, P3, R8, R0, R14 ;  /* 0x0000000008027225 */ /* 0x000fe2000786000e */
[----:B--2---:R-:W-:-:S04]  /*2810*/  IADD3 R27, P0, PT, R10, R27, RZ ;  /* 0x0000001b0a1b7210 */ /* 0x004fc80007f1e0ff */
[----:B------:R-:W-:Y:S02]  /*2820*/  IADD3.X R10, P2, PT, R11, R21, RZ, P0, !PT ;  /* 0x000000150b0a7210 */ /* 0x000fe4000075e4ff */
[----:B------:R-:W-:Y:S02]  /*2830*/  IADD3 R11, P4, PT, R13, R2, RZ ;  /* 0x000000020d0b7210 */ /* 0x000fe40007f9e0ff */
[----:B------:R-:W-:-:S04]  /*2840*/  IADD3 R12, P0, PT, R27, R12, RZ ;  /* 0x0000000c1b0c7210 */ /* 0x000fc80007f1e0ff */
[----:B------:R-:W-:Y:S01]  /*2850*/  IADD3.X R13, P0, PT, R10, R11, RZ, P0, !PT ;  /* 0x0000000b0a0d7210 */ /* 0x000fe2000071e4ff */
[----:B------:R-:W-:Y:S02]  /*2860*/  IMAD.X R11, RZ, RZ, RZ, P3 ;  /* 0x000000ffff0b7224 */ /* 0x000fe400018e06ff */
[----:B------:R-:W-:Y:S02]  /*2870*/  IMAD.MOV.U32 R10, RZ, RZ, R3 ;  /* 0x000000ffff0a7224 */ /* 0x000fe400078e0003 */
[----:B------:R4:W-:Y:S02]  /*2880*/  STL.64 [R17+0x48], R12 ;  /* 0x0000480c11007387 */ /* 0x0009e40000100a00 */
[----:B------:R-:W-:-:S03]  /*2890*/  IMAD.WIDE.U32.X R8, R9, R0, R10, P4 ;  /* 0x0000000009087225 */ /* 0x000fc600020e040a */
[----:B------:R-:W-:-:S04]  /*28a0*/  IADD3.X R27, P0, P2, R8, RZ, RZ, P0, P2 ;  /* 0x000000ff081b7210 */ /* 0x000fc800002044ff */
[----:B------:R-:W-:-:S09]  /*28b0*/  IADD3.X R21, PT, PT, R9, RZ, RZ, P0, P2 ;  /* 0x000000ff09157210 */ /* 0x000fd200007e44ff */
.L_x_8:
[----:B------:R-:W-:Y:S01]  /*28c0*/  UISETP.GE.AND UP0, UPT, UR22, 0x2, UPT ;  /* 0x000000021600788c */ /* 0x000fe2000bf06270 */
[----:B------:R-:W-:-:S05]  /*28d0*/  IADD3 R6, P0, PT, R6, R27, RZ ;  /* 0x0000001b06067210 */ /* 0x000fca0007f1e0ff */
[----:B------:R-:W-:-:S03]  /*28e0*/  IMAD.X R7, R7, 0x1, R21, P0 ;  /* 0x0000000107077824 */ /* 0x000fc600000e0615 */
[----:B------:R-:W-:Y:S05]  /*28f0*/  BRA.U !UP0, `(.L_x_11) ;  /* 0x0000000508787547 */ /* 0x000fea000b800000 */
[----:B------:R-:W-:-:S04]  /*2900*/  UIADD3 UR4, UPT, UPT, UR22, -0x2, URZ ;  /* 0xfffffffe16047890 */ /* 0x000fc8000fffe0ff */
[----:B------:R-:W-:-:S03]  /*2910*/  UISETP.GE.U32.AND UP0, UPT, UR4, 0xf, UPT ;  /* 0x0000000f0400788c */ /* 0x000fc6000bf06070 */
[----:B------:R-:W-:-:S06]  /*2920*/  UMOV UR4, URZ ;  /* 0x000000ff00047c82 */ /* 0x000fcc0008000000 */
[----:B------:R-:W-:Y:S05]  /*2930*/  BRA.U !UP0, `(.L_x_12) ;  /* 0x00000001089c7547 */ /* 0x000fea000b800000 */
[----:B------:R-:W-:Y:S01]  /*2940*/  ULOP3.LUT UR7, UR16, 0xfffffff0, URZ, 0xc0, !UPT ;  /* 0xfffffff010077892 */ /* 0x000fe2000f8ec0ff */
[----:B------:R-:W-:-:S11]  /*2950*/  UMOV UR4, URZ ;  /* 0x000000ff00047c82 */ /* 0x000fd60008000000 */
.L_x_13:
[----:B------:R-:W-:-:S09]  /*2960*/  ULEA UR8, UR4, UR11, 0x3 ;  /* 0x0000000b04087291 */ /* 0x000fd2000f8e18ff */
[----:B0-----:R-:W5:Y:S04]  /*2970*/  LDL.64 R2, [UR8+0x8] ;  /* 0x00000808ff027983 */ /* 0x001f680008100a00 */
[----:B0--3--:R-:W3:Y:S04]  /*2980*/  LDL.64 R8, [UR8+0x10] ;  /* 0x00001008ff087983 */ /* 0x009ee80008100a00 */
[----:B-12---:R-:W2:Y:S04]  /*2990*/  LDL.64 R10, [UR8+0x18] ;  /* 0x00001808ff0a7983 */ /* 0x006ea80008100a00 */
[----:B----4-:R-:W4:Y:S04]  /*29a0*/  LDL.64 R12, [UR8+0x20] ;  /* 0x00002008ff0c7983 */ /* 0x010f280008100a00 */
[----:B------:R-:W4:Y:S04]  /*29b0*/  LDL.64 R14, [UR8+0x28] ;  /* 0x00002808ff0e7983 */ /* 0x000f280008100a00 */
[----:B------:R-:W4:Y:S04]  /*29c0*/  LDL.64 R16, [UR8+0x30] ;  /* 0x00003008ff107983 */ /* 0x000f280008100a00 */
[----:B------:R-:W4:Y:S04]  /*29d0*/  LDL.64 R18, [UR8+0x38] ;  /* 0x00003808ff127983 */ /* 0x000f280008100a00 */
[----:B------:R-:W4:Y:S04]  /*29e0*/  LDL.64 R20, [UR8+0x40] ;  /* 0x00004008ff147983 */ /* 0x000f280008100a00 */
[----:B------:R-:W4:Y:S04]  /*29f0*/  LDL.64 R22, [UR8+0x48] ;  /* 0x00004808ff167983 */ /* 0x000f280008100a00 */
[----:B------:R-:W4:Y:S04]  /*2a00*/  LDL.64 R24, [UR8+0x50] ;  /* 0x00005008ff187983 */ /* 0x000f280008100a00 */
[----:B------:R-:W4:Y:S04]  /*2a10*/  LDL.64 R26, [UR8+0x58] ;  /* 0x00005808ff1a7983 */ /* 0x000f280008100a00 */
[----:B-----5:R0:W-:Y:S04]  /*2a20*/  STL.64 [UR8], R2 ;  /* 0x00000002ff007987 */ /* 0x0201e80008100a08 */
[----:B---3--:R1:W-:Y:S04]  /*2a30*/  STL.64 [UR8+0x8], R8 ;  /* 0x00000808ff007987 */ /* 0x0083e80008100a08 */
[----:B--2---:R2:W-:Y:S04]  /*2a40*/  STL.64 [UR8+0x10], R10 ;  /* 0x0000100aff007987 */ /* 0x0045e80008100a08 */
[----:B----4-:R3:W-:Y:S04]  /*2a50*/  STL.64 [UR8+0x18], R12 ;  /* 0x0000180cff007987 */ /* 0x0107e80008100a08 */
[----:B------:R4:W-:Y:S04]  /*2a60*/  STL.64 [UR8+0x20], R14 ;  /* 0x0000200eff007987 */ /* 0x0009e80008100a08 */
[----:B0-----:R-:W5:Y:S04]  /*2a70*/  LDL.64 R2, [UR8+0x60] ;  /* 0x00006008ff027983 */ /* 0x001f680008100a00 */
[----:B-1----:R-:W5:Y:S04]  /*2a80*/  LDL.64 R8, [UR8+0x68] ;  /* 0x00006808ff087983 */ /* 0x002f680008100a00 */
[----:B--2---:R-:W2:Y:S04]  /*2a90*/  LDL.64 R10, [UR8+0x70] ;  /* 0x00007008ff0a7983 */ /* 0x004ea80008100a00 */
[----:B---3--:R-:W3:Y:S04]  /*2aa0*/  LDL.64 R12, [UR8+0x78] ;  /* 0x00007808ff0c7983 */ /* 0x008ee80008100a00 */
[----:B----4-:R-:W4:Y:S04]  /*2ab0*/  LDL.64 R14, [UR8+0x80] ;  /* 0x00008008ff0e7983 */ /* 0x010f280008100a00 */
[----:B------:R0:W-:Y:S04]  /*2ac0*/  STL.64 [UR8+0x28], R16 ;  /* 0x00002810ff007987 */ /* 0x0001e80008100a08 */
[----:B------:R0:W-:Y:S04]  /*2ad0*/  STL.64 [UR8+0x30], R18 ;  /* 0x00003012ff007987 */ /* 0x0001e80008100a08 */
[----:B------:R0:W-:Y:S04]  /*2ae0*/  STL.64 [UR8+0x38], R20 ;  /* 0x00003814ff007987 */ /* 0x0001e80008100a08 */
[----:B------:R0:W-:Y:S04]  /*2af0*/  STL.64 [UR8+0x40], R22 ;  /* 0x00004016ff007987 */ /* 0x0001e80008100a08 */
[----:B------:R0:W-:Y:S04]  /*2b00*/  STL.64 [UR8+0x48], R24 ;  /* 0x00004818ff007987 */ /* 0x0001e80008100a08 */
[----:B------:R0:W-:Y:S01]  /*2b10*/  STL.64 [UR8+0x50], R26 ;  /* 0x0000501aff007987 */ /* 0x0001e20008100a08 */
[----:B------:R-:W-:-:S04]  /*2b20*/  UIADD3 UR4, UPT, UPT, UR4, 0x10, URZ ;  /* 0x0000001004047890 */ /* 0x000fc8000fffe0ff */
[----:B------:R-:W-:Y:S01]  /*2b30*/  UISETP.NE.AND UP0, UPT, UR4, UR7, UPT ;  /* 0x000000070400728c */ /* 0x000fe2000bf05270 */
[----:B-----5:R0:W-:Y:S04]  /*2b40*/  STL.64 [UR8+0x58], R2 ;  /* 0x00005802ff007987 */ /* 0x0201e80008100a08 */
[----:B------:R0:W-:Y:S04]  /*2b50*/  STL.64 [UR8+0x60], R8 ;  /* 0x00006008ff007987 */ /* 0x0001e80008100a08 */
[----:B--2---:R0:W-:Y:S04]  /*2b60*/  STL.64 [UR8+0x68], R10 ;  /* 0x0000680aff007987 */ /* 0x0041e80008100a08 */
[----:B---3--:R0:W-:Y:S04]  /*2b70*/  STL.64 [UR8+0x70], R12 ;  /* 0x0000700cff007987 */ /* 0x0081e80008100a08 */
[----:B----4-:R0:W-:Y:S01]  /*2b80*/  STL.64 [UR8+0x78], R14 ;  /* 0x0000780eff007987 */ /* 0x0101e20008100a08 */
[----:B------:R-:W-:Y:S05]  /*2b90*/  BRA.U UP0, `(.L_x_13) ;  /* 0xfffffffd00707547 */ /* 0x000fea000b83ffff */
[----:B------:R-:W-:-:S05]  /*2ba0*/  UMOV UR4, UR7 ;  /* 0x0000000700047c82 */ /* 0x000fca0008000000 */
.L_x_12:
[----:B------:R-:W-:-:S09]  /*2bb0*/  ULOP3.LUT UP0, UR7, UR16, 0xf, URZ, 0xc0, !UPT ;  /* 0x0000000f10077892 */ /* 0x000fd2000f80c0ff */
[----:B------:R-:W-:Y:S05]  /*2bc0*/  BRA.U !UP0, `(.L_x_11) ;  /* 0x0000000108c47547 */ /* 0x000fea000b800000 */
[----:B------:R-:W-:Y:S02]  /*2bd0*/  UIADD3 UR7, UPT, UPT, UR7, -0x1, URZ ;  /* 0xffffffff07077890 */ /* 0x000fe4000fffe0ff */
[----:B------:R-:W-:Y:S02]  /*2be0*/  ULOP3.LUT UP1, UR8, UR16, 0x7, URZ, 0xc0, !UPT ;  /* 0x0000000710087892 */ /* 0x000fe4000f82c0ff */
[----:B------:R-:W-:-:S09]  /*2bf0*/  UISETP.GE.U32.AND UP0, UPT, UR7, 0x7, UPT ;  /* 0x000000070700788c */ /* 0x000fd2000bf06070 */
[----:B------:R-:W-:Y:S05]  /*2c00*/  BRA.U !UP0, `(.L_x_14) ;  /* 0x0000000108487547 */ /* 0x000fea000b800000 */
[----:B------:R-:W-:-:S09]  /*2c10*/  ULEA UR7, UR4, UR11, 0x3 ;  /* 0x0000000b04077291 */ /* 0x000fd2000f8e18ff */
[----:B0-----:R-:W5:Y:S04]  /*2c20*/  LDL.64 R2, [UR7+0x8] ;  /* 0x00000807ff027983 */ /* 0x001f680008100a00 */
[----:B---3--:R-:W3:Y:S04]  /*2c30*/  LDL.64 R8, [UR7+0x10] ;  /* 0x00001007ff087983 */ /* 0x008ee80008100a00 */
[----:B-12---:R-:W2:Y:S04]  /*2c40*/  LDL.64 R10, [UR7+0x18] ;  /* 0x00001807ff0a7983 */ /* 0x006ea80008100a00 */
[----:B----4-:R-:W4:Y:S04]  /*2c50*/  LDL.64 R12, [UR7+0x20] ;  /* 0x00002007ff0c7983 */ /* 0x010f280008100a00 */
[----:B------:R-:W4:Y:S04]  /*2c60*/  LDL.64 R14, [UR7+0x28] ;  /* 0x00002807ff0e7983 */ /* 0x000f280008100a00 */
[----:B------:R-:W4:Y:S04]  /*2c70*/  LDL.64 R16, [UR7+0x30] ;  /* 0x00003007ff107983 */ /* 0x000f280008100a00 */
[----:B------:R-:W4:Y:S04]  /*2c80*/  LDL.64 R18, [UR7+0x38] ;  /* 0x00003807ff127983 */ /* 0x000f280008100a00 */
[----:B------:R-:W4:Y:S01]  /*2c90*/  LDL.64 R20, [UR7+0x40] ;  /* 0x00004007ff147983 */ /* 0x000f220008100a00 */
[----:B------:R-:W-:-:S03]  /*2ca0*/  UIADD3 UR4, UPT, UPT, UR4, 0x8, URZ ;  /* 0x0000000804047890 */ /* 0x000fc6000fffe0ff */
[----:B-----5:R0:W-:Y:S04]  /*2cb0*/  STL.64 [UR7], R2 ;  /* 0x00000002ff007987 */ /* 0x0201e80008100a07 */
[----:B---3--:R0:W-:Y:S04]  /*2cc0*/  STL.64 [UR7+0x8], R8 ;  /* 0x00000808ff007987 */ /* 0x0081e80008100a07 */
[----:B--2---:R0:W-:Y:S04]  /*2cd0*/  STL.64 [UR7+0x10], R10 ;  /* 0x0000100aff007987 */ /* 0x0041e80008100a07 */
[----:B----4-:R0:W-:Y:S04]  /*2ce0*/  STL.64 [UR7+0x18], R12 ;  /* 0x0000180cff007987 */ /* 0x0101e80008100a07 */
[----:B------:R0:W-:Y:S04]  /*2cf0*/  STL.64 [UR7+0x20], R14 ;  /* 0x0000200eff007987 */ /* 0x0001e80008100a07 */
[----:B------:R0:W-:Y:S04]  /*2d00*/  STL.64 [UR7+0x28], R16 ;  /* 0x00002810ff007987 */ /* 0x0001e80008100a07 */
[----:B------:R0:W-:Y:S04]  /*2d10*/  STL.64 [UR7+0x30], R18 ;  /* 0x00003012ff007987 */ /* 0x0001e80008100a07 */
[----:B------:R0:W-:Y:S02]  /*2d20*/  STL.64 [UR7+0x38], R20 ;  /* 0x00003814ff007987 */ /* 0x0001e40008100a07 */
.L_x_14:
[----:B------:R-:W-:Y:S05]  /*2d30*/  BRA.U !UP1, `(.L_x_11) ;  /* 0x0000000109687547 */ /* 0x000fea000b800000 */
[----:B------:R-:W-:Y:S02]  /*2d40*/  UIADD3 UR8, UPT, UPT, UR8, -0x1, URZ ;  /* 0xffffffff08087890 */ /* 0x000fe4000fffe0ff */
[----:B------:R-:W-:Y:S02]  /*2d50*/  UISETP.NE.AND UP1, UPT, UR18, URZ, UPT ;  /* 0x000000ff1200728c */ /* 0x000fe4000bf25270 */
[----:B------:R-:W-:-:S09]  /*2d60*/  UISETP.GE.U32.AND UP0, UPT, UR8, 0x3, UPT ;  /* 0x000000030800788c */ /* 0x000fd2000bf06070 */
[----:B------:R-:W-:Y:S05]  /*2d70*/  BRA.U !UP0, `(.L_x_15) ;  /* 0x0000000108287547 */ /* 0x000fea000b800000 */
[----:B------:R-:W-:-:S09]  /*2d80*/  ULEA UR7, UR4, UR11, 0x3 ;  /* 0x0000000b04077291 */ /* 0x000fd2000f8e18ff */
[----:B0-----:R-:W5:Y:S04]  /*2d90*/  LDL.64 R2, [UR7+0x8] ;  /* 0x00000807ff027983 */ /* 0x001f680008100a00 */
[----:B---3--:R-:W3:Y:S04]  /*2da0*/  LDL.64 R8, [UR7+0x10] ;  /* 0x00001007ff087983 */ /* 0x008ee80008100a00 */
[----:B-12---:R-:W2:Y:S04]  /*2db0*/  LDL.64 R10, [UR7+0x18] ;  /* 0x00001807ff0a7983 */ /* 0x006ea80008100a00 */
[----:B----4-:R-:W4:Y:S01]  /*2dc0*/  LDL.64 R12, [UR7+0x20] ;  /* 0x00002007ff0c7983 */ /* 0x010f220008100a00 */
[----:B------:R-:W-:-:S03]  /*2dd0*/  UIADD3 UR4, UPT, UPT, UR4, 0x4, URZ ;  /* 0x0000000404047890 */ /* 0x000fc6000fffe0ff */
[----:B-----5:R0:W-:Y:S04]  /*2de0*/  STL.64 [UR7], R2 ;  /* 0x00000002ff007987 */ /* 0x0201e80008100a07 */
[----:B---3--:R0:W-:Y:S04]  /*2df0*/  STL.64 [UR7+0x8], R8 ;  /* 0x00000808ff007987 */ /* 0x0081e80008100a07 */
[----:B--2---:R0:W-:Y:S04]  /*2e00*/  STL.64 [UR7+0x10], R10 ;  /* 0x0000100aff007987 */ /* 0x0041e80008100a07 */
[----:B----4-:R0:W-:Y:S02]  /*2e10*/  STL.64 [UR7+0x18], R12 ;  /* 0x0000180cff007987 */ /* 0x0101e40008100a07 */
.L_x_15:
[----:B------:R-:W-:Y:S05]  /*2e20*/  BRA.U !UP1, `(.L_x_11) ;  /* 0x00000001092c7547 */ /* 0x000fea000b800000 */
[----:B------:R-:W-:-:S09]  /*2e30*/  ULEA UR4, UR4, UR11, 0x3 ;  /* 0x0000000b04047291 */ /* 0x000fd2000f8e18ff */
[----:B0-----:R-:W5:Y:S01]  /*2e40*/  LDL.64 R2, [UR4+0x8] ;  /* 0x00000804ff027983 */ /* 0x001f620008100a00 */
[----:B------:R-:W-:-:S03]  /*2e50*/  UISETP.NE.AND UP0, UPT, UR18, 0x1, UPT ;  /* 0x000000011200788c */ /* 0x000fc6000bf05270 */
[----:B-----5:R0:W-:Y:S06]  /*2e60*/  STL.64 [UR4], R2 ;  /* 0x00000002ff007987 */ /* 0x0201ec0008100a04 */
[----:B------:R-:W-:Y:S05]  /*2e70*/  BRA.U !UP0, `(.L_x_11) ;  /* 0x0000000108187547 */ /* 0x000fea000b800000 */
[----:B0-----:R-:W5:Y:S01]  /*2e80*/  LDL.64 R2, [UR4+0x10] ;  /* 0x00001004ff027983 */ /* 0x001f620008100a00 */
[----:B------:R-:W-:-:S03]  /*2e90*/  UISETP.NE.AND UP0, UPT, UR18, 0x2, UPT ;  /* 0x000000021200788c */ /* 0x000fc6000bf05270 */
[----:B-----5:R0:W-:Y:S06]  /*2ea0*/  STL.64 [UR4+0x8], R2 ;  /* 0x00000802ff007987 */ /* 0x0201ec0008100a04 */
[----:B------:R-:W-:Y:S05]  /*2eb0*/  BRA.U !UP0, `(.L_x_11) ;  /* 0x0000000108087547 */ /* 0x000fea000b800000 */
[----:B0-----:R-:W5:Y:S04]  /*2ec0*/  LDL.64 R2, [UR4+0x18] ;  /* 0x00001804ff027983 */ /* 0x001f680008100a00 */
[----:B-----5:R0:W-:Y:S02]  /*2ed0*/  STL.64 [UR4+0x10], R2 ;  /* 0x00001002ff007987 */ /* 0x0201e40008100a04 */
.L_x_11:
[----:B------:R-:W-:-:S09]  /*2ee0*/  ULEA UR4, UR16, UR11, 0x3 ;  /* 0x0000000b10047291 */ /* 0x000fd2000f8e18ff */
[----:B------:R0:W-:Y:S01]  /*2ef0*/  STL.64 [UR4], R6 ;  /* 0x00000006ff007987 */ /* 0x0001e20008100a04 */
[----:B------:R-:W-:Y:S05]  /*2f00*/  @P1 BRA `(.L_x_16) ;  /* 0xffffffd400e01947 */ /* 0x000fea000383ffff */
.L_x_0:
[----:B------:R-:W-:Y:S01]  /*2f10*/  UISETP.GE.AND UP0, UPT, UR22, 0x1, UPT ;  /* 0x000000011600788c */ /* 0x000fe2000bf06270 */
[----:B------:R-:W-:Y:S01]  /*2f20*/  BSSY.RECONVERGENT B0, `(.L_x_17) ;  /* 0x0000066000007945 */ /* 0x000fe20003800200 */
[----:B------:R-:W-:Y:S02]  /*2f30*/  UIADD3 UR14, UPT, UPT, UR12, 0xd8, URZ ;  /* 0x000000d80c0e7890 */ /* 0x000fe4000fffe0ff */
[----:B------:R-:W-:-:S05]  /*2f40*/  UIADD3 UR13, UPT, UPT, UR12, 0x120, URZ ;  /* 0x000001200c0d7890 */ /* 0x000fca000fffe0ff */
[----:B------:R-:W-:Y:S07]  /*2f50*/  BRA.U !UP0, `(.L_x_18) ;  /* 0x00000001083c7547 */ /* 0x000fee000b800000 */
[----:B------:R-:W-:-:S06]  /*2f60*/  UIADD3 UR22, UPT, UPT, UR22, -0x1, URZ ;  /* 0xffffffff16167890 */ /* 0x000fcc000fffe0ff */
[----:B0-----:R-:W-:-:S07]  /*2f70*/  IMAD.U32 R6, RZ, RZ, UR22 ;  /* 0x00000016ff067e24 */ /* 0x001fce000f8e00ff */
.L_x_20:
[----:B------:R-:W-:-:S04]  /*2f80*/  IMAD.SHL.U32 R0, R6, 0x8, RZ ;  /* 0x0000000806007824 */ /* 0x000fc800078e00ff */
[----:B------:R-:W-:-:S06]  /*2f90*/  IMAD.IADD R2, R1, 0x1, R0 ;  /* 0x0000000101027824 */ /* 0x000fcc00078e0200 */
[----:B------:R-:W5:Y:S01]  /*2fa0*/  LDL.64 R2, [R2+0x48] ;  /* 0x0000480002027983 */ /* 0x000f620000100a00 */
[----:B------:R-:W5:Y:S02]  /*2fb0*/  LDC.64 R4, c[0x3][R0] ;  /* 0x00c0000000047b82 */ /* 0x000f640000000a00 */
[----:B-----5:R-:W-:-:S04]  /*2fc0*/  ISETP.GT.U32.AND P0, PT, R2, R4, PT ;  /* 0x000000040200720c */ /* 0x020fc80003f04070 */
[----:B------:R-:W-:-:S13]  /*2fd0*/  ISETP.GT.U32.AND.EX P0, PT, R3, R5, PT, P0 ;  /* 0x000000050300720c */ /* 0x000fda0003f04100 */
[----:B------:R-:W-:Y:S05]  /*2fe0*/  @P0 BRA `(.L_x_18) ;  /* 0x0000000000180947 */ /* 0x000fea0003800000 */
[----:B------:R-:W-:-:S04]  /*2ff0*/  ISETP.GE.U32.AND P0, PT, R2, R4, PT ;  /* 0x000000040200720c */ /* 0x000fc80003f06070 */
[----:B------:R-:W-:-:S13]  /*3000*/  ISETP.GE.U32.AND.EX P0, PT, R3, R5, PT, P0 ;  /* 0x000000050300720c */ /* 0x000fda0003f06100 */
[----:B------:R-:W-:Y:S05]  /*3010*/  @!P0 BRA `(.L_x_19) ;  /* 0x0000000400588947 */ /* 0x000fea0003800000 */
[C---:B------:R-:W-:Y:S01]  /*3020*/  ISETP.GE.AND P0, PT, R6.reuse, 0x1, PT ;  /* 0x000000010600780c */ /* 0x040fe20003f06270 */
[----:B------:R-:W-:-:S12]  /*3030*/  VIADD R6, R6, 0xffffffff ;  /* 0xffffffff06067836 */ /* 0x000fd80000000000 */
[----:B------:R-:W-:Y:S05]  /*3040*/  @P0 BRA `(.L_x_20) ;  /* 0xfffffffc00cc0947 */ /* 0x000fea000383ffff */
.L_x_18:
[----:B------:R-:W5:Y:S02]  /*3050*/  LDC R0, c[0x3][0x98] ;  /* 0x00c02600ff007b82 */ /* 0x000f640000000800 */
[----:B-----5:R-:W-:-:S13]  /*3060*/  ISETP.GE.AND P0, PT, R0, 0x1, PT ;  /* 0x000000010000780c */ /* 0x020fda0003f06270 */
[----:B------:R-:W-:Y:S05]  /*3070*/  @!P0 BRA `(.L_x_19) ;  /* 0x0000000400408947 */ /* 0x000fea0003800000 */
[C---:B------:R-:W-:Y:S01]  /*3080*/  ISETP.GE.U32.AND P0, PT, R0.reuse, 0x4, PT ;  /* 0x000000040000780c */ /* 0x040fe20003f06070 */
[----:B0-2---:R-:W-:Y:S01]  /*3090*/  IMAD.MOV.U32 R23, RZ, RZ, RZ ;  /* 0x000000ffff177224 */ /* 0x005fe200078e00ff */
[----:B---3--:R-:W-:Y:S01]  /*30a0*/  LOP3.LUT R16, R0, 0x3, RZ, 0xc0, !PT ;  /* 0x0000000300107812 */ /* 0x008fe200078ec0ff */
[----:B-1--4-:R-:W-:Y:S02]  /*30b0*/  IMAD.MOV.U32 R17, RZ, RZ, RZ ;  /* 0x000000ffff117224 */ /* 0x012fe400078e00ff */
[----:B------:R-:W-:Y:S01]  /*30c0*/  IMAD.MOV.U32 R18, RZ, RZ, RZ ;  /* 0x000000ffff127224 */ /* 0x000fe200078e00ff */
[----:B------:R-:W-:-:S07]  /*30d0*/  ISETP.NE.AND P1, PT, R16, RZ, PT ;  /* 0x000000ff1000720c */ /* 0x000fce0003f25270 */
[----:B------:R-:W-:Y:S06]  /*30e0*/  @!P0 BRA `(.L_x_21) ;  /* 0x0000000000d88947 */ /* 0x000fec0003800000 */
[----:B------:R-:W-:Y:S01]  /*30f0*/  BSSY.RECONVERGENT B1, `(.L_x_21) ;  /* 0x0000035000017945 */ /* 0x000fe20003800200 */
[----:B------:R-:W-:Y:S01]  /*3100*/  LOP3.LUT R18, R0, 0x7ffffffc, RZ, 0xc0, !PT ;  /* 0x7ffffffc00127812 */ /* 0x000fe200078ec0ff */
[----:B------:R-:W-:Y:S02]  /*3110*/  IMAD.MOV.U32 R23, RZ, RZ, RZ ;  /* 0x000000ffff177224 */ /* 0x000fe400078e00ff */
[----:B------:R-:W-:-:S07]  /*3120*/  IMAD.MOV.U32 R19, RZ, RZ, RZ ;  /* 0x000000ffff137224 */ /* 0x000fce00078e00ff */
.L_x_22:
[----:B------:R-:W-:-:S04]  /*3130*/  IMAD.SHL.U32 R0, R19, 0x8, RZ ;  /* 0x0000000813007824 */ /* 0x000fc800078e00ff */
[----:B--2---:R-:W-:-:S05]  /*3140*/  IMAD.IADD R21, R1, 0x1, R0 ;  /* 0x0000000101157824 */ /* 0x004fca00078e0200 */
[----:B------:R-:W2:Y:S04]  /*3150*/  LDL.64 R12, [R21+0x48] ;  /* 0x00004800150c7983 */ /* 0x000ea80000100a00 */
[----:B------:R-:W3:Y:S04]  /*3160*/  LDL.64 R2, [R21+0x50] ;  /* 0x0000500015027983 */ /* 0x000ee80000100a00 */
[----:B------:R-:W4:Y:S04]  /*3170*/  LDL.64 R4, [R21+0x58] ;  /* 0x0000580015047983 */ /* 0x000f280000100a00 */
[----:B------:R-:W5:Y:S01]  /*3180*/  LDL.64 R6, [R21+0x60] ;  /* 0x0000600015067983 */ /* 0x000f620000100a00 */
[----:B------:R-:W0:Y:S01]  /*3190*/  LDC.64 R14, c[0x3][R0] ;  /* 0x00c00000000e7b82 */ /* 0x000e220000000a00 */
[----:B------:R-:W-:-:S07]  /*31a0*/  VIADD R19, R19, 0x4 ;  /* 0x0000000413137836 */ /* 0x000fce0000000000 */
[----:B------:R-:W1:Y:S08]  /*31b0*/  LDC.64 R8, c[0x3][R0+0x8] ;  /* 0x00c0020000087b82 */ /* 0x000e700000000a00 */
[----:B------:R-:W3:Y:S01]  /*31c0*/  LDC.64 R10, c[0x3][R0+0x10] ;  /* 0x00c00400000a7b82 */ /* 0x000ee20000000a00 */
[----:B0-----:R-:W-:-:S04]  /*31d0*/  IADD3 R23, P0, PT, R14, R23, RZ ;  /* 0x000000170e177210 */ /* 0x001fc80007f1e0ff */
[----:B------:R-:W-:Y:S02]  /*31e0*/  IADD3.X R15, P2, PT, R15, R17, RZ, P0, !PT ;  /* 0x000000110f0f7210 */ /* 0x000fe4000075e4ff */
[----:B--2---:R-:W-:-:S03]  /*31f0*/  IADD3 R12, P0, PT, R12, -R23, RZ ;  /* 0x800000170c0c7210 */ /* 0x004fc60007f1e0ff */
[----:B------:R-:W-:Y:S01]  /*3200*/  IMAD.X R23, RZ, RZ, RZ, P2 ;  /* 0x000000ffff177224 */ /* 0x000fe200010e06ff */
[----:B------:R-:W-:-:S04]  /*3210*/  IADD3.X R13, P0, PT, R13, ~R15, RZ, P0, !PT ;  /* 0x8000000f0d0d7210 */ /* 0x000fc8000071e4ff */
[----:B------:R-:W-:Y:S01]  /*3220*/  LOP3.LUT R23, RZ, R23, RZ, 0x33, !PT ;  /* 0x00000017ff177212 */ /* 0x000fe200078e33ff */
[----:B------:R-:W0:Y:S01]  /*3230*/  LDC.64 R14, c[0x3][R0+0x18] ;  /* 0x00c00600000e7b82 */ /* 0x000e220000000a00 */
[----:B------:R2:W-:Y:S03]  /*3240*/  STL.64 [R21+0x48], R12 ;  /* 0x0000480c15007387 */ /* 0x0005e60000100a00 */
[----:B------:R-:W-:-:S05]  /*3250*/  IMAD.X R23, RZ, RZ, R23, P0 ;  /* 0x000000ffff177224 */ /* 0x000fca00000e0617 */
[----:B------:R-:W-:-:S04]  /*3260*/  LOP3.LUT R23, R23, 0x1, RZ, 0xc0, !PT ;  /* 0x0000000117177812 */ /* 0x000fc800078ec0ff */
[----:B-1----:R-:W-:-:S04]  /*3270*/  IADD3 R23, P0, PT, R8, R23, RZ ;  /* 0x0000001708177210 */ /* 0x002fc80007f1e0ff */
[----:B------:R-:W-:Y:S02]  /*3280*/  IADD3.X R25, P2, PT, RZ, R9, RZ, P0, !PT ;  /* 0x00000009ff197210 */ /* 0x000fe4000075e4ff */
[----:B---3--:R-:W-:-:S03]  /*3290*/  IADD3 R2, P0, PT, R2, -R23, RZ ;  /* 0x8000001702027210 */ /* 0x008fc60007f1e0ff */
[----:B------:R-:W-:Y:S01]  /*32a0*/  IMAD.X R9, RZ, RZ, RZ, P2 ;  /* 0x000000ffff097224 */ /* 0x000fe200010e06ff */
[----:B------:R-:W-:-:S04]  /*32b0*/  IADD3.X R3, P0, PT, R3, ~R25, RZ, P0, !PT ;  /* 0x8000001903037210 */ /* 0x000fc8000071e4ff */
[----:B------:R-:W-:Y:S01]  /*32c0*/  LOP3.LUT R9, RZ, R9, RZ, 0x33, !PT ;  /* 0x00000009ff097212 */ /* 0x000fe200078e33ff */
[----:B------:R2:W-:Y:S04]  /*32d0*/  STL.64 [R21+0x50], R2 ;  /* 0x0000500215007387 */ /* 0x0005e80000100a00 */
[----:B------:R-:W-:-:S05]  /*32e0*/  IMAD.X R9, RZ, RZ, R9, P0 ;  /* 0x000000ffff097224 */ /* 0x000fca00000e0609 */
[----:B------:R-:W-:-:S04]  /*32f0*/  LOP3.LUT R9, R9, 0x1, RZ, 0xc0, !PT ;  /* 0x0000000109097812 */ /* 0x000fc800078ec0ff */
[----:B------:R-:W-:-:S04]  /*3300*/  IADD3 R9, P0, PT, R10, R9, RZ ;  /* 0x000000090a097210 */ /* 0x000fc80007f1e0ff */
[----:B------:R-:W-:Y:S02]  /*3310*/  IADD3.X R11, P2, PT, RZ, R11, RZ, P0, !PT ;  /* 0x0000000bff0b7210 */ /* 0x000fe4000075e4ff */
[----:B----4-:R-:W-:-:S03]  /*3320*/  IADD3 R4, P0, PT, R4, -R9, RZ ;  /* 0x8000000904047210 */ /* 0x010fc60007f1e0ff */
[----:B------:R-:W-:Y:S01]  /*3330*/  IMAD.X R9, RZ, RZ, RZ, P2 ;  /* 0x000000ffff097224 */ /* 0x000fe200010e06ff */
[----:B------:R-:W-:-:S04]  /*3340*/  IADD3.X R5, P0, PT, R5, ~R11, RZ, P0, !PT ;  /* 0x8000000b05057210 */ /* 0x000fc8000071e4ff */
[----:B------:R-:W-:Y:S01]  /*3350*/  LOP3.LUT R9, RZ, R9, RZ, 0x33, !PT ;  /* 0x00000009ff097212 */ /* 0x000fe200078e33ff */
[----:B------:R2:W-:Y:S04]  /*3360*/  STL.64 [R21+0x58], R4 ;  /* 0x0000580415007387 */ /* 0x0005e80000100a00 */
[----:B------:R-:W-:-:S05]  /*3370*/  IMAD.X R9, RZ, RZ, R9, P0 ;  /* 0x000000ffff097224 */ /* 0x000fca00000e0609 */
[----:B------:R-:W-:-:S04]  /*3380*/  LOP3.LUT R9, R9, 0x1, RZ, 0xc0, !PT ;  /* 0x0000000109097812 */ /* 0x000fc800078ec0ff */
[----:B0-----:R-:W-:-:S04]  /*3390*/  IADD3 R9, P0, PT, R14, R9, RZ ;  /* 0x000000090e097210 */ /* 0x001fc80007f1e0ff */
[----:B------:R-:W-:Y:S02]  /*33a0*/  IADD3.X R15, P2, PT, RZ, R15, RZ, P0, !PT ;  /* 0x0000000fff0f7210 */ /* 0x000fe4000075e4ff */
[----:B-----5:R-:W-:-:S03]  /*33b0*/  IADD3 R6, P0, PT, R6, -R9, RZ ;  /* 0x8000000906067210 */ /* 0x020fc60007f1e0ff */
[----:B------:R-:W-:Y:S01]  /*33c0*/  IMAD.X R23, RZ, RZ, RZ, P2 ;  /* 0x000000ffff177224 */ /* 0x000fe200010e06ff */
[----:B------:R-:W-:Y:S02]  /*33d0*/  IADD3.X R7, P0, PT, R7, ~R15, RZ, P0, !PT ;  /* 0x8000000f07077210 */ /* 0x000fe4000071e4ff */
[----:B------:R-:W-:Y:S02]  /*33e0*/  ISETP.NE.AND P2, PT, R19, R18, PT ;  /* 0x000000121300720c */ /* 0x000fe40003f45270 */
[----:B------:R-:W-:Y:S01]  /*33f0*/  LOP3.LUT R23, RZ, R23, RZ, 0x33, !PT ;  /* 0x00000017ff177212 */ /* 0x000fe200078e33ff */
[----:B------:R2:W-:Y:S04]  /*3400*/  STL.64 [R21+0x60], R6 ;  /* 0x0000600615007387 */ /* 0x0005e80000100a00 */
[----:B------:R-:W-:-:S05]  /*3410*/  IMAD.X R23, RZ, RZ, R23, P0 ;  /* 0x000000ffff177224 */ /* 0x000fca00000e0617 */
[----:B------:R-:W-:Y:S01]  /*3420*/  LOP3.LUT R23, R23, 0x1, RZ, 0xc0, !PT ;  /* 0x0000000117177812 */ /* 0x000fe200078ec0ff */
[----:B------:R-:W-:Y:S06]  /*3430*/  @P2 BRA `(.L_x_22) ;  /* 0xfffffffc003c2947 */ /* 0x000fec000383ffff */
[----:B------:R-:W-:Y:S05]  /*3440*/  BSYNC.RECONVERGENT B1 ;  /* 0x0000000000017941 */ /* 0x000fea0003800200 */
.L_x_21:
[----:B------:R-:W-:Y:S05]  /*3450*/  @!P1 BRA `(.L_x_19) ;  /* 0x0000000000489947 */ /* 0x000fea0003800000 */
[----:B--2---:R-:W-:-:S07]  /*3460*/  IMAD.MOV.U32 R7, RZ, RZ, RZ ;  /* 0x000000ffff077224 */ /* 0x004fce00078e00ff */
.L_x_23:
[----:B------:R-:W-:-:S04]  /*3470*/  IMAD.SHL.U32 R0, R18, 0x8, RZ ;  /* 0x0000000812007824 */ /* 0x000fc800078e00ff */
[----:B0-----:R-:W-:-:S05]  /*3480*/  IMAD.IADD R9, R1, 0x1, R0 ;  /* 0x0000000101097824 */ /* 0x001fca00078e0200 */
[----:B------:R-:W2:Y:S01]  /*3490*/  LDL.64 R2, [R9+0x48] ;  /* 0x0000480009027983 */ /* 0x000ea20000100a00 */
[----:B------:R-:W0:Y:S01]  /*34a0*/  LDC.64 R4, c[0x3][R0] ;  /* 0x00c0000000047b82 */ /* 0x000e220000000a00 */
[----:B------:R-:W-:Y:S02]  /*34b0*/  VIADD R7, R7, 0x1 ;  /* 0x0000000107077836 */ /* 0x000fe40000000000 */
[----:B------:R-:W-:Y:S01]  /*34c0*/  VIADD R18, R18, 0x1 ;  /* 0x0000000112127836 */ /* 0x000fe20000000000 */
[----:B0-----:R-:W-:-:S04]  /*34d0*/  IADD3 R23, P0, PT, R4, R23, RZ ;  /* 0x0000001704177210 */ /* 0x001fc80007f1e0ff */
[----:B------:R-:W-:Y:S02]  /*34e0*/  IADD3.X R5, P1, PT, R5, R17, RZ, P0, !PT ;  /* 0x0000001105057210 */ /* 0x000fe4000073e4ff */
[----:B--2---:R-:W-:-:S03]  /*34f0*/  IADD3 R2, P0, PT, R2, -R23, RZ ;  /* 0x8000001702027210 */ /* 0x004fc60007f1e0ff */
[----:B------:R-:W-:Y:S01]  /*3500*/  IMAD.X R23, RZ, RZ, RZ, P1 ;  /* 0x000000ffff177224 */ /* 0x000fe200008e06ff */
[----:B------:R-:W-:Y:S02]  /*3510*/  ISETP.NE.AND P1, PT, R7, R16, PT ;  /* 0x000000100700720c */ /* 0x000fe40003f25270 */
[----:B------:R-:W-:Y:S02]  /*3520*/  IADD3.X R3, P0, PT, R3, ~R5, RZ, P0, !PT ;  /* 0x8000000503037210 */ /* 0x000fe4000071e4ff */
[----:B------:R-:W-:-:S03]  /*3530*/  LOP3.LUT R23, RZ, R23, RZ, 0x33, !PT ;  /* 0x00000017ff177212 */ /* 0x000fc600078e33ff */
[----:B------:R0:W-:Y:S02]  /*3540*/  STL.64 [R9+0x48], R2 ;  /* 0x0000480209007387 */ /* 0x0001e40000100a00 */
[----:B------:R-:W-:-:S05]  /*3550*/  IMAD.X R23, RZ, RZ, R23, P0 ;  /* 0x000000ffff177224 */ /* 0x000fca00000e0617 */
[----:B------:R-:W-:Y:S01]  /*3560*/  LOP3.LUT R23, R23, 0x1, RZ, 0xc0, !PT ;  /* 0x0000000117177812 */ /* 0x000fe200078ec0ff */
[----:B------:R-:W-:Y:S06]  /*3570*/  @P1 BRA `(.L_x_23) ;  /* 0xfffffffc00bc1947 */ /* 0x000fec000383ffff */
.L_x_19:
[----:B------:R-:W-:Y:S05]  /*3580*/  BSYNC.RECONVERGENT B0 ;  /* 0x0000000000007941 */ /* 0x000fea0003800200 */
.L_x_17:
[----:B0-2---:R-:W2:Y:S01]  /*3590*/  LDL.64 R2, [R1+0x48] ;  /* 0x0000480001027983 */ /* 0x005ea20000100a00 */
[----:B------:R-:W0:Y:S03]  /*35a0*/  LDCU UR23, c[0x3][0x98] ;  /* 0x00c01300ff1777ac */ /* 0x000e260008000800 */
[----:B------:R-:W5:Y:S04]  /*35b0*/  LDL.64 R4, [R1+0x50] ;  /* 0x0000500001047983 */ /* 0x000f680000100a00 */
[----:B------:R-:W5:Y:S04]  /*35c0*/  LDL.64 R6, [R1+0x58] ;  /* 0x0000580001067983 */ /* 0x000f680000100a00 */
[----:B---3--:R-:W3:Y:S04]  /*35d0*/  LDL.64 R8, [R1+0x60] ;  /* 0x0000600001087983 */ /* 0x008ee80000100a00 */
[----:B-1----:R-:W3:Y:S04]  /*35e0*/  LDL.64 R10, [R1+0x68] ;  /* 0x00006800010a7983 */ /* 0x002ee80000100a00 */
[----:B----4-:R-:W4:Y:S04]  /*35f0*/  LDL.64 R12, [R1+0x70] ;  /* 0x00007000010c7983 */ /* 0x010f280000100a00 */
[----:B------:R-:W4:Y:S04]  /*3600*/  LDL.64 R14, [R1+0x78] ;  /* 0x00007800010e7983 */ /* 0x000f280000100a00 */
[----:B------:R-:W4:Y:S04]  /*3610*/  LDL.64 R16, [R1+0x80] ;  /* 0x0000800001107983 */ /* 0x000f280000100a00 */
[----:B------:R-:W4:Y:S01]  /*3620*/  LDL.64 R18, [R1+0x88] ;  /* 0x0000880001127983 */ /* 0x000f220000100a00 */
[----:B0-----:R-:W-:-:S02]  /*3630*/  UISETP.LT.AND UP0, UPT, UR23, 0x1, UPT ;  /* 0x000000011700788c */ /* 0x001fc4000bf01270 */
[----:B------:R-:W-:Y:S01]  /*3640*/  UIADD3 UR18, UPT, UPT, UR23, 0xf, URZ ;  /* 0x0000000f17127890 */ /* 0x000fe2000fffe0ff */
[----:B------:R0:W-:Y:S01]  /*3650*/  STL.64 [R1], RZ ;  /* 0x000000ff01007387 */ /* 0x0001e20000100a00 */
[----:B------:R-:W-:Y:S02]  /*3660*/  USEL UR20, UR23, 0x1, !UP0 ;  /* 0x0000000117147887 */ /* 0x000fe4000c000000 */
[----:B------:R-:W-:Y:S01]  /*3670*/  UISETP.GE.AND UP0, UPT, UR23, 0x1, UPT ;  /* 0x000000011700788c */ /* 0x000fe2000bf06270 */
[----:B------:R0:W-:Y:S01]  /*3680*/  STL.64 [R1+0x8], RZ ;  /* 0x000008ff01007387 */ /* 0x0001e20000100a00 */
[----:B------:R-:W-:Y:S02]  /*3690*/  UIADD3 UR7, UPT, UPT, UR23, 0x7, URZ ;  /* 0x0000000717077890 */ /* 0x000fe4000fffe0ff */
[----:B------:R-:W-:Y:S01]  /*36a0*/  UIADD3 UR28, UPT, UPT, UR23, -0x1, URZ ;  /* 0xffffffff171c7890 */ /* 0x000fe2000fffe0ff */
[----:B------:R0:W-:Y:S01]  /*36b0*/  STL.64 [R1+0x10], RZ ;  /* 0x000010ff01007387 */ /* 0x0001e20000100a00 */
[----:B------:R-:W-:-:S02]  /*36c0*/  ULOP3.LUT UR15, UR23, 0x7, URZ, 0xc0, !UPT ;  /* 0x00000007170f7892 */ /* 0x000fc4000f8ec0ff */
[----:B------:R-:W-:Y:S01]  /*36d0*/  ULOP3.LUT UR16, UR23, 0x3, URZ, 0xc0, !UPT ;  /* 0x0000000317107892 */ /* 0x000fe2000f8ec0ff */
[----:B------:R0:W-:Y:S01]  /*36e0*/  STL.64 [R1+0x18], RZ ;  /* 0x000018ff01007387 */ /* 0x0001e20000100a00 */
[----:B------:R-:W-:Y:S02]  /*36f0*/  ULOP3.LUT UR8, UR18, 0xf, URZ, 0xc0, !UPT ;  /* 0x0000000f12087892 */ /* 0x000fe4000f8ec0ff */
[----:B------:R-:W-:Y:S01]  /*3700*/  ULOP3.LUT UR9, UR7, 0x7, URZ, 0xc0, !UPT ;  /* 0x0000000707097892 */ /* 0x000fe2000f8ec0ff */
[----:B------:R0:W-:Y:S01]  /*3710*/  STL.64 [R1+0x20], RZ ;  /* 0x000020ff01007387 */ /* 0x0001e20000100a00 */
[----:B------:R-:W-:Y:S02]  /*3720*/  UIADD3 UR17, UPT, UPT, UR23, -0x2, URZ ;  /* 0xfffffffe17117890 */ /* 0x000fe4000fffe0ff */
[----:B------:R-:W-:Y:S01]  /*3730*/  ULEA UR19, UR28, UR6, 0x3 ;  /* 0x000000061c137291 */ /* 0x000fe2000f8e18ff */
[----:B------:R0:W-:Y:S01]  /*3740*/  STL.64 [R1+0x28], RZ ;  /* 0x000028ff01007387 */ /* 0x0001e20000100a00 */
[----:B------:R-:W-:-:S02]  /*3750*/  UIADD3 UR21, UPT, UPT, UR15, -0x1, URZ ;  /* 0xffffffff0f157890 */ /* 0x000fc4000fffe0ff */
[----:B------:R-:W-:Y:S01]  /*3760*/  UIADD3 UR22, UPT, UPT, UR16, -0x1, URZ ;  /* 0xffffffff10167890 */ /* 0x000fe2000fffe0ff */
[----:B------:R0:W-:Y:S01]  /*3770*/  STL.64 [R1+0x30], RZ ;  /* 0x000030ff01007387 */ /* 0x0001e20000100a00 */
[----:B------:R-:W-:Y:S02]  /*3780*/  UIADD3 UR8, UPT, UPT, UR8, -0x1, URZ ;  /* 0xffffffff08087890 */ /* 0x000fe4000fffe0ff */
[----:B------:R-:W-:Y:S01]  /*3790*/  UIADD3 UR9, UPT, UPT, UR9, -0x1, URZ ;  /* 0xffffffff09097890 */ /* 0x000fe2000fffe0ff */
[----:B------:R0:W-:Y:S04]  /*37a0*/  STL.64 [R1+0x38], RZ ;  /* 0x000038ff01007387 */ /* 0x0001e80000100a00 */
[----:B------:R0:W-:Y:S04]  /*37b0*/  STL.64 [R1+0x40], RZ ;  /* 0x000040ff01007387 */ /* 0x0001e80000100a00 */
[----:B--2---:R0:W-:Y:S04]  /*37c0*/  STL.64 [R1+0xd8], R2 ;  /* 0x0000d80201007387 */ /* 0x0041e80000100a00 */
[----:B------:R0:W-:Y:S04]  /*37d0*/  STL.64 [R1+0x120], R2 ;  /* 0x0001200201007387 */ /* 0x0001e80000100a00 */
[----:B-----5:R0:W-:Y:S04]  /*37e0*/  STL.64 [R1+0xe0], R4 ;  /* 0x0000e00401007387 */ /* 0x0201e80000100a00 */
[----:B------:R0:W-:Y:S04]  /*37f0*/  STL.64 [R1+0x128], R4 ;  /* 0x0001280401007387 */ /* 0x0001e80000100a00 */
[----:B------:R0:W-:Y:S04]  /*3800*/  STL.64 [R1+0xe8], R6 ;  /* 0x0000e80601007387 */ /* 0x0001e80000100a00 */
[----:B------:R0:W-:Y:S04]  /*3810*/  STL.64 [R1+0x130], R6 ;  /* 0x0001300601007387 */ /* 0x0001e80000100a00 */
[----:B---3--:R0:W-:Y:S04]  /*3820*/  STL.64 [R1+0xf0], R8 ;  /* 0x0000f00801007387 */ /* 0x0081e80000100a00 */
[----:B------:R0:W-:Y:S04]  /*3830*/  STL.64 [R1+0x138], R8 ;  /* 0x0001380801007387 */ /* 0x0001e80000100a00 */
[----:B------:R0:W-:Y:S04]  /*3840*/  STL.64 [R1+0xf8], R10 ;  /* 0x0000f80a01007387 */ /* 0x0001e80000100a00 */
[----:B------:R0:W-:Y:S04]  /*3850*/  STL.64 [R1+0x140], R10 ;  /* 0x0001400a01007387 */ /* 0x0001e80000100a00 */
[----:B----4-:R0:W-:Y:S04]  /*3860*/  STL.64 [R1+0x100], R12 ;  /* 0x0001000c01007387 */ /* 0x0101e80000100a00 */
[----:B------:R0:W-:Y:S04]  /*3870*/  STL.64 [R1+0x148], R12 ;  /* 0x0001480c01007387 */ /* 0x0001e80000100a00 */
[----:B------:R0:W-:Y:S04]  /*3880*/  STL.64 [R1+0x108], R14 ;  /* 0x0001080e01007387 */ /* 0x0001e80000100a00 */
[----:B------:R0:W-:Y:S04]  /*3890*/  STL.64 [R1+0x150], R14 ;  /* 0x0001500e01007387 */ /* 0x0001e80000100a00 */
[----:B------:R0:W-:Y:S04]  /*38a0*/  STL.64 [R1+0x110], R16 ;  /* 0x0001101001007387 */ /* 0x0001e80000100a00 */
[----:B------:R0:W-:Y:S04]  /*38b0*/  STL.64 [R1+0x158], R16 ;  /* 0x0001581001007387 */ /* 0x0001e80000100a00 */
[----:B------:R0:W-:Y:S04]  /*38c0*/  STL.64 [R1+0x118], R18 ;  /* 0x0001181201007387 */ /* 0x0001e80000100a00 */
[----:B------:R0:W-:Y:S01]  /*38d0*/  STL.64 [R1+0x160], R18 ;  /* 0x0001601201007387 */ /* 0x0001e20000100a00 */
[----:B------:R-:W-:Y:S05]  /*38e0*/  BRA.U !UP0, `(.L_x_24) ;  /* 0x0000002908347547 */ /* 0x000fea000b800000 */
[----:B------:R-:W-:Y:S02]  /*38f0*/  ULOP3.LUT UR24, UR23, 0x7ffffff8, URZ, 0xc0, !UPT ;  /* 0x7ffffff817187892 */ /* 0x000fe4000f8ec0ff */
[----:B------:R-:W-:Y:S01]  /*3900*/  ULOP3.LUT UR26, UR7, 0x3, URZ, 0xc0, !UPT ;  /* 0x00000003071a7892 */ /* 0x000fe2000f8ec0ff */
[----:B------:R-:W-:-:S11]  /*3910*/  UMOV UR4, URZ ;  /* 0x000000ff00047c82 */ /* 0x000fd60008000000 */
.L_x_40:
[----:B------:R-:W-:Y:S02]  /*3920*/  UISETP.GE.U32.AND UP1, UPT, UR28, 0x7, UPT ;  /* 0x000000071c00788c */ /* 0x000fe4000bf26070 */
[----:B------:R-:W-:Y:S01]  /*3930*/  ULEA UR5, UR4, UR13, 0x3 ;  /* 0x0000000d04057291 */ /* 0x000fe2000f8e18ff */
[----:B0-----:R-:W-:Y:S01]  /*3940*/  IMAD.MOV.U32 R5, RZ, RZ, RZ ;  /* 0x000000ffff057224 */ /* 0x001fe200078e00ff */
[----:B------:R-:W-:Y:S01]  /*3950*/  UIADD3 UR4, UPT, UPT, UR4, 0x1, URZ ;  /* 0x0000000104047890 */ /* 0x000fe2000fffe0ff */
[----:B------:R-:W-:-:S03]  /*3960*/  IMAD.MOV.U32 R6, RZ, RZ, RZ ;  /* 0x000000ffff067224 */ /* 0x000fc600078e00ff */
[----:B------:R-:W-:-:S03]  /*3970*/  UISETP.NE.AND UP0, UPT, UR4, UR20, UPT ;  /* 0x000000140400728c */ /* 0x000fc6000bf05270 */
[----:B------:R-:W5:Y:S01]  /*3980*/  LDL.64 R2, [UR5] ;  /* 0x00000005ff027983 */ /* 0x000f620008100a00 */
[----:B------:R-:W-:Y:S01]  /*3990*/  UMOV UR5, URZ ;  /* 0x000000ff00057c82 */ /* 0x000fe20008000000 */
[----:B-1234-:R-:W-:Y:S06]  /*39a0*/  BRA.U !UP1, `(.L_x_25) ;  /* 0x0000000909207547 */ /* 0x01efec000b800000 */
[----:B------:R-:W-:Y:S01]  /*39b0*/  IMAD.MOV.U32 R5, RZ, RZ, RZ ;  /* 0x000000ffff057224 */ /* 0x000fe200078e00ff */
[----:B------:R-:W-:Y:S01]  /*39c0*/  UMOV UR5, URZ ;  /* 0x000000ff00057c82 */ /* 0x000fe20008000000 */
[----:B------:R-:W-:-:S07]  /*39d0*/  IMAD.MOV.U32 R6, RZ, RZ, RZ ;  /* 0x000000ffff067224 */ /* 0x000fce00078e00ff */
.L_x_26:
[----:B------:R-:W-:-:S09]  /*39e0*/  ULEA UR23, UR5, UR6, 0x3 ;  /* 0x0000000605177291 */ /* 0x000fd2000f8e18ff */
[----:B------:R-:W2:Y:S04]  /*39f0*/  LDL.64 R16, [UR23+0x120] ;  /* 0x00012017ff107983 */ /* 0x000ea80008100a00 */
[----:B------:R-:W3:Y:S04]  /*3a00*/  LDL.64 R8, [UR23] ;  /* 0x00000017ff087983 */ /* 0x000ee80008100a00 */
[----:B------:R-:W4:Y:S04]  /*3a10*/  LDL.64 R10, [UR23+0x128] ;  /* 0x00012817ff0a7983 */ /* 0x000f280008100a00 */
[----:B------:R-:W4:Y:S04]  /*3a20*/  LDL.64 R14, [UR23+0x8] ;  /* 0x00000817ff0e7983 */ /* 0x000f280008100a00 */
[----:B------:R-:W4:Y:S04]  /*3a30*/  LDL.64 R22, [UR23+0x130] ;  /* 0x00013017ff167983 */ /* 0x000f280008100a00 */
[----:B------:R-:W4:Y:S01]  /*3a40*/  LDL.64 R12, [UR23+0x10] ;  /* 0x00001017ff0c7983 */ /* 0x000f220008100a00 */
[----:B--2--5:R-:W-:Y:S01]  /*3a50*/  IMAD.WIDE.U32 R20, R3, R16, RZ ;  /* 0x0000001003147225 */ /* 0x024fe200078e00ff */
[----:B---3--:R-:W-:-:S03]  /*3a60*/  IADD3 R7, P0, PT, R8, R5, RZ ;  /* 0x0000000508077210 */ /* 0x008fc60007f1e0ff */
[----:B------:R-:W-:Y:S01]  /*3a70*/  IMAD.WIDE.U32 R18, R2, R16, RZ ;  /* 0x0000001002127225 */ /* 0x000fe200078e00ff */
[----:B------:R-:W-:-:S03]  /*3a80*/  IADD3.X R6, P1, PT, R9, R6, RZ, P0, !PT ;  /* 0x0000000609067210 */ /* 0x000fc6000073e4ff */
[----:B------:R-:W-:Y:S01]  /*3a90*/  IMAD.WIDE.U32 R4, P2, R2, R17, R20 ;  /* 0x0000001102047225 */ /* 0x000fe20007840014 */
[----:B------:R-:W-:Y:S01]  /*3aa0*/  IADD3 R20, P0, PT, R7, R18, RZ ;  /* 0x0000001207147210 */ /* 0x000fe20007f1e0ff */
[----:B------:R-:W2:Y:S02]  /*3ab0*/  LDL.64 R8, [UR23+0x18] ;  /* 0x00001817ff087983 */ /* 0x000ea40008100a00 */
[----:B------:R-:W-:Y:S01]  /*3ac0*/  IMAD.X R25, RZ, RZ, RZ, P2 ;  /* 0x000000ffff197224 */ /* 0x000fe200010e06ff */
[----:B------:R-:W-:Y:S01]  /*3ad0*/  IADD3 R7, P3, PT, R19, R4, RZ ;  /* 0x0000000413077210 */ /* 0x000fe20007f7e0ff */
[----:B------:R-:W-:Y:S01]  /*3ae0*/  IMAD.MOV.U32 R24, RZ, RZ, R5 ;  /* 0x000000ffff187224 */ /* 0x000fe200078e0005 */
[----:B------:R-:W3:Y:S02]  /*3af0*/  LDL.64 R18, [UR23+0x138] ;  /* 0x00013817ff127983 */ /* 0x000ee40008100a00 */
[----:B------:R-:W-:Y:S01]  /*3b00*/  IADD3.X R21, P0, PT, R6, R7, RZ, P0, !PT ;  /* 0x0000000706157210 */ /* 0x000fe2000071e4ff */
[----:B------:R-:W-:-:S04]  /*3b10*/  IMAD.WIDE.U32.X R16, R3, R17, R24, P3 ;  /* 0x0000001103107225 */ /* 0x000fc800018e0418 */
[----:B----4-:R-:W-:Y:S01]  /*3b20*/  IMAD.WIDE.U32 R6, R3, R10, RZ ;  /* 0x0000000a03067225 */ /* 0x010fe200078e00ff */
[----:B------:R-:W-:-:S04]  /*3b30*/  IADD3.X R25, P0, P1, R16, RZ, RZ, P0, P1 ;  /* 0x000000ff10197210 */ /* 0x000fc800001024ff */
[----:B------:R-:W-:Y:S01]  /*3b40*/  IADD3.X R17, PT, PT, R17, RZ, RZ, P0, P1 ;  /* 0x000000ff11117210 */ /* 0x000fe200007e24ff */
[----:B------:R-:W-:Y:S01]  /*3b50*/  IMAD.WIDE.U32 R6, P2, R2, R11, R6 ;  /* 0x0000000b02067225 */ /* 0x000fe20007840006 */
[----:B------:R-:W-:-:S03]  /*3b60*/  IADD3 R25, P0, PT, R14, R25, RZ ;  /* 0x000000190e197210 */ /* 0x000fc60007f1e0ff */
[----:B------:R-:W-:Y:S01]  /*3b70*/  IMAD.WIDE.U32 R4, R2, R10, RZ ;  /* 0x0000000a02047225 */ /* 0x000fe200078e00ff */
[----:B------:R-:W-:-:S03]  /*3b80*/  IADD3.X R14, P1, PT, R15, R17, RZ, P0, !PT ;  /* 0x000000110f0e7210 */ /* 0x000fc6000073e4ff */
[----:B------:R-:W-:Y:S01]  /*3b90*/  IMAD.X R17, RZ, RZ, RZ, P2 ;  /* 0x000000ffff117224 */ /* 0x000fe200010e06ff */
[----:B------:R-:W-:Y:S01]  /*3ba0*/  IADD3 R5, P2, PT, R5, R6, RZ ;  /* 0x0000000605057210 */ /* 0x000fe20007f5e0ff */
[----:B------:R-:W-:Y:S01]  /*3bb0*/  IMAD.MOV.U32 R16, RZ, RZ, R7 ;  /* 0x000000ffff107224 */ /* 0x000fe200078e0007 */
[----:B------:R-:W-:-:S03]  /*3bc0*/  IADD3 R6, P0, PT, R25, R4, RZ ;  /* 0x0000000419067210 */ /* 0x000fc60007f1e0ff */
[----:B------:R-:W-:Y:S02]  /*3bd0*/  IMAD.WIDE.U32.X R24, R3, R11, R16, P2 ;  /* 0x0000000b03187225 */ /* 0x000fe400010e0410 */
[----:B------:R-:W4:Y:S01]  /*3be0*/  LDL.64 R16, [UR23+0x140] ;  /* 0x00014017ff107983 */ /* 0x000f220008100a00 */
[----:B------:R-:W-:-:S03]  /*3bf0*/  IADD3.X R7, P0, PT, R14, R5, RZ, P0, !PT ;  /* 0x000000050e077210 */ /* 0x000fc6000071e4ff */
[----:B------:R-:W4:Y:S01]  /*3c00*/  LDL.64 R10, [UR23+0x20] ;  /* 0x00002017ff0a7983 */ /* 0x000f220008100a00 */
[----:B------:R-:W-:Y:S01]  /*3c10*/  IADD3.X R15, P0, P1, R24, RZ, RZ, P0, P1 ;  /* 0x000000ff180f7210 */ /* 0x000fe200001024ff */
[----:B------:R-:W-:-:S03]  /*3c20*/  IMAD.WIDE.U32 R4, R3, R22, RZ ;  /* 0x0000001603047225 */ /* 0x000fc600078e00ff */
[----:B------:R-:W-:Y:S02]  /*3c30*/  IADD3.X R27, PT, PT, R25, RZ, RZ, P0, P1 ;  /* 0x000000ff191b7210 */ /* 0x000fe400007e24ff */
[----:B------:R-:W-:Y:S01]  /*3c40*/  IADD3 R25, P0, PT, R12, R15, RZ ;  /* 0x0000000f0c197210 */ /* 0x000fe20007f1e0ff */
[----:B------:R-:W-:-:S03]  /*3c50*/  IMAD.WIDE.U32 R14, R2, R22, RZ ;  /* 0x00000016020e7225 */ /* 0x000fc600078e00ff */
[----:B------:R-:W-:Y:S01]  /*3c60*/  IADD3.X R0, P1, PT, R13, R27, RZ, P0, !PT ;  /* 0x0000001b0d007210 */ /* 0x000fe2000073e4ff */
[----:B------:R-:W-:-:S04]  /*3c70*/  IMAD.WIDE.U32 R4, P0, R2, R23, R4 ;  /* 0x0000001702047225 */ /* 0x000fc80007800004 */
[----:B------:R-:W-:Y:S01]  /*3c80*/  IMAD.X R13, RZ, RZ, RZ, P0 ;  /* 0x000000ffff0d7224 */ /* 0x000fe200000e06ff */
[----:B------:R-:W-:Y:S01]  /*3c90*/  IADD3 R15, P0, PT, R15, R4, RZ ;  /* 0x000000040f0f7210 */ /* 0x000fe20007f1e0ff */
[----:B------:R-:W-:Y:S02]  /*3ca0*/  IMAD.MOV.U32 R12, RZ, RZ, R5 ;  /* 0x000000ffff0c7224 */ /* 0x000fe400078e0005 */
[----:B------:R-:W4:Y:S02]  /*3cb0*/  LDL.64 R4, [UR23+0x28] ;  /* 0x00002817ff047983 */ /* 0x000f240008100a00 */
[----:B------:R-:W-:Y:S02]  /*3cc0*/  IMAD.WIDE.U32.X R22, R3, R23, R12, P0 ;  /* 0x0000001703167225 */ /* 0x000fe400000e040c */
[----:B------:R-:W4:Y:S01]  /*3cd0*/  LDL.64 R12, [UR23+0x148] ;  /* 0x00014817ff0c7983 */ /* 0x000f220008100a00 */
[----:B------:R-:W-:-:S04]  /*3ce0*/  IADD3 R14, P0, PT, R25, R14, RZ ;  /* 0x0000000e190e7210 */ /* 0x000fc80007f1e0ff */
[----:B------:R-:W-:-:S04]  /*3cf0*/  IADD3.X R15, P0, PT, R0, R15, RZ, P0, !PT ;  /* 0x0000000f000f7210 */ /* 0x000fc8000071e4ff */
[----:B------:R-:W-:-:S04]  /*3d00*/  IADD3.X R25, P0, P1, R22, RZ, RZ, P0, P1 ;  /* 0x000000ff16197210 */ /* 0x000fc800001024ff */
[----:B------:R-:W-:Y:S02]  /*3d10*/  IADD3.X R27, PT, PT, R23, RZ, RZ, P0, P1 ;  /* 0x000000ff171b7210 */ /* 0x000fe400007e24ff */
[----:B--2---:R-:W-:Y:S01]  /*3d20*/  IADD3 R8, P0, PT, R8, R25, RZ ;  /* 0x0000001908087210 */ /* 0x004fe20007f1e0ff */
[----:B---3--:R-:W-:-:S04]  /*3d30*/  IMAD.WIDE.U32 R22, R3, R18, RZ ;  /* 0x0000001203167225 */ /* 0x008fc800078e00ff */
[----:B------:R-:W-:-:S04]  /*3d40*/  IMAD.WIDE.U32 R24, R2, R18, RZ ;  /* 0x0000001202187225 */ /* 0x000fc800078e00ff */
[----:B------:R-:W-:Y:S01]  /*3d50*/  IMAD.WIDE.U32 R22, P2, R2, R19, R22 ;  /* 0x0000001302167225 */ /* 0x000fe20007840016 */
[----:B------:R-:W-:Y:S02]  /*3d60*/  IADD3.X R9, P1, PT, R9, R27, RZ, P0, !PT ;  /* 0x0000001b09097210 */ /* 0x000fe4000073e4ff */
[----:B------:R-:W-:Y:S01]  /*3d70*/  IADD3 R8, P0, PT, R8, R24, RZ ;  /* 0x0000001808087210 */ /* 0x000fe20007f1e0ff */
[----:B------:R-:W-:Y:S01]  /*3d80*/  IMAD.MOV.U32 R24, RZ, RZ, R23 ;  /* 0x000000ffff187224 */ /* 0x000fe200078e0017 */
[----:B------:R-:W-:Y:S01]  /*3d90*/  IADD3 R0, P3, PT, R25, R22, RZ ;  /* 0x0000001619007210 */ /* 0x000fe20007f7e0ff */
[----:B------:R-:W-:Y:S01]  /*3da0*/  IMAD.X R25, RZ, RZ, RZ, P2 ;  /* 0x000000ffff197224 */ /* 0x000fe200010e06ff */
[----:B------:R-:W2:Y:S02]  /*3db0*/  LDL.64 R26, [UR23+0x150] ;  /* 0x00015017ff1a7983 */ /* 0x000ea40008100a00 */
[----:B------:R-:W-:Y:S01]  /*3dc0*/  IADD3.X R9, P0, PT, R9, R0, RZ, P0, !PT ;  /* 0x0000000009097210 */ /* 0x000fe2000071e4ff */
[----:B------:R-:W-:-:S03]  /*3dd0*/  IMAD.WIDE.U32.X R18, R3, R19, R24, P3 ;  /* 0x0000001303127225 */ /* 0x000fc600018e0418 */
[----:B------:R-:W-:-:S04]  /*3de0*/  IADD3.X R25, P0, P1, R18, RZ, RZ, P0, P1 ;  /* 0x000000ff12197210 */ /* 0x000fc800001024ff */
[----:B------:R-:W-:Y:S01]  /*3df0*/  IADD3.X R23, PT, PT, R19, RZ, RZ, P0, P1 ;  /* 0x000000ff13177210 */ /* 0x000fe200007e24ff */
[----:B----4-:R-:W-:Y:S01]  /*3e00*/  IMAD.WIDE.U32 R18, R3, R16, RZ ;  /* 0x0000001003127225 */ /* 0x010fe200078e00ff */
[----:B------:R-:W-:-:S03]  /*3e10*/  IADD3 R25, P0, PT, R10, R25, RZ ;  /* 0x000000190a197210 */ /* 0x000fc60007f1e0ff */
[----:B------:R-:W-:Y:S01]  /*3e20*/  IMAD.WIDE.U32 R18, P2, R2, R17, R18 ;  /* 0x0000001102127225 */ /* 0x000fe20007840012 */
[----:B------:R-:W-:-:S03]  /*3e30*/  IADD3.X R10, P1, PT, R11, R23, RZ, P0, !PT ;  /* 0x000000170b0a7210 */ /* 0x000fc6000073e4ff */
[----:B------:R-:W-:-:S03]  /*3e40*/  IMAD.WIDE.U32 R22, R2, R16, RZ ;  /* 0x0000001002167225 */ /* 0x000fc600078e00ff */
[----:B------:R-:W-:Y:S01]  /*3e50*/  IADD3 R16, P0, PT, R25, R22, RZ ;  /* 0x0000001619107210 */ /* 0x000fe20007f1e0ff */
[----:B------:R-:W-:Y:S01]  /*3e60*/  IMAD.MOV.U32 R22, RZ, RZ, R19 ;  /* 0x000000ffff167224 */ /* 0x000fe200078e0013 */
[----:B------:R-:W-:Y:S01]  /*3e70*/  IADD3 R11, P3, PT, R23, R18, RZ ;  /* 0x00000012170b7210 */ /* 0x000fe20007f7e0ff */
[----:B------:R-:W-:-:S04]  /*3e80*/  IMAD.X R23, RZ, RZ, RZ, P2 ;  /* 0x000000ffff177224 */ /* 0x000fc800010e06ff */
[----:B------:R-:W-:Y:S01]  /*3e90*/  IMAD.WIDE.U32.X R18, R3, R17, R22, P3 ;  /* 0x0000001103127225 */ /* 0x000fe200018e0416 */
[----:B------:R-:W-:Y:S02]  /*3ea0*/  IADD3.X R17, P0, PT, R10, R11, RZ, P0, !PT ;  /* 0x0000000b0a117210 */ /* 0x000fe4000071e4ff */
[----:B------:R-:W3:Y:S02]  /*3eb0*/  LDL.64 R10, [UR23+0x30] ;  /* 0x00003017ff0a7983 */ /* 0x000ee40008100a00 */
[----:B------:R-:W-:-:S04]  /*3ec0*/  IADD3.X R23, P0, P1, R18, RZ, RZ, P0, P1 ;  /* 0x000000ff12177210 */ /* 0x000fc800001024ff */
[----:B------:R-:W-:Y:S02]  /*3ed0*/  IADD3.X R19, PT, PT, R19, RZ, RZ, P0, P1 ;  /* 0x000000ff13137210 */ /* 0x000fe400007e24ff */
[----:B------:R-:W-:Y:S01]  /*3ee0*/  IADD3 R18, P0, PT, R4, R23, RZ ;  /* 0x0000001704127210 */ /* 0x000fe20007f1e0ff */
[----:B------:R-:W-:-:S03]  /*3ef0*/  IMAD.WIDE.U32 R22, R3, R12, RZ ;  /* 0x0000000c03167225 */ /* 0x000fc600078e00ff */
[----:B------:R-:W-:Y:S01]  /*3f00*/  IADD3.X R0, P1, PT, R5, R19, RZ, P0, !PT ;  /* 0x0000001305007210 */ /* 0x000fe2000073e4ff */
[----:B------:R-:W-:-:S04]  /*3f10*/  IMAD.WIDE.U32 R4, P2, R2, R13, R22 ;  /* 0x0000000d02047225 */ /* 0x000fc80007840016 */
[----:B------:R-:W-:-:S04]  /*3f20*/  IMAD.WIDE.U32 R22, R2, R12, RZ ;  /* 0x0000000c02167225 */ /* 0x000fc800078e00ff */
[----:B------:R-:W-:Y:S01]  /*3f30*/  IMAD.X R19, RZ, RZ, RZ, P2 ;  /* 0x000000ffff137224 */ /* 0x000fe200010e06ff */
[----:B------:R-:W-:Y:S01]  /*3f40*/  IADD3 R12, P0, PT, R18, R22, RZ ;  /* 0x00000016120c7210 */ /* 0x000fe20007f1e0ff */
[----:B------:R-:W-:Y:S01]  /*3f50*/  IMAD.MOV.U32 R18, RZ, RZ, R5 ;  /* 0x000000ffff127224 */ /* 0x000fe200078e0005 */
[----:B------:R-:W-:Y:S02]  /*3f60*/  IADD3 R23, P3, PT, R23, R4, RZ ;  /* 0x0000000417177210 */ /* 0x000fe40007f7e0ff */
[----:B------:R-:W4:Y:S03]  /*3f70*/  LDL.64 R4, [UR23+0x158] ;  /* 0x00015817ff047983 */ /* 0x000f260008100a00 */
[----:B------:R-:W-:Y:S01]  /*3f80*/  IMAD.WIDE.U32.X R18, R3, R13, R18, P3 ;  /* 0x0000000d03127225 */ /* 0x000fe200018e0412 */
[----:B------:R-:W-:-:S04]  /*3f90*/  IADD3.X R13, P0, PT, R0, R23, RZ, P0, !PT ;  /* 0x00000017000d7210 */ /* 0x000fc8000071e4ff */
[----:B------:R-:W-:-:S04]  /*3fa0*/  IADD3.X R25, P0, P1, R18, RZ, RZ, P0, P1 ;  /* 0x000000ff12197210 */ /* 0x000fc800001024ff */
[----:B------:R-:W-:Y:S02]  /*3fb0*/  IADD3.X R23, PT, PT, R19, RZ, RZ, P0, P1 ;  /* 0x000000ff13177210 */ /* 0x000fe400007e24ff */
[----:B------:R-:W4:Y:S04]  /*3fc0*/  LDL.64 R18, [UR23+0x38] ;  /* 0x00003817ff127983 */ /* 0x000f280008100a00 */
[----:B------:R-:W-:Y:S04]  /*3fd0*/  STL.64 [UR23], R20 ;  /* 0x00000014ff007987 */ /* 0x000fe80008100a17 */
[----:B------:R-:W-:Y:S04]  /*3fe0*/  STL.64 [UR23+0x10], R14 ;  /* 0x0000100eff007987 */ /* 0x000fe80008100a17 */
[----:B------:R-:W-:Y:S04]  /*3ff0*/  STL.64 [UR23+0x18], R8 ;  /* 0x00001808ff007987 */ /* 0x000fe80008100a17 */
[----:B------:R-:W-:Y:S04]  /*4000*/  STL.64 [UR23+0x20], R16 ;  /* 0x00002010ff007987 */ /* 0x000fe80008100a17 */
[----:B------:R-:W-:Y:S01]  /*4010*/  STL.64 [UR23+0x28], R12 ;  /* 0x0000280cff007987 */ /* 0x000fe20008100a17 */
[----:B------:R-:W-:-:S03]  /*4020*/  UIADD3 UR5, UPT, UPT, UR5, 0x8, URZ ;  /* 0x0000000805057890 */ /* 0x000fc6000fffe0ff */
[----:B------:R0:W-:Y:S01]  /*4030*/  STL.64 [UR23+0x8], R6 ;  /* 0x00000806ff007987 */ /* 0x0001e20008100a17 */
[----:B------:R-:W-:Y:S01]  /*4040*/  UISETP.NE.AND UP2, UPT, UR5, UR24, UPT ;  /* 0x000000180500728c */ /* 0x000fe2000bf45270 */
[----:B---3--:R-:W-:-:S04]  /*4050*/  IADD3 R25, P0, PT, R10, R25, RZ ;  /* 0x000000190a197210 */ /* 0x008fc80007f1e0ff */
        /* <DEDUP_REMOVED lines=9> */
[----:B------:R-:W-:-:S04]  /*40f0*/  IMAD.WIDE.U32.X R24, R3, R27, R24, P3 ;  /* 0x0000001b03187225 */ /* 0x000fc800018e0418 */
[----:B----4-:R-:W-:Y:S01]  /*4100*/  IMAD.WIDE.U32 R22, R3, R4, RZ ;  /* 0x0000000403167225 */ /* 0x010fe200078e00ff */
[----:B------:R-:W-:-:S04]  /*4110*/  IADD3.X R27, P0, P1, R24, RZ, RZ, P0, P1 ;  /* 0x000000ff181b7210 */ /* 0x000fc800001024ff */
[----:B------:R-:W-:Y:S01]  /*4120*/  IADD3.X R31, PT, PT, R25, RZ, RZ, P0, P1 ;  /* 0x000000ff191f7210 */ /* 0x000fe200007e24ff */
[----:B------:R-:W-:-:S04]  /*4130*/  IMAD.WIDE.U32 R24, R2, R4, RZ ;  /* 0x0000000402187225 */ /* 0x000fc800078e00ff */
[----:B------:R-:W-:Y:S01]  /*4140*/  IMAD.WIDE.U32 R22, P2, R2, R5, R22 ;  /* 0x0000000502167225 */ /* 0x000fe20007840016 */
[----:B------:R-:W-:-:S04]  /*4150*/  IADD3 R27, P0, PT, R18, R27, RZ ;  /* 0x0000001b121b7210 */ /* 0x000fc80007f1e0ff */
[----:B------:R-:W-:Y:S02]  /*4160*/  IADD3.X R18, P1, PT, R19, R31, RZ, P0, !PT ;  /* 0x0000001f13127210 */ /* 0x000fe4000073e4ff */
[----:B------:R-:W-:Y:S02]  /*4170*/  IADD3 R19, P3, PT, R25, R22, RZ ;  /* 0x0000001619137210 */ /* 0x000fe40007f7e0ff */
[----:B------:R-:W-:-:S04]  /*4180*/  IADD3 R24, P0, PT, R27, R24, RZ ;  /* 0x000000181b187210 */ /* 0x000fc80007f1e0ff */
[----:B------:R-:W-:Y:S01]  /*4190*/  IADD3.X R25, P0, PT, R18, R19, RZ, P0, !PT ;  /* 0x0000001312197210 */ /* 0x000fe2000071e4ff */
[----:B------:R1:W-:Y:S04]  /*41a0*/  STL.64 [UR23+0x30], R10 ;  /* 0x0000300aff007987 */ /* 0x0003e80008100a17 */
[----:B------:R1:W-:Y:S01]  /*41b0*/  STL.64 [UR23+0x38], R24 ;  /* 0x00003818ff007987 */ /* 0x0003e20008100a17 */
[----:B0-----:R-:W-:Y:S02]  /*41c0*/  IMAD.X R7, RZ, RZ, RZ, P2 ;  /* 0x000000ffff077224 */ /* 0x001fe400010e06ff */
[----:B------:R-:W-:-:S04]  /*41d0*/  IMAD.MOV.U32 R6, RZ, RZ, R23 ;  /* 0x000000ffff067224 */ /* 0x000fc800078e0017 */
[----:B------:R-:W-:-:S03]  /*41e0*/  IMAD.WIDE.U32.X R6, R3, R5, R6, P3 ;  /* 0x0000000503067225 */ /* 0x000fc600018e0406 */
[----:B------:R-:W-:-:S04]  /*41f0*/  IADD3.X R5, P0, P1, R6, RZ, RZ, P0, P1 ;  /* 0x000000ff06057210 */ /* 0x000fc800001024ff */
[----:B------:R-:W-:Y:S01]  /*4200*/  IADD3.X R6, PT, PT, R7, RZ, RZ, P0, P1 ;  /* 0x000000ff07067210 */ /* 0x000fe200007e24ff */
[----:B-1----:R-:W-:Y:S08]  /*4210*/  BRA.U UP2, `(.L_x_26) ;  /* 0xfffffff502f07547 */ /* 0x002ff0000b83ffff */
[----:B------:R-:W-:-:S05]  /*4220*/  UMOV UR5, UR24 ;  /* 0x0000001800057c82 */ /* 0x000fca0008000000 */
.L_x_25:
[----:B------:R-:W-:-:S09]  /*4230*/  UISETP.NE.AND UP3, UPT, UR15, URZ, UPT ;  /* 0x000000ff0f00728c */ /* 0x000fd2000bf65270 */
[----:B------:R-:W-:Y:S05]  /*4240*/  BRA.U !UP3, `(.L_x_27) ;  /* 0x000000050bfc7547 */ /* 0x000fea000b800000 */
[----:B------:R-:W-:Y:S02]  /*4250*/  UISETP.GE.U32.AND UP2, UPT, UR21, 0x3, UPT ;  /* 0x000000031500788c */ /* 0x000fe4000bf46070 */
[----:B------:R-:W-:-:S07]  /*4260*/  UISETP.NE.AND UP4, UPT, UR16, URZ, UPT ;  /* 0x000000ff1000728c */ /* 0x000fce000bf85270 */
[----:B------:R-:W-:Y:S05]  /*4270*/  BRA.U !UP2, `(.L_x_28) ;  /* 0x000000050a087547 */ /* 0x000fea000b800000 */
[----:B------:R-:W-:-:S09]  /*4280*/  ULEA UR23, UR5, UR6, 0x3 ;  /* 0x0000000605177291 */ /* 0x000fd2000f8e18ff */
[----:B------:R-:W2:Y:S04]  /*4290*/  LDL.64 R22, [UR23] ;  /* 0x00000017ff167983 */ /* 0x000ea80008100a00 */
[----:B------:R-:W3:Y:S04]  /*42a0*/  LDL.64 R12, [UR23+0x120] ;  /* 0x00012017ff0c7983 */ /* 0x000ee80008100a00 */
[----:B------:R-:W4:Y:S04]  /*42b0*/  LDL.64 R18, [UR23+0x128] ;  /* 0x00012817ff127983 */ /* 0x000f280008100a00 */
[----:B------:R-:W4:Y:S04]  /*42c0*/  LDL.64 R20, [UR23+0x8] ;  /* 0x00000817ff147983 */ /* 0x000f280008100a00 */
[----:B------:R-:W4:Y:S04]  /*42d0*/  LDL.64 R14, [UR23+0x130] ;  /* 0x00013017ff0e7983 */ /* 0x000f280008100a00 */
[----:B------:R-:W4:Y:S04]  /*42e0*/  LDL.64 R16, [UR23+0x10] ;  /* 0x00001017ff107983 */ /* 0x000f280008100a00 */
[----:B------:R-:W4:Y:S04]  /*42f0*/  LDL.64 R8, [UR23+0x138] ;  /* 0x00013817ff087983 */ /* 0x000f280008100a00 */
[----:B------:R-:W4:Y:S01]  /*4300*/  LDL.64 R10, [UR23+0x18] ;  /* 0x00001817ff0a7983 */ /* 0x000f220008100a00 */
[----:B------:R-:W-:Y:S01]  /*4310*/  UIADD3 UR5, UPT, UPT, UR5, 0x4, URZ ;  /* 0x0000000405057890 */ /* 0x000fe2000fffe0ff */
[----:B--2---:R-:W-:Y:S01]  /*4320*/  IADD3 R7, P0, PT, R22, R5, RZ ;  /* 0x0000000516077210 */ /* 0x004fe20007f1e0ff */
[----:B---3-5:R-:W-:-:S03]  /*4330*/  IMAD.WIDE.U32 R4, R3, R12, RZ ;  /* 0x0000000c03047225 */ /* 0x028fc600078e00ff */
        /* <DEDUP_REMOVED lines=9> */
[----:B----4-:R-:W-:Y:S01]  /*43d0*/  IMAD.WIDE.U32 R6, R3, R18, RZ ;  /* 0x0000001203067225 */ /* 0x010fe200078e00ff */
[----:B------:R-:W-:Y:S01]  /*43e0*/  IADD3.X R23, P0, P1, R4, RZ, RZ, P0, P1 ;  /* 0x000000ff04177210 */ /* 0x000fe200001024ff */
[----:B------:R0:W-:Y:S03]  /*43f0*/  STL.64 [UR23], R12 ;  /* 0x0000000cff007987 */ /* 0x0001e60008100a17 */
        /* <DEDUP_REMOVED lines=9> */
[----:B------:R-:W-:Y:S01]  /*4490*/  IMAD.WIDE.U32.X R4, R3, R19, R20, P2 ;  /* 0x0000001303047225 */ /* 0x000fe200010e0414 */
[----:B------:R-:W-:-:S03]  /*44a0*/  IADD3.X R19, P0, PT, R0, R7, RZ, P0, !PT ;  /* 0x0000000700137210 */ /* 0x000fc6000071e4ff */
[-C--:B------:R-:W-:Y:S01]  /*44b0*/  IMAD.WIDE.U32 R6, R3, R14.reuse, RZ ;  /* 0x0000000e03067225 */ /* 0x080fe200078e00ff */
[----:B------:R-:W-:Y:S01]  /*44c0*/  IADD3.X R23, P0, P1, R4, RZ, RZ, P0, P1 ;  /* 0x000000ff04177210 */ /* 0x000fe200001024ff */
[----:B------:R0:W-:Y:S02]  /*44d0*/  STL.64 [UR23+0x8], R18 ;  /* 0x00000812ff007987 */ /* 0x0001e40008100a17 */
[----:B------:R-:W-:Y:S01]  /*44e0*/  IMAD.WIDE.U32 R20, R2, R14, RZ ;  /* 0x0000000e02147225 */ /* 0x000fe200078e00ff */
[----:B------:R-:W-:Y:S02]  /*44f0*/  IADD3.X R25, PT, PT, R5, RZ, RZ, P0, P1 ;  /* 0x000000ff05197210 */ /* 0x000fe400007e24ff */
[----:B------:R-:W-:Y:S01]  /*4500*/  IADD3 R23, P0, PT, R16, R23, RZ ;  /* 0x0000001710177210 */ /* 0x000fe20007f1e0ff */
[----:B------:R-:W-:-:S04]  /*4510*/  IMAD.WIDE.U32 R6, P2, R2, R15, R6 ;  /* 0x0000000f02067225 */ /* 0x000fc80007840006 */
[----:B------:R-:W-:Y:S01]  /*4520*/  IMAD.X R5, RZ, RZ, RZ, P2 ;  /* 0x000000ffff057224 */ /* 0x000fe200010e06ff */
[----:B------:R-:W-:Y:S01]  /*4530*/  IADD3 R0, P2, PT, R21, R6, RZ ;  /* 0x0000000615007210 */ /* 0x000fe20007f5e0ff */
[----:B------:R-:W-:Y:S01]  /*4540*/  IMAD.MOV.U32 R4, RZ, RZ, R7 ;  /* 0x000000ffff047224 */ /* 0x000fe200078e0007 */
[----:B------:R-:W-:Y:S01]  /*4550*/  IADD3.X R21, P1, PT, R17, R25, RZ, P0, !PT ;  /* 0x0000001911157210 */ /* 0x000fe2000073e4ff */
[----:B------:R-:W-:Y:S01]  /*4560*/  IMAD.WIDE.U32 R6, R2, R8, RZ ;  /* 0x0000000802067225 */ /* 0x000fe200078e00ff */
[----:B------:R-:W-:-:S03]  /*4570*/  IADD3 R14, P0, PT, R23, R20, RZ ;  /* 0x00000014170e7210 */ /* 0x000fc60007f1e0ff */
[----:B------:R-:W-:Y:S01]  /*4580*/  IMAD.WIDE.U32.X R16, R3, R15, R4, P2 ;  /* 0x0000000f03107225 */ /* 0x000fe200010e0404 */
[----:B------:R-:W-:-:S03]  /*4590*/  IADD3.X R15, P0, PT, R21, R0, RZ, P0, !PT ;  /* 0x00000000150f7210 */ /* 0x000fc6000071e4ff */
[----:B------:R-:W-:Y:S01]  /*45a0*/  IMAD.WIDE.U32 R4, R3, R8, RZ ;  /* 0x0000000803047225 */ /* 0x000fe200078e00ff */
[----:B------:R-:W-:Y:S01]  /*45b0*/  IADD3.X R21, P0, P1, R16, RZ, RZ, P0, P1 ;  /* 0x000000ff10157210 */ /* 0x000fe200001024ff */
[----:B------:R0:W-:Y:S03]  /*45c0*/  STL.64 [UR23+0x10], R14 ;  /* 0x0000100eff007987 */ /* 0x0001e60008100a17 */
[----:B------:R-:W-:Y:S01]  /*45d0*/  IADD3.X R23, PT, PT, R17, RZ, RZ, P0, P1 ;  /* 0x000000ff11177210 */ /* 0x000fe200007e24ff */
[----:B------:R-:W-:Y:S01]  /*45e0*/  IMAD.WIDE.U32 R4, P2, R2, R9, R4 ;  /* 0x0000000902047225 */ /* 0x000fe20007840004 */
[----:B------:R-:W-:-:S04]  /*45f0*/  IADD3 R17, P0, PT, R10, R21, RZ ;  /* 0x000000150a117210 */ /* 0x000fc80007f1e0ff */
[----:B------:R-:W-:Y:S02]  /*4600*/  IADD3.X R11, P1, PT, R11, R23, RZ, P0, !PT ;  /* 0x000000170b0b7210 */ /* 0x000fe4000073e4ff */
[----:B------:R-:W-:Y:S01]  /*4610*/  IADD3 R0, P3, PT, R7, R4, RZ ;  /* 0x0000000407007210 */ /* 0x000fe20007f7e0ff */
[----:B------:R-:W-:Y:S01]  /*4620*/  IMAD.X R7, RZ, RZ, RZ, P2 ;  /* 0x000000ffff077224 */ /* 0x000fe200010e06ff */
[----:B------:R-:W-:Y:S01]  /*4630*/  IADD3 R10, P0, PT, R17, R6, RZ ;  /* 0x00000006110a7210 */ /* 0x000fe20007f1e0ff */
[----:B------:R-:W-:-:S03]  /*4640*/  IMAD.MOV.U32 R6, RZ, RZ, R5 ;  /* 0x000000ffff067224 */ /* 0x000fc600078e0005 */
[----:B------:R-:W-:Y:S01]  /*4650*/  IADD3.X R11, P0, PT, R11, R0, RZ, P0, !PT ;  /* 0x000000000b0b7210 */ /* 0x000fe2000071e4ff */
[----:B------:R-:W-:-:S04]  /*4660*/  IMAD.WIDE.U32.X R6, R3, R9, R6, P3 ;  /* 0x0000000903067225 */ /* 0x000fc800018e0406 */
[----:B------:R0:W-:Y:S01]  /*4670*/  STL.64 [UR23+0x18], R10 ;  /* 0x0000180aff007987 */ /* 0x0001e20008100a17 */
[----:B------:R-:W-:-:S04]  /*4680*/  IADD3.X R5, P0, P1, R6, RZ, RZ, P0, P1 ;  /* 0x000000ff06057210 */ /* 0x000fc800001024ff */
[----:B------:R-:W-:-:S09]  /*4690*/  IADD3.X R6, PT, PT, R7, RZ, RZ, P0, P1 ;  /* 0x000000ff07067210 */ /* 0x000fd200007e24ff */
.L_x_28:
[----:B------:R-:W-:Y:S05]  /*46a0*/  BRA.U !UP4, `(.L_x_27) ;  /* 0x000000010ce47547 */ /* 0x000fea000b800000 */
[----:B------:R-:W1:Y:S01]  /*46b0*/  LDCU UR23, c[0x3][0x98] ;  /* 0x00c01300ff1777ac */ /* 0x000e620008000800 */
[----:B------:R-:W-:Y:S02]  /*46c0*/  UISETP.NE.AND UP4, UPT, UR22, URZ, UPT ;  /* 0x000000ff1600728c */ /* 0x000fe4000bf85270 */
[----:B-1----:R-:W-:-:S04]  /*46d0*/  ULOP3.LUT UR23, UR23, 0x1, URZ, 0xc0, !UPT ;  /* 0x0000000117177892 */ /* 0x002fc8000f8ec0ff */
[----:B------:R-:W-:-:S03]  /*46e0*/  UISETP.NE.U32.AND UP2, UPT, UR23, 0x1, UPT ;  /* 0x000000011700788c */ /* 0x000fc6000bf45070 */
[----:B------:R-:W-:Y:S08]  /*46f0*/  BRA.U !UP4, `(.L_x_29) ;  /* 0x000000010c887547 */ /* 0x000ff0000b800000 */
[----:B------:R-:W-:-:S09]  /*4700*/  ULEA UR23, UR5, UR6, 0x3 ;  /* 0x0000000605177291 */ /* 0x000fd2000f8e18ff */
[----:B0-----:R-:W2:Y:S04]  /*4710*/  LDL.64 R12, [UR23+0x120] ;  /* 0x00012017ff0c7983 */ /* 0x001ea80008100a00 */
[----:B------:R-:W3:Y:S04]  /*4720*/  LDL.64 R14, [UR23] ;  /* 0x00000017ff0e7983 */ /* 0x000ee80008100a00 */
[----:B------:R-:W4:Y:S04]  /*4730*/  LDL.64 R8, [UR23+0x128] ;  /* 0x00012817ff087983 */ /* 0x000f280008100a00 */
[----:B------:R-:W4:Y:S01]  /*4740*/  LDL.64 R10, [UR23+0x8] ;  /* 0x00000817ff0a7983 */ /* 0x000f220008100a00 */
[----:B------:R-:W-:Y:S01]  /*4750*/  UIADD3 UR5, UPT, UPT, UR5, 0x2, URZ ;  /* 0x0000000205057890 */ /* 0x000fe2000fffe0ff */
[----:B--2--5:R-:W-:Y:S01]  /*4760*/  IMAD.WIDE.U32 R16, R3, R12, RZ ;  /* 0x0000000c03107225 */ /* 0x024fe200078e00ff */
[----:B---3--:R-:W-:-:S03]  /*4770*/  IADD3 R5, P0, PT, R14, R5, RZ ;  /* 0x000000050e057210 */ /* 0x008fc60007f1e0ff */
[----:B------:R-:W-:-:S04]  /*4780*/  IMAD.WIDE.U32 R18, P1, R2, R13, R16 ;  /* 0x0000000d02127225 */ /* 0x000fc80007820010 */
[----:B------:R-:W-:-:S04]  /*4790*/  IMAD.WIDE.U32 R16, R2, R12, RZ ;  /* 0x0000000c02107225 */ /* 0x000fc800078e00ff */
[----:B------:R-:W-:Y:S01]  /*47a0*/  IMAD.X R7, RZ, RZ, RZ, P1 ;  /* 0x000000ffff077224 */ /* 0x000fe200008e06ff */
[----:B------:R-:W-:Y:S02]  /*47b0*/  IADD3 R17, P2, PT, R17, R18, RZ ;  /* 0x0000001211117210 */ /* 0x000fe40007f5e0ff */
[----:B------:R-:W-:Y:S01]  /*47c0*/  IADD3.X R14, P1, PT, R15, R6, RZ, P0, !PT ;  /* 0x000000060f0e7210 */ /* 0x000fe2000073e4ff */
[----:B------:R-:W-:Y:S01]  /*47d0*/  IMAD.MOV.U32 R6, RZ, RZ, R19 ;  /* 0x000000ffff067224 */ /* 0x000fe200078e0013 */
[----:B------:R-:W-:Y:S01]  /*47e0*/  IADD3 R12, P0, PT, R5, R16, RZ ;  /* 0x00000010050c7210 */ /* 0x000fe20007f1e0ff */
[----:B----4-:R-:W-:-:S04]  /*47f0*/  IMAD.WIDE.U32 R4, R3, R8, RZ ;  /* 0x0000000803047225 */ /* 0x010fc800078e00ff */
[----:B------:R-:W-:Y:S01]  /*4800*/  IMAD.WIDE.U32.X R6, R3, R13, R6, P2 ;  /* 0x0000000d03067225 */ /* 0x000fe200010e0406 */
[----:B------:R-:W-:-:S03]  /*4810*/  IADD3.X R13, P0, PT, R14, R17, RZ, P0, !PT ;  /* 0x000000110e0d7210 */ /* 0x000fc6000071e4ff */
[----:B------:R-:W-:Y:S01]  /*4820*/  IMAD.WIDE.U32 R14, R2, R8, RZ ;  /* 0x00000008020e7225 */ /* 0x000fe200078e00ff */
[----:B------:R-:W-:Y:S01]  /*4830*/  IADD3.X R17, P0, P1, R6, RZ, RZ, P0, P1 ;  /* 0x000000ff06117210 */ /* 0x000fe200001024ff */
[----:B------:R1:W-:Y:S02]  /*4840*/  STL.64 [UR23], R12 ;  /* 0x0000000cff007987 */ /* 0x0003e40008100a17 */
[----:B------:R-:W-:Y:S01]  /*4850*/  IMAD.WIDE.U32 R4, P2, R2, R9, R4 ;  /* 0x0000000902047225 */ /* 0x000fe20007840004 */
[----:B------:R-:W-:Y:S02]  /*4860*/  IADD3.X R19, PT, PT, R7, RZ, RZ, P0, P1 ;  /* 0x000000ff07137210 */ /* 0x000fe400007e24ff */
[----:B------:R-:W-:Y:S01]  /*4870*/  IADD3 R7, P0, PT, R10, R17, RZ ;  /* 0x000000110a077210 */ /* 0x000fe20007f1e0ff */
[----:B------:R-:W-:Y:S01]  /*4880*/  IMAD.MOV.U32 R6, RZ, RZ, R5 ;  /* 0x000000ffff067224 */ /* 0x000fe200078e0005 */
[----:B------:R-:W-:Y:S02]  /*4890*/  IADD3 R15, P3, PT, R15, R4, RZ ;  /* 0x000000040f0f7210 */ /* 0x000fe40007f7e0ff */
[----:B------:R-:W-:-:S02]  /*48a0*/  IADD3.X R10, P1, PT, R11, R19, RZ, P0, !PT ;  /* 0x000000130b0a7210 */ /* 0x000fc4000073e4ff */
[----:B------:R-:W-:Y:S01]  /*48b0*/  IADD3 R14, P0, PT, R7, R14, RZ ;  /* 0x0000000e070e7210 */ /* 0x000fe20007f1e0ff */
[----:B------:R-:W-:-:S03]  /*48c0*/  IMAD.X R7, RZ, RZ, RZ, P2 ;  /* 0x000000ffff077224 */ /* 0x000fc600010e06ff */
[----:B------:R-:W-:Y:S01]  /*48d0*/  IADD3.X R15, P0, PT, R10, R15, RZ, P0, !PT ;  /* 0x0000000f0a0f7210 */ /* 0x000fe2000071e4ff */
[----:B------:R-:W-:-:S04]  /*48e0*/  IMAD.WIDE.U32.X R6, R3, R9, R6, P3 ;  /* 0x0000000903067225 */ /* 0x000fc800018e0406 */
[----:B------:R1:W-:Y:S01]  /*48f0*/  STL.64 [UR23+0x8], R14 ;  /* 0x0000080eff007987 */ /* 0x0003e20008100a17 */
[----:B------:R-:W-:-:S04]  /*4900*/  IADD3.X R5, P0, P1, R6, RZ, RZ, P0, P1 ;  /* 0x000000ff06057210 */ /* 0x000fc800001024ff */
[----:B------:R-:W-:-:S09]  /*4910*/  IADD3.X R6, PT, PT, R7, RZ, RZ, P0, P1 ;  /* 0x000000ff07067210 */ /* 0x000fd200007e24ff */
.L_x_29:
[----:B------:R-:W-:Y:S05]  /*4920*/  BRA.U UP2, `(.L_x_27) ;  /* 0x0000000102447547 */ /* 0x000fea000b800000 */
[----:B------:R-:W-:-:S09]  /*4930*/  ULEA UR5, UR5, UR6, 0x3 ;  /* 0x0000000605057291 */ /* 0x000fd2000f8e18ff */
[----:B------:R-:W1:Y:S04]  /*4940*/  LDL.64 R8, [UR5+0x120] ;  /* 0x00012005ff087983 */ /* 0x000e680008100a00 */
[----:B0-----:R-:W2:Y:S01]  /*4950*/  LDL.64 R10, [UR5] ;  /* 0x00000005ff0a7983 */ /* 0x001ea20008100a00 */
[----:B-1---5:R-:W-:Y:S01]  /*4960*/  IMAD.WIDE.U32 R12, R3, R8, RZ ;  /* 0x00000008030c7225 */ /* 0x022fe200078e00ff */
[----:B--2---:R-:W-:-:S03]  /*4970*/  IADD3 R7, P0, PT, R10, R5, RZ ;  /* 0x000000050a077210 */ /* 0x004fc60007f1e0ff */
        /* <DEDUP_REMOVED lines=8> */
[----:B------:R2:W-:Y:S01]  /*4a00*/  STL.64 [UR5], R10 ;  /* 0x0000000aff007987 */ /* 0x0005e20008100a05 */
[----:B------:R-:W-:-:S03]  /*4a10*/  IMAD.WIDE.U32.X R2, R3, R9, R4, P3 ;  /* 0x0000000903027225 */ /* 0x000fc600018e0404 */
[----:B------:R-:W-:-:S04]  /*4a20*/  IADD3.X R5, P0, P1, R2, RZ, RZ, P0, P1 ;  /* 0x000000ff02057210 */ /* 0x000fc800001024ff */
[----:B------:R-:W-:-:S09]  /*4a30*/  IADD3.X R6, PT, PT, R3, RZ, RZ, P0, P1 ;  /* 0x000000ff03067210 */ /* 0x000fd200007e24ff */
.L_x_27:
[----:B------:R-:W3:Y:S01]  /*4a40*/  LDL.64 R8, [R1] ;  /* 0x0000000001087983 */ /* 0x000ee20000100a00 */
[----:B------:R-:W3:Y:S01]  /*4a50*/  LDCU.64 UR30, c[0x3][0x90] ;  /* 0x00c01200ff1e77ac */ /* 0x000ee20008000a00 */
[----:B------:R-:W-:Y:S02]  /*4a60*/  IMAD.MOV.U32 R27, RZ, RZ, RZ ;  /* 0x000000ffff1b7224 */ /* 0x000fe400078e00ff */
[----:B0-----:R-:W-:Y:S02]  /*4a70*/  IMAD.MOV.U32 R19, RZ, RZ, RZ ;  /* 0x000000ffff137224 */ /* 0x001fe400078e00ff */
[----:B------:R-:W-:Y:S02]  /*4a80*/  IMAD.MOV.U32 R4, RZ, RZ, RZ ;  /* 0x000000ffff047224 */ /* 0x000fe400078e00ff */
[----:B---3--:R-:W-:Y:S02]  /*4a90*/  IMAD R0, R9, UR30, RZ ;  /* 0x0000001e09007c24 */ /* 0x008fe4000f8e02ff */
[----:B-----5:R-:W-:-:S04]  /*4aa0*/  IMAD.WIDE.U32 R2, R8, UR30, RZ ;  /* 0x0000001e08027c25 */ /* 0x020fc8000f8e00ff */
[----:B------:R-:W-:-:S04]  /*4ab0*/  IMAD R7, R8, UR31, R0 ;  /* 0x0000001f08077c24 */ /* 0x000fc8000f8e0200 */
[----:B------:R-:W-:Y:S01]  /*4ac0*/  IMAD.IADD R0, R3, 0x1, R7 ;  /* 0x0000000103007824 */ /* 0x000fe200078e0207 */
[----:B------:R-:W-:Y:S06]  /*4ad0*/  BRA.U !UP1, `(.L_x_30) ;  /* 0x0000000909247547 */ /* 0x000fec000b800000 */
[----:B------:R-:W-:Y:S02]  /*4ae0*/  IMAD.MOV.U32 R27, RZ, RZ, RZ ;  /* 0x000000ffff1b7224 */ /* 0x000fe400078e00ff */
[----:B------:R-:W-:Y:S02]  /*4af0*/  IMAD.MOV.U32 R19, RZ, RZ, RZ ;  /* 0x000000ffff137224 */ /* 0x000fe400078e00ff */
[----:B------:R-:W-:-:S07]  /*4b00*/  IMAD.MOV.U32 R7, RZ, RZ, RZ ;  /* 0x000000ffff077224 */ /* 0x000fce00078e00ff */
.L_x_31:
[----:B------:R-:W-:-:S04]  /*4b10*/  IMAD.SHL.U32 R4, R7, 0x8, RZ ;  /* 0x0000000807047824 */ /* 0x000fc800078e00ff */
[----:B------:R-:W-:-:S05]  /*4b20*/  IMAD.IADD R25, R1, 0x1, R4 ;  /* 0x0000000101197824 */ /* 0x000fca00078e0204 */
[----:B-1----:R-:W3:Y:S04]  /*4b30*/  LDL.64 R14, [R25] ;  /* 0x00000000190e7983 */ /* 0x002ee80000100a00 */
[----:B------:R-:W4:Y:S04]  /*4b40*/  LDL.64 R20, [R25+0x8] ;  /* 0x0000080019147983 */ /* 0x000f280000100a00 */
[----:B------:R-:W5:Y:S04]  /*4b50*/  LDL.64 R8, [R25+0x10] ;  /* 0x0000100019087983 */ /* 0x000f680000100a00 */
[----:B--2---:R-:W2:Y:S04]  /*4b60*/  LDL.64 R10, [R25+0x18] ;  /* 0x00001800190a7983 */ /* 0x004ea80000100a00 */
[----:B------:R-:W2:Y:S01]  /*4b70*/  LDL.64 R12, [R25+0x20] ;  /* 0x00002000190c7983 */ /* 0x000ea20000100a00 */
[----:B------:R-:W0:Y:S02]  /*4b80*/  LDC.64 R22, c[0x3][R4] ;  /* 0x00c0000004167b82 */ /* 0x000e240000000a00 */
[----:B0-----:R-:W-:-:S04]  /*4b90*/  IMAD.WIDE.U32 R16, R23, R2, RZ ;  /* 0x0000000217107225 */ /* 0x001fc800078e00ff */
[----:B------:R-:W-:Y:S01]  /*4ba0*/  IMAD.WIDE.U32 R16, P2, R22, R0, R16 ;  /* 0x0000000016107225 */ /* 0x000fe20007840010 */
[----:B---3--:R-:W-:-:S04]  /*4bb0*/  IADD3 R27, P0, PT, R14, R27, RZ ;  /* 0x0000001b0e1b7210 */ /* 0x008fc80007f1e0ff */
[----:B------:R-:W-:Y:S01]  /*4bc0*/  IADD3.X R15, P1, PT, R15, R19, RZ, P0, !PT ;  /* 0x000000130f0f7210 */ /* 0x000fe2000073e4ff */
[----:B------:R-:W-:-:S03]  /*4bd0*/  IMAD.WIDE.U32 R18, R22, R2, RZ ;  /* 0x0000000216127225 */ /* 0x000fc600078e00ff */
[----:B------:R-:W-:Y:S01]  /*4be0*/  IADD3 R14, P0, PT, R27, R18, RZ ;  /* 0x000000121b0e7210 */ /* 0x000fe20007f1e0ff */
[----:B------:R-:W-:Y:S01]  /*4bf0*/  IMAD.MOV.U32 R18, RZ, RZ, R17 ;  /* 0x000000ffff127224 */ /* 0x000fe200078e0011 */
[----:B------:R-:W-:Y:S01]  /*4c00*/  IADD3 R22, P3, PT, R19, R16, RZ ;  /* 0x0000001013167210 */ /* 0x000fe20007f7e0ff */
[----:B------:R-:W-:Y:S01]  /*4c10*/  IMAD.X R19, RZ, RZ, RZ, P2 ;  /* 0x000000ffff137224 */ /* 0x000fe200010e06ff */
[----:B------:R-:W0:Y:S02]  /*4c20*/  LDC.64 R16, c[0x3][R4+0x8] ;  /* 0x00c0020004107b82 */ /* 0x000e240000000a00 */
        /* <DEDUP_REMOVED lines=9> */
[----:B------:R-:W-:Y:S01]  /*4cc0*/  IMAD.X R23, RZ, RZ, RZ, P0 ;  /* 0x000000ffff177224 */ /* 0x000fe200000e06ff */
[----:B------:R-:W-:Y:S01]  /*4cd0*/  IADD3 R16, P0, PT, R21, R18, RZ ;  /* 0x0000001215107210 */ /* 0x000fe20007f1e0ff */
[----:B------:R-:W-:Y:S02]  /*4ce0*/  IMAD.MOV.U32 R22, RZ, RZ, R19 ;  /* 0x000000ffff167224 */ /* 0x000fe400078e0013 */
[----:B------:R-:W0:Y:S02]  /*4cf0*/  LDC.64 R18, c[0x3][R4+0x10] ;  /* 0x00c0040004127b82 */ /* 0x000e240000000a00 */
[----:B------:R-:W-:Y:S01]  /*4d00*/  IMAD.WIDE.U32.X R22, R17, R0, R22, P0 ;  /* 0x0000000011167225 */ /* 0x000fe200000e0416 */
[----:B------:R-:W-:-:S04]  /*4d10*/  IADD3 R20, P0, PT, R31, R20, RZ ;  /* 0x000000141f147210 */ /* 0x000fc80007f1e0ff */
[----:B------:R-:W-:-:S04]  /*4d20*/  IADD3.X R21, P0, PT, R27, R16, RZ, P0, !PT ;  /* 0x000000101b157210 */ /* 0x000fc8000071e4ff */
[----:B------:R-:W-:-:S04]  /*4d30*/  IADD3.X R27, P0, P1, R22, RZ, RZ, P0, P1 ;  /* 0x000000ff161b7210 */ /* 0x000fc800001024ff */
[----:B------:R-:W-:Y:S02]  /*4d40*/  IADD3.X R31, PT, PT, R23, RZ, RZ, P0, P1 ;  /* 0x000000ff171f7210 */ /* 0x000fe400007e24ff */
[----:B-----5:R-:W-:-:S04]  /*4d50*/  IADD3 R27, P0, PT, R8, R27, RZ ;  /* 0x0000001b081b7210 */ /* 0x020fc80007f1e0ff */
[----:B------:R-:W-:Y:S01]  /*4d60*/  IADD3.X R31, P1, PT, R9, R31, RZ, P0, !PT ;  /* 0x0000001f091f7210 */ /* 0x000fe2000073e4ff */
[----:B0-----:R-:W-:-:S04]  /*4d70*/  IMAD.WIDE.U32 R16, R19, R2, RZ ;  /* 0x0000000213107225 */ /* 0x001fc800078e00ff */
[----:B------:R-:W-:-:S04]  /*4d80*/  IMAD.WIDE.U32 R22, R18, R2, RZ ;  /* 0x0000000212167225 */ /* 0x000fc800078e00ff */
[----:B------:R-:W-:-:S04]  /*4d90*/  IMAD.WIDE.U32 R16, P0, R18, R0, R16 ;  /* 0x0000000012107225 */ /* 0x000fc80007800010 */
[----:B------:R-:W-:Y:S01]  /*4da0*/  IMAD.X R9, RZ, RZ, RZ, P0 ;  /* 0x000000ffff097224 */ /* 0x000fe200000e06ff */
[----:B------:R-:W-:Y:S01]  /*4db0*/  IADD3 R16, P0, PT, R23, R16, RZ ;  /* 0x0000001017107210 */ /* 0x000fe20007f1e0ff */
[----:B------:R-:W-:-:S04]  /*4dc0*/  IMAD.MOV.U32 R8, RZ, RZ, R17 ;  /* 0x000000ffff087224 */ /* 0x000fc800078e0011 */
[----:B------:R-:W-:Y:S01]  /*4dd0*/  IMAD.WIDE.U32.X R8, R19, R0, R8, P0 ;  /* 0x0000000013087225 */ /* 0x000fe200000e0408 */
[----:B------:R-:W-:Y:S01]  /*4de0*/  IADD3 R22, P0, PT, R27, R22, RZ ;  /* 0x000000161b167210 */ /* 0x000fe20007f1e0ff */
[----:B------:R-:W0:Y:S03]  /*4df0*/  LDC.64 R18, c[0x3][R4+0x18] ;  /* 0x00c0060004127b82 */ /* 0x000e260000000a00 */
[----:B------:R-:W-:-:S04]  /*4e00*/  IADD3.X R23, P0, PT, R31, R16, RZ, P0, !PT ;  /* 0x000000101f177210 */ /* 0x000fc8000071e4ff */
[----:B------:R-:W-:-:S04]  /*4e10*/  IADD3.X R27, P0, P1, R8, RZ, RZ, P0, P1 ;  /* 0x000000ff081b7210 */ /* 0x000fc800001024ff */
[----:B------:R-:W-:Y:S02]  /*4e20*/  IADD3.X R31, PT, PT, R9, RZ, RZ, P0, P1 ;  /* 0x000000ff091f7210 */ /* 0x000fe400007e24ff */
[----:B--2---:R-:W-:-:S04]  /*4e30*/  IADD3 R27, P0, PT, R10, R27, RZ ;  /* 0x0000001b0a1b7210 */ /* 0x004fc80007f1e0ff */
        /* <DEDUP_REMOVED lines=9> */
[----:B------:R-:W2:Y:S03]  /*4ed0*/  LDL.64 R18, [R25+0x28] ;  /* 0x0000280019127983 */ /* 0x000ea60000100a00 */
[----:B------:R-:W-:Y:S01]  /*4ee0*/  IADD3.X R17, P0, PT, R31, R10, RZ, P0, !PT ;  /* 0x0000000a1f117210 */ /* 0x000fe2000071e4ff */
[----:B------:R0:W-:Y:S01]  /*4ef0*/  STL.64 [R25], R14 ;  /* 0x0000000e19007387 */ /* 0x0001e20000100a00 */
[----:B------:R-:W1:Y:S02]  /*4f00*/  LDC.64 R10, c[0x3][R4+0x20] ;  /* 0x00c00800040a7b82 */ /* 0x000e640000000a00 */
[----:B------:R-:W-:-:S04]  /*4f10*/  IADD3.X R27, P0, P1, R8, RZ, RZ, P0, P1 ;  /* 0x000000ff081b7210 */ /* 0x000fc800001024ff */
[----:B------:R-:W-:Y:S02]  /*4f20*/  IADD3.X R31, PT, PT, R9, RZ, RZ, P0, P1 ;  /* 0x000000ff091f7210 */ /* 0x000fe400007e24ff */
[----:B------:R-:W-:Y:S01]  /*4f30*/  IADD3 R26, P0, PT, R12, R27, RZ ;  /* 0x0000001b0c1a7210 */ /* 0x000fe20007f1e0ff */
[----:B0-----:R-:W3:Y:S03]  /*4f40*/  LDL.64 R14, [R25+0x30] ;  /* 0x00003000190e7983 */ /* 0x001ee60000100a00 */
[----:B------:R-:W-:Y:S01]  /*4f50*/  IADD3.X R24, P1, PT, R13, R31, RZ, P0, !PT ;  /* 0x0000001f0d187210 */ /* 0x000fe2000073e4ff */
[----:B-1----:R-:W-:-:S04]  /*4f60*/  IMAD.WIDE.U32 R8, R11, R2, RZ ;  /* 0x000000020b087225 */ /* 0x002fc800078e00ff */
[----:B------:R-:W-:-:S04]  /*4f70*/  IMAD.WIDE.U32 R12, P2, R10, R0, R8 ;  /* 0x000000000a0c7225 */ /* 0x000fc80007840008 */
[----:B------:R-:W-:-:S03]  /*4f80*/  IMAD.WIDE.U32 R8, R10, R2, RZ ;  /* 0x000000020a087225 */ /* 0x000fc600078e00ff */
[----:B------:R-:W-:Y:S01]  /*4f90*/  IADD3 R10, P0, PT, R26, R8, RZ ;  /* 0x000000081a0a7210 */ /* 0x000fe20007f1e0ff */
[----:B------:R-:W-:Y:S01]  /*4fa0*/  IMAD.MOV.U32 R8, RZ, RZ, R13 ;  /* 0x000000ffff087224 */ /* 0x000fe200078e000d */
[----:B------:R-:W-:Y:S01]  /*4fb0*/  IADD3 R27, P3, PT, R9, R12, RZ ;  /* 0x0000000c091b7210 */ /* 0x000fe20007f7e0ff */
[----:B------:R-:W-:Y:S01]  /*4fc0*/  IMAD.X R9, RZ, RZ, RZ, P2 ;  /* 0x000000ffff097224 */ /* 0x000fe200010e06ff */
[----:B------:R-:W4:Y:S03]  /*4fd0*/  LDL.64 R12, [R25+0x38] ;  /* 0x00003800190c7983 */ /* 0x000f260000100a00 */
[----:B------:R-:W-:Y:S01]  /*4fe0*/  IMAD.WIDE.U32.X R8, R11, R0, R8, P3 ;  /* 0x000000000b087225 */ /* 0x000fe200018e0408 */
[----:B------:R-:W-:-:S04]  /*4ff0*/  IADD3.X R11, P0, PT, R24, R27, RZ, P0, !PT ;  /* 0x0000001b180b7210 */ /* 0x000fc8000071e4ff */
[----:B------:R-:W-:-:S04]  /*5000*/  IADD3.X R27, P0, P1, R8, RZ, RZ, P0, P1 ;  /* 0x000000ff081b7210 */ /* 0x000fc800001024ff */
[----:B------:R-:W-:Y:S02]  /*5010*/  IADD3.X R31, PT, PT, R9, RZ, RZ, P0, P1 ;  /* 0x000000ff091f7210 */ /* 0x000fe400007e24ff */
[----:B------:R-:W0:Y:S01]  /*5020*/  LDC.64 R8, c[0x3][R4+0x28] ;  /* 0x00c00a0004087b82 */ /* 0x000e220000000a00 */
[----:B------:R1:W-:Y:S07]  /*5030*/  STL.64 [R25+0x8], R20 ;  /* 0x0000081419007387 */ /* 0x0003ee0000100a00 */
[----:B-1----:R-:W1:Y:S01]  /*5040*/  LDC.64 R20, c[0x3][R4+0x30] ;  /* 0x00c00c0004147b82 */ /* 0x002e620000000a00 */
[----:B------:R5:W-:Y:S01]  /*5050*/  STL.64 [R25+0x10], R22 ;  /* 0x0000101619007387 */ /* 0x000be20000100a00 */
[----:B------:R-:W-:-:S03]  /*5060*/  VIADD R7, R7, 0x8 ;  /* 0x0000000807077836 */ /* 0x000fc60000000000 */
[----:B------:R0:W-:Y:S04]  /*5070*/  STL.64 [R25+0x18], R16 ;  /* 0x0000181019007387 */ /* 0x0001e80000100a00 */
[----:B------:R0:W-:Y:S01]  /*5080*/  STL.64 [R25+0x20], R10 ;  /* 0x0000200a19007387 */ /* 0x0001e20000100a00 */
[----:B--2---:R-:W-:Y:S01]  /*5090*/  IADD3 R18, P0, PT, R18, R27, RZ ;  /* 0x0000001b12127210 */ /* 0x004fe20007f1e0ff */
[----:B0-----:R-:W-:-:S03]  /*50a0*/  IMAD.WIDE.U32 R26, R9, R2, RZ ;  /* 0x00000002091a7225 */ /* 0x001fc600078e00ff */
[----:B------:R-:W-:Y:S01]  /*50b0*/  IADD3.X R24, P1, PT, R19, R31, RZ, P0, !PT ;  /* 0x0000001f13187210 */ /* 0x000fe2000073e4ff */
[----:B------:R-:W-:-:S04]  /*50c0*/  IMAD.WIDE.U32 R30, R8, R2, RZ ;  /* 0x00000002081e7225 */ /* 0x000fc800078e00ff */
[----:B------:R-:W-:Y:S01]  /*50d0*/  IMAD.WIDE.U32 R26, P2, R8, R0, R26 ;  /* 0x00000000081a7225 */ /* 0x000fe2000784001a */
[----:B------:R-:W-:-:S03]  /*50e0*/  IADD3 R8, P0, PT, R18, R30, RZ ;  /* 0x0000001e12087210 */ /* 0x000fc60007f1e0ff */
[----:B------:R-:W-:Y:S01]  /*50f0*/  IMAD.X R19, RZ, RZ, RZ, P2 ;  /* 0x000000ffff137224 */ /* 0x000fe200010e06ff */
[----:B------:R-:W-:Y:S01]  /*5100*/  IADD3 R31, P3, PT, R31, R26, RZ ;  /* 0x0000001a1f1f7210 */ /* 0x000fe20007f7e0ff */
[----:B------:R-:W-:-:S04]  /*5110*/  IMAD.MOV.U32 R18, RZ, RZ, R27 ;  /* 0x000000ffff127224 */ /* 0x000fc800078e001b */
[----:B------:R-:W-:Y:S01]  /*5120*/  IMAD.WIDE.U32.X R18, R9, R0, R18, P3 ;  /* 0x0000000009127225 */ /* 0x000fe200018e0412 */
[----:B------:R-:W-:-:S04]  /*5130*/  IADD3.X R9, P0, PT, R24, R31, RZ, P0, !PT ;  /* 0x0000001f18097210 */ /* 0x000fc8000071e4ff */
[----:B------:R-:W-:-:S04]  /*5140*/  IADD3.X R27, P0, P1, R18, RZ, RZ, P0, P1 ;  /* 0x000000ff121b7210 */ /* 0x000fc800001024ff */
[----:B------:R-:W-:Y:S01]  /*5150*/  IADD3.X R31, PT, PT, R19, RZ, RZ, P0, P1 ;  /* 0x000000ff131f7210 */ /* 0x000fe200007e24ff */
[----:B-1----:R-:W-:Y:S01]  /*5160*/  IMAD.WIDE.U32 R18, R21, R2, RZ ;  /* 0x0000000215127225 */ /* 0x002fe200078e00ff */
[----:B---3--:R-:W-:-:S04]  /*5170*/  IADD3 R27, P0, PT, R14, R27, RZ ;  /* 0x0000001b0e1b7210 */ /* 0x008fc80007f1e0ff */
[----:B------:R-:W-:Y:S01]  /*5180*/  IADD3.X R24, P1, PT, R15, R31, RZ, P0, !PT ;  /* 0x0000001f0f187210 */ /* 0x000fe2000073e4ff */
[----:B------:R-:W-:-:S04]  /*5190*/  IMAD.WIDE.U32 R14, R20, R2, RZ ;  /* 0x00000002140e7225 */ /* 0x000fc800078e00ff */
[----:B------:R-:W-:Y:S01]  /*51a0*/  IMAD.WIDE.U32 R18, P2, R20, R0, R18 ;  /* 0x0000000014127225 */ /* 0x000fe20007840012 */
[----:B------:R-:W-:-:S03]  /*51b0*/  IADD3 R20, P0, PT, R27, R14, RZ ;  /* 0x0000000e1b147210 */ /* 0x000fc60007f1e0ff */
[----:B------:R-:W-:Y:S01]  /*51c0*/  IMAD.MOV.U32 R14, RZ, RZ, R19 ;  /* 0x000000ffff0e7224 */ /* 0x000fe200078e0013 */
[----:B------:R-:W-:Y:S02]  /*51d0*/  IADD3 R27, P3, PT, R15, R18, RZ ;  /* 0x000000120f1b7210 */ /* 0x000fe40007f7e0ff */
[----:B------:R-:W0:Y:S01]  /*51e0*/  LDC.64 R18, c[0x3][R4+0x38] ;  /* 0x00c00e0004127b82 */ /* 0x000e220000000a00 */
[----:B------:R-:W-:Y:S02]  /*51f0*/  IMAD.X R15, RZ, RZ, RZ, P2 ;  /* 0x000000ffff0f7224 */ /* 0x000fe400010e06ff */
[----:B------:R-:W-:Y:S01]  /*5200*/  IMAD.WIDE.U32.X R14, R21, R0, R14, P3 ;  /* 0x00000000150e7225 */ /* 0x000fe200018e040e */
[----:B------:R-:W-:-:S04]  /*5210*/  IADD3.X R21, P0, PT, R24, R27, RZ, P0, !PT ;  /* 0x0000001b18157210 */ /* 0x000fc8000071e4ff */
[----:B-----5:R-:W-:-:S04]  /*5220*/  IADD3.X R23, P0, P1, R14, RZ, RZ, P0, P1 ;  /* 0x000000ff0e177210 */ /* 0x020fc800001024ff */
[----:B------:R-:W-:Y:S02]  /*5230*/  IADD3.X R27, PT, PT, R15, RZ, RZ, P0, P1 ;  /* 0x000000ff0f1b7210 */ /* 0x000fe400007e24ff */
[----:B----4-:R-:W-:Y:S01]  /*5240*/  IADD3 R23, P0, PT, R12, R23, RZ ;  /* 0x000000170c177210 */ /* 0x010fe20007f1e0ff */
[----:B0-----:R-:W-:-:S03]  /*5250*/  IMAD.WIDE.U32 R14, R19, R2, RZ ;  /* 0x00000002130e7225 */ /* 0x001fc600078e00ff */
[----:B------:R-:W-:Y:S01]  /*5260*/  IADD3.X R22, P1, PT, R13, R27, RZ, P0, !PT ;  /* 0x0000001b0d167210 */ /* 0x000fe2000073e4ff */
[----:B------:R-:W-:-:S04]  /*5270*/  IMAD.WIDE.U32 R12, R18, R2, RZ ;  /* 0x00000002120c7225 */ /* 0x000fc800078e00ff */
[----:B------:R-:W-:Y:S01]  /*5280*/  IMAD.WIDE.U32 R14, P2, R18, R0, R14 ;  /* 0x00000000120e7225 */ /* 0x000fe2000784000e */
[----:B------:R-:W-:Y:S02]  /*5290*/  IADD3 R12, P0, PT, R23, R12, RZ ;  /* 0x0000000c170c7210 */ /* 0x000fe40007f1e0ff */
[----:B------:R-:W-:-:S04]  /*52a0*/  IADD3 R13, P3, PT, R13, R14, RZ ;  /* 0x0000000e0d0d7210 */ /* 0x000fc80007f7e0ff */
[----:B------:R-:W-:Y:S01]  /*52b0*/  IADD3.X R13, P0, PT, R22, R13, RZ, P0, !PT ;  /* 0x0000000d160d7210 */ /* 0x000fe2000071e4ff */
[----:B------:R0:W-:Y:S04]  /*52c0*/  STL.64 [R25+0x28], R8 ;  /* 0x0000280819007387 */ /* 0x0001e80000100a00 */
[----:B------:R0:W-:Y:S04]  /*52d0*/  STL.64 [R25+0x30], R20 ;  /* 0x0000301419007387 */ /* 0x0001e80000100a00 */
[----:B------:R0:W-:Y:S01]  /*52e0*/  STL.64 [R25+0x38], R12 ;  /* 0x0000380c19007387 */ /* 0x0001e20000100a00 */
[----:B------:R-:W-:Y:S01]  /*52f0*/  IMAD.X R23, RZ, RZ, RZ, P2 ;  /* 0x000000ffff177224 */ /* 0x000fe200010e06ff */
[----:B------:R-:W-:Y:S01]  /*5300*/  ISETP.NE.AND P2, PT, R7, UR24, PT ;  /* 0x0000001807007c0c */ /* 0x000fe2000bf45270 */
[----:B------:R-:W-:-:S04]  /*5310*/  IMAD.MOV.U32 R22, RZ, RZ, R15 ;  /* 0x000000ffff167224 */ /* 0x000fc800078e000f */
[----:B------:R-:W-:-:S03]  /*5320*/  IMAD.WIDE.U32.X R18, R19, R0, R22, P3 ;  /* 0x0000000013127225 */ /* 0x000fc600018e0416 */
[----:B------:R-:W-:-:S04]  /*5330*/  IADD3.X R27, P0, P1, R18, RZ, RZ, P0, P1 ;  /* 0x000000ff121b7210 */ /* 0x000fc800001024ff */
[----:B------:R-:W-:Y:S01]  /*5340*/  IADD3.X R19, PT, PT, R19, RZ, RZ, P0, P1 ;  /* 0x000000ff13137210 */ /* 0x000fe200007e24ff */
[----:B0-----:R-:W-:Y:S08]  /*5350*/  @P2 BRA `(.L_x_31) ;  /* 0xfffffff400ec2947 */ /* 0x001ff0000383ffff */
[----:B------:R-:W-:-:S07]  /*5360*/  IMAD.U32 R4, RZ, RZ, UR24 ;  /* 0x00000018ff047e24 */ /* 0x000fce000f8e00ff */
.L_x_30:
[----:B------:R-:W-:Y:S05]  /*5370*/  BRA.U !UP3, `(.L_x_32) ;  /* 0x000000090b087547 */ /* 0x000fea000b800000 */
[----:B------:R-:W-:Y:S02]  /*5380*/  UISETP.GE.U32.AND UP1, UPT, UR21, 0x3, UPT ;  /* 0x000000031500788c */ /* 0x000fe4000bf26070 */
[----:B------:R-:W-:-:S07]  /*5390*/  UISETP.NE.AND UP2, UPT, UR16, URZ, UPT ;  /* 0x000000ff1000728c */ /* 0x000fce000bf45270 */
[----:B------:R-:W-:Y:S05]  /*53a0*/  BRA.U !UP1, `(.L_x_33) ;  /* 0x00000005090c7547 */ /* 0x000fea000b800000 */
[----:B------:R-:W-:-:S04]  /*53b0*/  IMAD.SHL.U32 R18, R4, 0x8, RZ ;  /* 0x0000000804127824 */ /* 0x000fc800078e00ff */
[----:B------:R-:W-:-:S05]  /*53c0*/  IMAD.IADD R7, R1, 0x1, R18 ;  /* 0x0000000101077824 */ /* 0x000fca00078e0212 */
[----:B------:R-:W3:Y:S04]  /*53d0*/  LDL.64 R8, [R7] ;  /* 0x0000000007087983 */ /* 0x000ee80000100a00 */
[----:B--2---:R-:W2:Y:S04]  /*53e0*/  LDL.64 R10, [R7+0x8] ;  /* 0x00000800070a7983 */ /* 0x004ea80000100a00 */
[----:B-1----:R-:W4:Y:S04]  /*53f0*/  LDL.64 R12, [R7+0x10] ;  /* 0x00001000070c7983 */ /* 0x002f280000100a00 */
[----:B------:R-:W5:Y:S01]  /*5400*/  LDL.64 R14, [R7+0x18] ;  /* 0x00001800070e7983 */ /* 0x000f620000100a00 */
[----:B------:R-:W0:Y:S01]  /*5410*/  LDC.64 R16, c[0x3][R18] ;  /* 0x00c0000012107b82 */ /* 0x000e220000000a00 */
[----:B------:R-:W-:-:S02]  /*5420*/  VIADD R4, R4, 0x4 ;  /* 0x0000000404047836 */ /* 0x000fc40000000000 */
[----:B0-----:R-:W-:-:S04]  /*5430*/  IMAD.WIDE.U32 R20, R17, R2, RZ ;  /* 0x0000000211147225 */ /* 0x001fc800078e00ff */
[----:B------:R-:W-:-:S04]  /*5440*/  IMAD.WIDE.U32 R22, R16, R2, RZ ;  /* 0x0000000210167225 */ /* 0x000fc800078e00ff */
[----:B------:R-:W-:-:S03]  /*5450*/  IMAD.WIDE.U32 R20, P2, R16, R0, R20 ;  /* 0x0000000010147225 */ /* 0x000fc60007840014 */
[----:B------:R-:W-:Y:S01]  /*5460*/  IADD3 R20, P3, PT, R23, R20, RZ ;  /* 0x0000001417147210 */ /* 0x000fe20007f7e0ff */
[----:B------:R-:W-:Y:S01]  /*5470*/  IMAD.X R23, RZ, RZ, RZ, P2 ;  /* 0x000000ffff177224 */ /* 0x000fe200010e06ff */
[----:B---3--:R-:W-:-:S04]  /*5480*/  IADD3 R27, P0, PT, R8, R27, RZ ;  /* 0x0000001b081b7210 */ /* 0x008fc80007f1e0ff */
[----:B------:R-:W-:Y:S02]  /*5490*/  IADD3.X R19, P1, PT, R9, R19, RZ, P0, !PT ;  /* 0x0000001309137210 */ /* 0x000fe4000073e4ff */
[----:B------:R-:W0:Y:S01]  /*54a0*/  LDC.64 R8, c[0x3][R18+0x8] ;  /* 0x00c0020012087b82 */ /* 0x000e220000000a00 */
[----:B------:R-:W-:Y:S01]  /*54b0*/  IADD3 R16, P0, PT, R27, R22, RZ ;  /* 0x000000161b107210 */ /* 0x000fe20007f1e0ff */
[----:B------:R-:W-:-:S04]  /*54c0*/  IMAD.MOV.U32 R22, RZ, RZ, R21 ;  /* 0x000000ffff167224 */ /* 0x000fc800078e0015 */
[----:B------:R-:W-:Y:S01]  /*54d0*/  IMAD.WIDE.U32.X R22, R17, R0, R22, P3 ;  /* 0x0000000011167225 */ /* 0x000fe200018e0416 */
[----:B------:R-:W-:-:S04]  /*54e0*/  IADD3.X R17, P0, PT, R19, R20, RZ, P0, !PT ;  /* 0x0000001413117210 */ /* 0x000fc8000071e4ff */
[----:B------:R-:W-:Y:S01]  /*54f0*/  IADD3.X R19, P0, P1, R22, RZ, RZ, P0, P1 ;  /* 0x000000ff16137210 */ /* 0x000fe200001024ff */
[----:B------:R3:W-:Y:S03]  /*5500*/  STL.64 [R7], R16 ;  /* 0x0000001007007387 */ /* 0x0007e60000100a00 */
[----:B------:R-:W-:Y:S02]  /*5510*/  IADD3.X R23, PT, PT, R23, RZ, RZ, P0, P1 ;  /* 0x000000ff17177210 */ /* 0x000fe400007e24ff */
[----:B--2---:R-:W-:-:S04]  /*5520*/  IADD3 R19, P0, PT, R10, R19, RZ ;  /* 0x000000130a137210 */ /* 0x004fc80007f1e0ff */
        /* <DEDUP_REMOVED lines=8> */
[----:B------:R-:W-:Y:S01]  /*55b0*/  IMAD.X R23, RZ, RZ, RZ, P2 ;  /* 0x000000ffff177224 */ /* 0x000fe200010e06ff */
[----:B------:R-:W0:Y:S03]  /*55c0*/  LDC.64 R20, c[0x3][R18+0x18] ;  /* 0x00c0060012147b82 */ /* 0x000e260000000a00 */
[----:B------:R-:W-:Y:S01]  /*55d0*/  IMAD.WIDE.U32.X R22, R9, R0, R22, P3 ;  /* 0x0000000009167225 */ /* 0x000fe200018e0416 */
[----:B------:R-:W-:-:S04]  /*55e0*/  IADD3.X R9, P0, PT, R24, R19, RZ, P0, !PT ;  /* 0x0000001318097210 */ /* 0x000fc8000071e4ff */
[----:B------:R-:W-:Y:S01]  /*55f0*/  IADD3.X R25, P0, P1, R22, RZ, RZ, P0, P1 ;  /* 0x000000ff16197210 */ /* 0x000fe200001024ff */
[----:B------:R3:W-:Y:S03]  /*5600*/  STL.64 [R7+0x8], R8 ;  /* 0x0000080807007387 */ /* 0x0007e60000100a00 */
[----:B------:R-:W-:Y:S01]  /*5610*/  IADD3.X R19, PT, PT, R23, RZ, RZ, P0, P1 ;  /* 0x000000ff17137210 */ /* 0x000fe200007e24ff */
[----:B-1----:R-:W-:Y:S01]  /*5620*/  IMAD.WIDE.U32 R22, R11, R2, RZ ;  /* 0x000000020b167225 */ /* 0x002fe200078e00ff */
[----:B----4-:R-:W-:-:S04]  /*5630*/  IADD3 R25, P0, PT, R12, R25, RZ ;  /* 0x000000190c197210 */ /* 0x010fc80007f1e0ff */
        /* <DEDUP_REMOVED lines=9> */
[----:B0-----:R-:W-:Y:S01]  /*56d0*/  IMAD.WIDE.U32 R18, R21, R2, RZ ;  /* 0x0000000215127225 */ /* 0x001fe200078e00ff */
[----:B------:R-:W-:Y:S01]  /*56e0*/  IADD3.X R23, P0, P1, R12, RZ, RZ, P0, P1 ;  /* 0x000000ff0c177210 */ /* 0x000fe200001024ff */
[----:B------:R3:W-:Y:S03]  /*56f0*/  STL.64 [R7+0x10], R10 ;  /* 0x0000100a07007387 */ /* 0x0007e60000100a00 */
[----:B------:R-:W-:Y:S01]  /*5700*/  IADD3.X R25, PT, PT, R13, RZ, RZ, P0, P1 ;  /* 0x000000ff0d197210 */ /* 0x000fe200007e24ff */
[----:B------:R-:W-:Y:S01]  /*5710*/  IMAD.WIDE.U32 R18, P2, R20, R0, R18 ;  /* 0x0000000014127225 */ /* 0x000fe20007840012 */
[----:B-----5:R-:W-:-:S03]  /*5720*/  IADD3 R23, P0, PT, R14, R23, RZ ;  /* 0x000000170e177210 */ /* 0x020fc60007f1e0ff */
[----:B------:R-:W-:Y:S01]  /*5730*/  IMAD.WIDE.U32 R12, R20, R2, RZ ;  /* 0x00000002140c7225 */ /* 0x000fe200078e00ff */
[----:B------:R-:W-:-:S03]  /*5740*/  IADD3.X R14, P1, PT, R15, R25, RZ, P0, !PT ;  /* 0x000000190f0e7210 */ /* 0x000fc6000073e4ff */
[----:B------:R-:W-:Y:S01]  /*5750*/  IMAD.X R15, RZ, RZ, RZ, P2 ;  /* 0x000000ffff0f7224 */ /* 0x000fe200010e06ff */
[----:B------:R-:W-:Y:S02]  /*5760*/  IADD3 R13, P3, PT, R13, R18, RZ ;  /* 0x000000120d0d7210 */ /* 0x000fe40007f7e0ff */
[----:B------:R-:W-:-:S04]  /*5770*/  IADD3 R12, P0, PT, R23, R12, RZ ;  /* 0x0000000c170c7210 */ /* 0x000fc80007f1e0ff */
[----:B------:R-:W-:Y:S01]  /*5780*/  IADD3.X R13, P0, PT, R14, R13, RZ, P0, !PT ;  /* 0x0000000d0e0d7210 */ /* 0x000fe2000071e4ff */
[----:B------:R-:W-:-:S04]  /*5790*/  IMAD.MOV.U32 R14, RZ, RZ, R19 ;  /* 0x000000ffff0e7224 */ /* 0x000fc800078e0013 */
[----:B------:R3:W-:Y:S01]  /*57a0*/  STL.64 [R7+0x18], R12 ;  /* 0x0000180c07007387 */ /* 0x0007e20000100a00 */
[----:B------:R-:W-:-:S03]  /*57b0*/  IMAD.WIDE.U32.X R20, R21, R0, R14, P3 ;  /* 0x0000000015147225 */ /* 0x000fc600018e040e */
[----:B------:R-:W-:-:S04]  /*57c0*/  IADD3.X R27, P0, P1, R20, RZ, RZ, P0, P1 ;  /* 0x000000ff141b7210 */ /* 0x000fc800001024ff */
[----:B------:R-:W-:-:S09]  /*57d0*/  IADD3.X R19, PT, PT, R21, RZ, RZ, P0, P1 ;  /* 0x000000ff15137210 */ /* 0x000fd200007e24ff */
.L_x_33:
[----:B------:R-:W-:Y:S05]  /*57e0*/  BRA.U !UP2, `(.L_x_32) ;  /* 0x000000010aec7547 */ /* 0x000fea000b800000 */
[----:B------:R-:W0:Y:S01]  /*57f0*/  LDCU UR5, c[0x3][0x98] ;  /* 0x00c01300ff0577ac */ /* 0x000e220008000800 */
[----:B------:R-:W-:Y:S02]  /*5800*/  UISETP.NE.AND UP1, UPT, UR22, URZ, UPT ;  /* 0x000000ff1600728c */ /* 0x000fe4000bf25270 */
[----:B0-----:R-:W-:-:S04]  /*5810*/  ULOP3.LUT UR5, UR5, 0x1, URZ, 0xc0, !UPT ;  /* 0x0000000105057892 */ /* 0x001fc8000f8ec0ff */
[----:B------:R-:W-:-:S03]  /*5820*/  UISETP.NE.U32.AND UP2, UPT, UR5, 0x1, UPT ;  /* 0x000000010500788c */ /* 0x000fc6000bf45070 */
[----:B------:R-:W-:Y:S08]  /*5830*/  BRA.U !UP1, `(.L_x_34) ;  /* 0x00000001098c7547 */ /* 0x000ff0000b800000 */
[----:B---3--:R-:W-:-:S04]  /*5840*/  IMAD.SHL.U32 R8, R4, 0x8, RZ ;  /* 0x0000000804087824 */ /* 0x008fc800078e00ff */
[----:B------:R-:W-:-:S05]  /*5850*/  IMAD.IADD R7, R1, 0x1, R8 ;  /* 0x0000000101077824 */ /* 0x000fca00078e0208 */
[----:B-1----:R-:W3:Y:S04]  /*5860*/  LDL.64 R14, [R7] ;  /* 0x00000000070e7983 */ /* 0x002ee80000100a00 */
[----:B--2---:R-:W2:Y:S01]  /*5870*/  LDL.64 R10, [R7+0x8] ;  /* 0x00000800070a7983 */ /* 0x004ea20000100a00 */
[----:B------:R-:W0:Y:S01]  /*5880*/  LDC.64 R12, c[0x3][R8] ;  /* 0x00c00000080c7b82 */ /* 0x000e220000000a00 */
[----:B------:R-:W-:-:S07]  /*5890*/  VIADD R4, R4, 0x2 ;  /* 0x0000000204047836 */ /* 0x000fce0000000000 */
[----:B------:R-:W1:Y:S01]  /*58a0*/  LDC.64 R16, c[0x3][R8+0x8] ;  /* 0x00c0020008107b82 */ /* 0x000e620000000a00 */
[----:B0-----:R-:W-:-:S04]  /*58b0*/  IMAD.WIDE.U32 R22, R13, R2, RZ ;  /* 0x000000020d167225 */ /* 0x001fc800078e00ff */
[----:B------:R-:W-:-:S04]  /*58c0*/  IMAD.WIDE.U32 R20, R12, R2, RZ ;  /* 0x000000020c147225 */ /* 0x000fc800078e00ff */
[----:B------:R-:W-:-:S04]  /*58d0*/  IMAD.WIDE.U32 R22, P2, R12, R0, R22 ;  /* 0x000000000c167225 */ /* 0x000fc80007840016 */
[----:B-1----:R-:W-:Y:S01]  /*58e0*/  IMAD.WIDE.U32 R8, R17, R2, RZ ;  /* 0x0000000211087225 */ /* 0x002fe200078e00ff */
[----:B---3--:R-:W-:-:S03]  /*58f0*/  IADD3 R27, P0, PT, R14, R27, RZ ;  /* 0x0000001b0e1b7210 */ /* 0x008fc60007f1e0ff */
[----:B------:R-:W-:Y:S01]  /*5900*/  IMAD.MOV.U32 R14, RZ, RZ, R23 ;  /* 0x000000ffff0e7224 */ /* 0x000fe200078e0017 */
[----:B------:R-:W-:Y:S01]  /*5910*/  IADD3.X R19, P1, PT, R15, R19, RZ, P0, !PT ;  /* 0x000000130f137210 */ /* 0x000fe2000073e4ff */
[----:B------:R-:W-:Y:S01]  /*5920*/  IMAD.X R15, RZ, RZ, RZ, P2 ;  /* 0x000000ffff0f7224 */ /* 0x000fe200010e06ff */
[----:B------:R-:W-:Y:S02]  /*5930*/  IADD3 R12, P2, PT, R21, R22, RZ ;  /* 0x00000016150c7210 */ /* 0x000fe40007f5e0ff */
[----:B------:R-:W-:-:S03]  /*5940*/  IADD3 R20, P0, PT, R27, R20, RZ ;  /* 0x000000141b147210 */ /* 0x000fc60007f1e0ff */
[----:B------:R-:W-:Y:S01]  /*5950*/  IMAD.WIDE.U32.X R14, R13, R0, R14, P2 ;  /* 0x000000000d0e7225 */ /* 0x000fe200010e040e */
[----:B------:R-:W-:-:S03]  /*5960*/  IADD3.X R21, P0, PT, R19, R12, RZ, P0, !PT ;  /* 0x0000000c13157210 */ /* 0x000fc6000071e4ff */
[----:B------:R-:W-:Y:S01]  /*5970*/  IMAD.WIDE.U32 R12, R16, R2, RZ ;  /* 0x00000002100c7225 */ /* 0x000fe200078e00ff */
[----:B------:R-:W-:Y:S01]  /*5980*/  IADD3.X R19, P0, P1, R14, RZ, RZ, P0, P1 ;  /* 0x000000ff0e137210 */ /* 0x000fe200001024ff */
[----:B------:R0:W-:Y:S02]  /*5990*/  STL.64 [R7], R20 ;  /* 0x0000001407007387 */ /* 0x0001e40000100a00 */
        /* <DEDUP_REMOVED lines=13> */
.L_x_34:
[----:B------:R-:W-:Y:S05]  /*5a70*/  BRA.U UP2, `(.L_x_32) ;  /* 0x0000000102487547 */ /* 0x000fea000b800000 */
[----:B------:R-:W-:-:S04]  /*5a80*/  IMAD.SHL.U32 R4, R4, 0x8, RZ ;  /* 0x0000000804047824 */ /* 0x000fc800078e00ff */
[----:B0--3--:R-:W-:-:S05]  /*5a90*/  IMAD.IADD R7, R1, 0x1, R4 ;  /* 0x0000000101077824 */ /* 0x009fca00078e0204 */
[----:B--2---:R-:W2:Y:S01]  /*5aa0*/  LDL.64 R10, [R7] ;  /* 0x00000000070a7983 */ /* 0x004ea20000100a00 */
[----:B------:R-:W1:Y:S02]  /*5ab0*/  LDC.64 R8, c[0x3][R4] ;  /* 0x00c0000004087b82 */ /* 0x000e640000000a00 */
[----:B-1----:R-:W-:-:S04]  /*5ac0*/  IMAD.WIDE.U32 R14, R9, R2, RZ ;  /* 0x00000002090e7225 */ /* 0x002fc800078e00ff */
        /* <DEDUP_REMOVED lines=9> */
[----:B------:R4:W-:Y:S02]  /*5b60*/  STL.64 [R7], R12 ;  /* 0x0000000c07007387 */ /* 0x0009e40000100a00 */
[----:B------:R-:W-:-:S03]  /*5b70*/  IMAD.WIDE.U32.X R8, R9, R0, R10, P3 ;  /* 0x0000000009087225 */ /* 0x000fc600018e040a */
[----:B------:R-:W-:-:S04]  /*5b80*/  IADD3.X R27, P0, P1, R8, RZ, RZ, P0, P1 ;  /* 0x000000ff081b7210 */ /* 0x000fc800001024ff */
[----:B------:R-:W-:-:S09]  /*5b90*/  IADD3.X R19, PT, PT, R9, RZ, RZ, P0, P1 ;  /* 0x000000ff09137210 */ /* 0x000fd200007e24ff */
.L_x_32:
[----:B------:R-:W5:Y:S01]  /*5ba0*/  LDCU UR23, c[0x3][0x98] ;  /* 0x00c01300ff1777ac */ /* 0x000f620008000800 */
[----:B------:R-:W-:-:S05]  /*5bb0*/  IADD3 R2, P0, PT, R5, R27, RZ ;  /* 0x0000001b05027210 */ /* 0x000fca0007f1e0ff */
[----:B------:R-:W-:Y:S01]  /*5bc0*/  IMAD.X R3, R6, 0x1, R19, P0 ;  /* 0x0000000106037824 */ /* 0x000fe200000e0613 */
[----:B-----5:R-:W-:-:S09]  /*5bd0*/  UISETP.GE.AND UP1, UPT, UR23, 0x2, UPT ;  /* 0x000000021700788c */ /* 0x020fd2000bf26270 */
[----:B------:R-:W-:Y:S05]  /*5be0*/  BRA.U !UP1, `(.L_x_35) ;  /* 0x00000005096c7547 */ /* 0x000fea000b800000 */
[----:B------:R-:W-:Y:S01]  /*5bf0*/  UISETP.GE.U32.AND UP1, UPT, UR17, 0xf, UPT ;  /* 0x0000000f1100788c */ /* 0x000fe2000bf26070 */
[----:B------:R-:W-:-:S08]  /*5c00*/  UMOV UR5, URZ ;  /* 0x000000ff00057c82 */ /* 0x000fd00008000000 */
[----:B------:R-:W-:Y:S05]  /*5c10*/  BRA.U !UP1, `(.L_x_36) ;  /* 0x00000001099c7547 */ /* 0x000fea000b800000 */
[----:B------:R-:W-:Y:S01]  /*5c20*/  ULOP3.LUT UR25, UR28, 0xfffffff0, URZ, 0xc0, !UPT ;  /* 0xfffffff01c197892 */ /* 0x000fe2000f8ec0ff */
[----:B------:R-:W-:-:S11]  /*5c30*/  UMOV UR5, URZ ;  /* 0x000000ff00057c82 */ /* 0x000fd60008000000 */
.L_x_37:
[----:B------:R-:W-:-:S09]  /*5c40*/  ULEA UR27, UR5, UR6, 0x3 ;  /* 0x00000006051b7291 */ /* 0x000fd2000f8e18ff */
[----:B0-----:R-:W5:Y:S04]  /*5c50*/  LDL.64 R4, [UR27+0x8] ;  /* 0x0000081bff047983 */ /* 0x001f680008100a00 */
[----:B0--34-:R-:W3:Y:S04]  /*5c60*/  LDL.64 R6, [UR27+0x10] ;  /* 0x0000101bff067983 */ /* 0x019ee80008100a00 */
[----:B------:R-:W4:Y:S04]  /*5c70*/  LDL.64 R8, [UR27+0x18] ;  /* 0x0000181bff087983 */ /* 0x000f280008100a00 */
[----:B--2---:R-:W2:Y:S04]  /*5c80*/  LDL.64 R10, [UR27+0x20] ;  /* 0x0000201bff0a7983 */ /* 0x004ea80008100a00 */
[----:B-1----:R-:W2:Y:S04]  /*5c90*/  LDL.64 R12, [UR27+0x28] ;  /* 0x0000281bff0c7983 */ /* 0x002ea80008100a00 */
[----:B------:R-:W2:Y:S04]  /*5ca0*/  LDL.64 R14, [UR27+0x30] ;  /* 0x0000301bff0e7983 */ /* 0x000ea80008100a00 */
[----:B------:R-:W2:Y:S04]  /*5cb0*/  LDL.64 R16, [UR27+0x38] ;  /* 0x0000381bff107983 */ /* 0x000ea80008100a00 */
[----:B------:R-:W2:Y:S04]  /*5cc0*/  LDL.64 R18, [UR27+0x40] ;  /* 0x0000401bff127983 */ /* 0x000ea80008100a00 */
[----:B------:R-:W2:Y:S04]  /*5cd0*/  LDL.64 R20, [UR27+0x48] ;  /* 0x0000481bff147983 */ /* 0x000ea80008100a00 */
[----:B------:R-:W2:Y:S04]  /*5ce0*/  LDL.64 R22, [UR27+0x50] ;  /* 0x0000501bff167983 */ /* 0x000ea80008100a00 */
[----:B------:R-:W2:Y:S04]  /*5cf0*/  LDL.64 R24, [UR27+0x58] ;  /* 0x0000581bff187983 */ /* 0x000ea80008100a00 */
[----:B-----5:R0:W-:Y:S04]  /*5d00*/  STL.64 [UR27], R4 ;  /* 0x00000004ff007987 */ /* 0x0201e80008100a1b */
[----:B---3--:R1:W-:Y:S04]  /*5d10*/  STL.64 [UR27+0x8], R6 ;  /* 0x00000806ff007987 */ /* 0x0083e80008100a1b */
[----:B----4-:R3:W-:Y:S04]  /*5d20*/  STL.64 [UR27+0x10], R8 ;  /* 0x00001008ff007987 */ /* 0x0107e80008100a1b */
[----:B--2---:R2:W-:Y:S04]  /*5d30*/  STL.64 [UR27+0x18], R10 ;  /* 0x0000180aff007987 */ /* 0x0045e80008100a1b */
[----:B------:R4:W-:Y:S04]  /*5d40*/  STL.64 [UR27+0x20], R12 ;  /* 0x0000200cff007987 */ /* 0x0009e80008100a1b */
[----:B0-----:R-:W5:Y:S04]  /*5d50*/  LDL.64 R4, [UR27+0x60] ;  /* 0x0000601bff047983 */ /* 0x001f680008100a00 */
[----:B-1----:R-:W5:Y:S04]  /*5d60*/  LDL.64 R6, [UR27+0x68] ;  /* 0x0000681bff067983 */ /* 0x002f680008100a00 */
[----:B---3--:R-:W3:Y:S04]  /*5d70*/  LDL.64 R8, [UR27+0x70] ;  /* 0x0000701bff087983 */ /* 0x008ee80008100a00 */
[----:B--2---:R-:W2:Y:S04]  /*5d80*/  LDL.64 R10, [UR27+0x78] ;  /* 0x0000781bff0a7983 */ /* 0x004ea80008100a00 */
        /* <DEDUP_REMOVED lines=11> */
[----:B---3--:R0:W-:Y:S04]  /*5e40*/  STL.64 [UR27+0x68], R8 ;  /* 0x00006808ff007987 */ /* 0x0081e80008100a1b */
[----:B--2---:R0:W-:Y:S04]  /*5e50*/  STL.64 [UR27+0x70], R10 ;  /* 0x0000700aff007987 */ /* 0x0041e80008100a1b */
[----:B----4-:R0:W-:Y:S01]  /*5e60*/  STL.64 [UR27+0x78], R12 ;  /* 0x0000780cff007987 */ /* 0x0101e20008100a1b */
[----:B------:R-:W-:Y:S05]  /*5e70*/  BRA.U UP1, `(.L_x_37) ;  /* 0xfffffffd01707547 */ /* 0x000fea000b83ffff */
[----:B------:R-:W-:-:S05]  /*5e80*/  UMOV UR5, UR25 ;  /* 0x0000001900057c82 */ /* 0x000fca0008000000 */
.L_x_36:
[----:B------:R-:W-:-:S09]  /*5e90*/  ULOP3.LUT UP1, URZ, UR28, 0xf, URZ, 0xc0, !UPT ;  /* 0x0000000f1cff7892 */ /* 0x000fd2000f82c0ff */
[----:B------:R-:W-:Y:S05]  /*5ea0*/  BRA.U !UP1, `(.L_x_35) ;  /* 0x0000000109bc7547 */ /* 0x000fea000b800000 */
[----:B------:R-:W-:Y:S02]  /*5eb0*/  UISETP.GE.U32.AND UP1, UPT, UR8, 0x7, UPT ;  /* 0x000000070800788c */ /* 0x000fe4000bf26070 */
[----:B------:R-:W-:-:S07]  /*5ec0*/  ULOP3.LUT UP2, URZ, UR18, 0x7, URZ, 0xc0, !UPT ;  /* 0x0000000712ff7892 */ /* 0x000fce000f84c0ff */
[----:B------:R-:W-:Y:S05]  /*5ed0*/  BRA.U !UP1, `(.L_x_38) ;  /* 0x0000000109487547 */ /* 0x000fea000b800000 */
[----:B------:R-:W-:-:S09]  /*5ee0*/  ULEA UR25, UR5, UR6, 0x3 ;  /* 0x0000000605197291 */ /* 0x000fd2000f8e18ff */
[----:B0-----:R-:W5:Y:S04]  /*5ef0*/  LDL.64 R4, [UR25+0x8] ;  /* 0x00000819ff047983 */ /* 0x001f680008100a00 */
[----:B---34-:R-:W3:Y:S04]  /*5f00*/  LDL.64 R6, [UR25+0x10] ;  /* 0x00001019ff067983 */ /* 0x018ee80008100a00 */
[----:B------:R-:W4:Y:S04]  /*5f10*/  LDL.64 R8, [UR25+0x18] ;  /* 0x00001819ff087983 */ /* 0x000f280008100a00 */
[----:B--2---:R-:W2:Y:S04]  /*5f20*/  LDL.64 R10, [UR25+0x20] ;  /* 0x00002019ff0a7983 */ /* 0x004ea80008100a00 */
[----:B-1----:R-:W2:Y:S04]  /*5f30*/  LDL.64 R12, [UR25+0x28] ;  /* 0x00002819ff0c7983 */ /* 0x002ea80008100a00 */
[----:B------:R-:W2:Y:S04]  /*5f40*/  LDL.64 R14, [UR25+0x30] ;  /* 0x00003019ff0e7983 */ /* 0x000ea80008100a00 */
[----:B------:R-:W2:Y:S04]  /*5f50*/  LDL.64 R16, [UR25+0x38] ;  /* 0x00003819ff107983 */ /* 0x000ea80008100a00 */
[----:B------:R-:W2:Y:S01]  /*5f60*/  LDL.64 R18, [UR25+0x40] ;  /* 0x00004019ff127983 */ /* 0x000ea20008100a00 */
[----:B------:R-:W-:-:S03]  /*5f70*/  UIADD3 UR5, UPT, UPT, UR5, 0x8, URZ ;  /* 0x0000000805057890 */ /* 0x000fc6000fffe0ff */
[----:B-----5:R0:W-:Y:S04]  /*5f80*/  STL.64 [UR25], R4 ;  /* 0x00000004ff007987 */ /* 0x0201e80008100a19 */
[----:B---3--:R0:W-:Y:S04]  /*5f90*/  STL.64 [UR25+0x8], R6 ;  /* 0x00000806ff007987 */ /* 0x0081e80008100a19 */
[----:B----4-:R0:W-:Y:S04]  /*5fa0*/  STL.64 [UR25+0x10], R8 ;  /* 0x00001008ff007987 */ /* 0x0101e80008100a19 */
[----:B--2---:R0:W-:Y:S04]  /*5fb0*/  STL.64 [UR25+0x18], R10 ;  /* 0x0000180aff007987 */ /* 0x0041e80008100a19 */
[----:B------:R0:W-:Y:S04]  /*5fc0*/  STL.64 [UR25+0x20], R12 ;  /* 0x0000200cff007987 */ /* 0x0001e80008100a19 */
[----:B------:R0:W-:Y:S04]  /*5fd0*/  STL.64 [UR25+0x28], R14 ;  /* 0x0000280eff007987 */ /* 0x0001e80008100a19 */
[----:B------:R0:W-:Y:S04]  /*5fe0*/  STL.64 [UR25+0x30], R16 ;  /* 0x00003010ff007987 */ /* 0x0001e80008100a19 */
[----:B------:R0:W-:Y:S02]  /*5ff0*/  STL.64 [UR25+0x38], R18 ;  /* 0x00003812ff007987 */ /* 0x0001e40008100a19 */
.L_x_38:
[----:B------:R-:W-:Y:S05]  /*6000*/  BRA.U !UP2, `(.L_x_35) ;  /* 0x000000010a647547 */ /* 0x000fea000b800000 */
[----:B------:R-:W-:Y:S02]  /*6010*/  UISETP.GE.U32.AND UP1, UPT, UR9, 0x3, UPT ;  /* 0x000000030900788c */ /* 0x000fe4000bf26070 */
[----:B------:R-:W-:-:S07]  /*6020*/  UISETP.NE.AND UP2, UPT, UR26, URZ, UPT ;  /* 0x000000ff1a00728c */ /* 0x000fce000bf45270 */
[----:B------:R-:W-:Y:S05]  /*6030*/  BRA.U !UP1, `(.L_x_39) ;  /* 0x0000000109287547 */ /* 0x000fea000b800000 */
[----:B------:R-:W-:-:S09]  /*6040*/  ULEA UR25, UR5, UR6, 0x3 ;  /* 0x0000000605197291 */ /* 0x000fd2000f8e18ff */
[----:B0-----:R-:W5:Y:S04]  /*6050*/  LDL.64 R4, [UR25+0x8] ;  /* 0x00000819ff047983 */ /* 0x001f680008100a00 */
[----:B---34-:R-:W3:Y:S04]  /*6060*/  LDL.64 R6, [UR25+0x10] ;  /* 0x00001019ff067983 */ /* 0x018ee80008100a00 */
[----:B------:R-:W4:Y:S04]  /*6070*/  LDL.64 R8, [UR25+0x18] ;  /* 0x00001819ff087983 */ /* 0x000f280008100a00 */
[----:B--2---:R-:W2:Y:S01]  /*6080*/  LDL.64 R10, [UR25+0x20] ;  /* 0x00002019ff0a7983 */ /* 0x004ea20008100a00 */
[----:B------:R-:W-:-:S03]  /*6090*/  UIADD3 UR5, UPT, UPT, UR5, 0x4, URZ ;  /* 0x0000000405057890 */ /* 0x000fc6000fffe0ff */
[----:B-----5:R0:W-:Y:S04]  /*60a0*/  STL.64 [UR25], R4 ;  /* 0x00000004ff007987 */ /* 0x0201e80008100a19 */
[----:B---3--:R0:W-:Y:S04]  /*60b0*/  STL.64 [UR25+0x8], R6 ;  /* 0x00000806ff007987 */ /* 0x0081e80008100a19 */
[----:B----4-:R0:W-:Y:S04]  /*60c0*/  STL.64 [UR25+0x10], R8 ;  /* 0x00001008ff007987 */ /* 0x0101e80008100a19 */
[----:B--2---:R0:W-:Y:S02]  /*60d0*/  STL.64 [UR25+0x18], R10 ;  /* 0x0000180aff007987 */ /* 0x0041e40008100a19 */
.L_x_39:
        /* <DEDUP_REMOVED lines=12> */
.L_x_35:
[----:B------:R0:W-:Y:S01]  /*61a0*/  STL.64 [UR19], R2 ;  /* 0x00000002ff007987 */ /* 0x0001e20008100a13 */
[----:B------:R-:W-:Y:S05]  /*61b0*/  BRA.U UP0, `(.L_x_40) ;  /* 0xffffffd500d87547 */ /* 0x000fea000b83ffff */
.L_x_24:
[----:B------:R-:W-:Y:S01]  /*61c0*/  UISETP.GE.AND UP0, UPT, UR23, 0x1, UPT ;  /* 0x000000011700788c */ /* 0x000fe2000bf06270 */
[----:B------:R-:W-:Y:S01]  /*61d0*/  BSSY.RECONVERGENT B0, `(.L_x_41) ;  /* 0x00000d4000007945 */ /* 0x000fe20003800200 */
[----:B------:R-:W-:-:S07]  /*61e0*/  UIADD3 UR27, UPT, UPT, UR23, -0x1, URZ ;  /* 0xffffffff171b7890 */ /* 0x000fce000fffe0ff */
[----:B------:R-:W-:Y:S05]  /*61f0*/  BRA.U !UP0, `(.L_x_42) ;  /* 0x0000000108387547 */ /* 0x000fea000b800000 */
[----:B0-----:R-:W-:-:S07]  /*6200*/  IMAD.U32 R6, RZ, RZ, UR27 ;  /* 0x0000001bff067e24 */ /* 0x001fce000f8e00ff */
.L_x_44:
[----:B------:R-:W-:-:S04]  /*6210*/  IMAD.SHL.U32 R0, R6, 0x8, RZ ;  /* 0x0000000806007824 */ /* 0x000fc800078e00ff */
[----:B------:R-:W-:-:S06]  /*6220*/  IMAD.IADD R2, R1, 0x1, R0 ;  /* 0x0000000101027824 */ /* 0x000fcc00078e0200 */
[----:B------:R-:W5:Y:S01]  /*6230*/  LDL.64 R2, [R2] ;  /* 0x0000000002027983 */ /* 0x000f620000100a00 */
        /* <DEDUP_REMOVED lines=10> */
.L_x_42:
[----:B0-----:R-:W0:Y:S02]  /*62e0*/  LDC R2, c[0x3][0x98] ;  /* 0x00c02600ff027b82 */ /* 0x001e240000000800 */
[----:B0-----:R-:W-:-:S13]  /*62f0*/  ISETP.GE.AND P0, PT, R2, 0x1, PT ;  /* 0x000000010200780c */ /* 0x001fda0003f06270 */
[----:B------:R-:W-:Y:S05]  /*6300*/  @!P0 BRA `(.L_x_43) ;  /* 0x0000000c00008947 */ /* 0x000fea0003800000 */
[----:B------:R-:W-:Y:S01]  /*6310*/  UISETP.GE.U32.AND UP0, UPT, UR27, 0x7, UPT ;  /* 0x000000071b00788c */ /* 0x000fe2000bf06070 */
[----:B---34-:R-:W-:Y:S01]  /*6320*/  CS2R R6, SRZ ;  /* 0x0000000000067805 */ /* 0x018fe2000001ff00 */
[----:B------:R-:W-:-:S07]  /*6330*/  IMAD.MOV.U32 R4, RZ, RZ, RZ ;  /* 0x000000ffff047224 */ /* 0x000fce00078e00ff */
[----:B------:R-:W-:Y:S05]  /*6340*/  BRA.U !UP0, `(.L_x_45) ;  /* 0x0000000508887547 */ /* 0x000fea000b800000 */
[----:B------:R-:W-:Y:S01]  /*6350*/  BSSY.RECONVERGENT B1, `(.L_x_45) ;  /* 0x0000061000017945 */ /* 0x000fe20003800200 */
[----:B------:R-:W-:Y:S01]  /*6360*/  LOP3.LUT R6, R2, 0x7ffffff8, RZ, 0xc0, !PT ;  /* 0x7ffffff802067812 */ /* 0x000fe200078ec0ff */
[----:B------:R-:W-:Y:S02]  /*6370*/  IMAD.MOV.U32 R7, RZ, RZ, RZ ;  /* 0x000000ffff077224 */ /* 0x000fe400078e00ff */
[----:B------:R-:W-:-:S07]  /*6380*/  IMAD.MOV.U32 R3, RZ, RZ, RZ ;  /* 0x000000ffff037224 */ /* 0x000fce00078e00ff */
.L_x_46:
[----:B------:R-:W-:-:S04]  /*6390*/  IMAD.SHL.U32 R0, R3, 0x8, RZ ;  /* 0x0000000803007824 */ /* 0x000fc800078e00ff */
[----:B------:R-:W-:-:S05]  /*63a0*/  IMAD.IADD R5, R1, 0x1, R0 ;  /* 0x0000000101057824 */ /* 0x000fca00078e0200 */
[----:B-1----:R-:W3:Y:S04]  /*63b0*/  LDL.64 R12, [R5] ;  /* 0x00000000050c7983 */ /* 0x002ee80000100a00 */
[----:B------:R-:W4:Y:S04]  /*63c0*/  LDL.64 R14, [R5+0x8] ;  /* 0x00000800050e7983 */ /* 0x000f280000100a00 */
[----:B------:R-:W5:Y:S04]  /*63d0*/  LDL.64 R18, [R5+0x10] ;  /* 0x0000100005127983 */ /* 0x000f680000100a00 */
[----:B------:R-:W5:Y:S04]  /*63e0*/  LDL.64 R8, [R5+0x18] ;  /* 0x0000180005087983 */ /* 0x000f680000100a00 */
[----:B------:R-:W5:Y:S01]  /*63f0*/  LDL.64 R20, [R5+0x20] ;  /* 0x0000200005147983 */ /* 0x000f620000100a00 */
[----:B------:R-:W0:Y:S03]  /*6400*/  LDC.64 R16, c[0x3][R0] ;  /* 0x00c0000000107b82 */ /* 0x000e260000000a00 */
[----:B--2---:R-:W2:Y:S05]  /*6410*/  LDL.64 R10, [R5+0x28] ;  /* 0x00002800050a7983 */ /* 0x004eaa0000100a00 */
[----:B------:R-:W1:Y:S01]  /*6420*/  LDC.64 R22, c[0x3][R0+0x8] ;  /* 0x00c0020000167b82 */ /* 0x000e620000000a00 */
[----:B0-----:R-:W-:-:S04]  /*6430*/  IADD3 R7, P0, PT, R16, R7, RZ ;  /* 0x0000000710077210 */ /* 0x001fc80007f1e0ff */
[----:B------:R-:W-:Y:S02]  /*6440*/  IADD3.X R25, P1, PT, R17, R4, RZ, P0, !PT ;  /* 0x0000000411197210 */ /* 0x000fe4000073e4ff */
[----:B------:R-:W2:Y:S01]  /*6450*/  LDL.64 R16, [R5+0x30] ;  /* 0x0000300005107983 */ /* 0x000ea20000100a00 */
[----:B---3--:R-:W-:Y:S02]  /*6460*/  IADD3 R24, P0, PT, R12, -R7, RZ ;  /* 0x800000070c187210 */ /* 0x008fe40007f1e0ff */
[----:B------:R-:W-:Y:S02]  /*6470*/  IMAD.X R7, RZ, RZ, RZ, P1 ;  /* 0x000000ffff077224 */ /* 0x000fe400008e06ff */
[----:B------:R-:W-:-:S03]  /*6480*/  IADD3.X R25, P0, PT, R13, ~R25, RZ, P0, !PT ;  /* 0x800000190d197210 */ /* 0x000fc6000071e4ff */
[----:B------:R-:W-:Y:S01]  /*6490*/  LOP3.LUT R7, RZ, R7, RZ, 0x33, !PT ;  /* 0x00000007ff077212 */ /* 0x000fe200078e33ff */
[----:B------:R-:W3:Y:S04]  /*64a0*/  LDL.64 R12, [R5+0x38] ;  /* 0x00003800050c7983 */ /* 0x000ee80000100a00 */
[----:B------:R-:W-:Y:S01]  /*64b0*/  IMAD.X R7, RZ, RZ, R7, P0 ;  /* 0x000000ffff077224 */ /* 0x000fe200000e0607 */
[----:B------:R0:W-:Y:S04]  /*64c0*/  STL.64 [R5], R24 ;  /* 0x0000001805007387 */ /* 0x0001e80000100a00 */
[----:B------:R-:W-:-:S04]  /*64d0*/  LOP3.LUT R7, R7, 0x1, RZ, 0xc0, !PT ;  /* 0x0000000107077812 */ /* 0x000fc800078ec0ff */
[----:B-1----:R-:W-:-:S04]  /*64e0*/  IADD3 R7, P0, PT, R22, R7, RZ ;  /* 0x0000000716077210 */ /* 0x002fc80007f1e0ff */
[----:B------:R-:W-:Y:S02]  /*64f0*/  IADD3.X R27, P1, PT, RZ, R23, RZ, P0, !PT ;  /* 0x00000017ff1b7210 */ /* 0x000fe4000073e4ff */
[----:B------:R-:W1:Y:S01]  /*6500*/  LDC.64 R22, c[0x3][R0+0x10] ;  /* 0x00c0040000167b82 */ /* 0x000e620000000a00 */
[----:B----4-:R-:W-:Y:S02]  /*6510*/  IADD3 R14, P0, PT, R14, -R7, RZ ;  /* 0x800000070e0e7210 */ /* 0x010fe40007f1e0ff */
[----:B------:R-:W-:Y:S02]  /*6520*/  IMAD.X R7, RZ, RZ, RZ, P1 ;  /* 0x000000ffff077224 */ /* 0x000fe400008e06ff */
[----:B------:R-:W-:-:S03]  /*6530*/  IADD3.X R15, P0, PT, R15, ~R27, RZ, P0, !PT ;  /* 0x8000001b0f0f7210 */ /* 0x000fc6000071e4ff */
[----:B------:R-:W-:-:S05]  /*6540*/  LOP3.LUT R7, RZ, R7, RZ, 0x33, !PT ;  /* 0x00000007ff077212 */ /* 0x000fca00078e33ff */
[----:B------:R-:W-:-:S05]  /*6550*/  IMAD.X R7, RZ, RZ, R7, P0 ;  /* 0x000000ffff077224 */ /* 0x000fca00000e0607 */
[----:B------:R-:W-:-:S04]  /*6560*/  LOP3.LUT R7, R7, 0x1, RZ, 0xc0, !PT ;  /* 0x0000000107077812 */ /* 0x000fc800078ec0ff */
[----:B-1----:R-:W-:-:S04]  /*6570*/  IADD3 R7, P0, PT, R22, R7, RZ ;  /* 0x0000000716077210 */ /* 0x002fc80007f1e0ff */
[----:B0-----:R-:W-:Y:S02]  /*6580*/  IADD3.X R25, P1, PT, RZ, R23, RZ, P0, !PT ;  /* 0x00000017ff197210 */ /* 0x001fe4000073e4ff */
[----:B------:R-:W0:Y:S01]  /*6590*/  LDC.64 R22, c[0x3][R0+0x18] ;  /* 0x00c0060000167b82 */ /* 0x000e220000000a00 */
[----:B-----5:R-:W-:Y:S02]  /*65a0*/  IADD3 R18, P0, PT, R18, -R7, RZ ;  /* 0x8000000712127210 */ /* 0x020fe40007f1e0ff */
[----:B------:R-:W-:Y:S02]  /*65b0*/  IMAD.X R7, RZ, RZ, RZ, P1 ;  /* 0x000000ffff077224 */ /* 0x000fe400008e06ff */
[----:B------:R-:W-:-:S03]  /*65c0*/  IADD3.X R19, P0, PT, R19, ~R25, RZ, P0, !PT ;  /* 0x8000001913137210 */ /* 0x000fc6000071e4ff */
[----:B------:R-:W-:-:S05]  /*65d0*/  LOP3.LUT R7, RZ, R7, RZ, 0x33, !PT ;  /* 0x00000007ff077212 */ /* 0x000fca00078e33ff */
[----:B------:R-:W-:-:S05]  /*65e0*/  IMAD.X R7, RZ, RZ, R7, P0 ;  /* 0x000000ffff077224 */ /* 0x000fca00000e0607 */
[----:B------:R-:W-:-:S04]  /*65f0*/  LOP3.LUT R7, R7, 0x1, RZ, 0xc0, !PT ;  /* 0x0000000107077812 */ /* 0x000fc800078ec0ff */
[----:B0-----:R-:W-:-:S04]  /*6600*/  IADD3 R7, P0, PT, R22, R7, RZ ;  /* 0x0000000716077210 */ /* 0x001fc80007f1e0ff */
[----:B------:R-:W-:Y:S02]  /*6610*/  IADD3.X R25, P1, PT, RZ, R23, RZ, P0, !PT ;  /* 0x00000017ff197210 */ /* 0x000fe4000073e4ff */
[----:B------:R-:W0:Y:S01]  /*6620*/  LDC.64 R22, c[0x3][R0+0x20] ;  /* 0x00c0080000167b82 */ /* 0x000e220000000a00 */
[----:B------:R-:W-:Y:S02]  /*6630*/  IADD3 R8, P0, PT, R8, -R7, RZ ;  /* 0x8000000708087210 */ /* 0x000fe40007f1e0ff */
        /* <DEDUP_REMOVED lines=17> */
[----:B--2---:R-:W-:Y:S02]  /*6750*/  IADD3 R10, P0, PT, R10, -R7, RZ ;  /* 0x800000070a0a7210 */ /* 0x004fe40007f1e0ff */
[----:B------:R-:W-:Y:S02]  /*6760*/  IMAD.X R7, RZ, RZ, RZ, P1 ;  /* 0x000000ffff077224 */ /* 0x000fe400008e06ff */
[----:B------:R-:W-:-:S03]  /*6770*/  IADD3.X R11, P0, PT, R11, ~R25, RZ, P0, !PT ;  /* 0x800000190b0b7210 */ /* 0x000fc6000071e4ff */
[----:B------:R-:W1:Y:S01]  /*6780*/  LDC.64 R24, c[0x3][R0+0x38] ;  /* 0x00c00e0000187b82 */ /* 0x000e620000000a00 */
[----:B------:R-:W-:-:S05]  /*6790*/  LOP3.LUT R7, RZ, R7, RZ, 0x33, !PT ;  /* 0x00000007ff077212 */ /* 0x000fca00078e33ff */
[----:B------:R-:W-:-:S05]  /*67a0*/  IMAD.X R7, RZ, RZ, R7, P0 ;  /* 0x000000ffff077224 */ /* 0x000fca00000e0607 */
[----:B------:R-:W-:-:S04]  /*67b0*/  LOP3.LUT R7, R7, 0x1, RZ, 0xc0, !PT ;  /* 0x0000000107077812 */ /* 0x000fc800078ec0ff */
[----:B0-----:R-:W-:-:S04]  /*67c0*/  IADD3 R7, P0, PT, R22, R7, RZ ;  /* 0x0000000716077210 */ /* 0x001fc80007f1e0ff */
[----:B------:R-:W-:Y:S02]  /*67d0*/  IADD3.X R23, P1, PT, RZ, R23, RZ, P0, !PT ;  /* 0x00000017ff177210 */ /* 0x000fe4000073e4ff */
[----:B------:R-:W-:-:S03]  /*67e0*/  IADD3 R16, P0, PT, R16, -R7, RZ ;  /* 0x8000000710107210 */ /* 0x000fc60007f1e0ff */
[----:B------:R-:W-:Y:S01]  /*67f0*/  IMAD.X R7, RZ, RZ, RZ, P1 ;  /* 0x000000ffff077224 */ /* 0x000fe200008e06ff */
[----:B------:R-:W-:-:S04]  /*6800*/  IADD3.X R17, P0, PT, R17, ~R23, RZ, P0, !PT ;  /* 0x8000001711117210 */ /* 0x000fc8000071e4ff */
[----:B------:R-:W-:-:S05]  /*6810*/  LOP3.LUT R7, RZ, R7, RZ, 0x33, !PT ;  /* 0x00000007ff077212 */ /* 0x000fca00078e33ff */
[----:B------:R-:W-:-:S05]  /*6820*/  IMAD.X R7, RZ, RZ, R7, P0 ;  /* 0x000000ffff077224 */ /* 0x000fca00000e0607 */
[----:B------:R-:W-:-:S04]  /*6830*/  LOP3.LUT R7, R7, 0x1, RZ, 0xc0, !PT ;  /* 0x0000000107077812 */ /* 0x000fc800078ec0ff */
[----:B-1----:R-:W-:-:S04]  /*6840*/  IADD3 R7, P0, PT, R24, R7, RZ ;  /* 0x0000000718077210 */ /* 0x002fc80007f1e0ff */
[----:B------:R-:W-:Y:S02]  /*6850*/  IADD3.X R25, P1, PT, RZ, R25, RZ, P0, !PT ;  /* 0x00000019ff197210 */ /* 0x000fe4000073e4ff */
[----:B---3--:R-:W-:-:S04]  /*6860*/  IADD3 R12, P0, PT, R12, -R7, RZ ;  /* 0x800000070c0c7210 */ /* 0x008fc80007f1e0ff */
[----:B------:R-:W-:Y:S01]  /*6870*/  IADD3.X R13, P0, PT, R13, ~R25, RZ, P0, !PT ;  /* 0x800000190d0d7210 */ /* 0x000fe2000071e4ff */
[----:B------:R0:W-:Y:S01]  /*6880*/  STL.64 [R5+0x8], R14 ;  /* 0x0000080e05007387 */ /* 0x0001e20000100a00 */
[----:B------:R-:W-:-:S03]  /*6890*/  VIADD R3, R3, 0x8 ;  /* 0x0000000803037836 */ /* 0x000fc60000000000 */
[----:B------:R0:W-:Y:S04]  /*68a0*/  STL.64 [R5+0x10], R18 ;  /* 0x0000101205007387 */ /* 0x0001e80000100a00 */
[----:B------:R0:W-:Y:S04]  /*68b0*/  STL.64 [R5+0x18], R8 ;  /* 0x0000180805007387 */ /* 0x0001e80000100a00 */
[----:B------:R0:W-:Y:S04]  /*68c0*/  STL.64 [R5+0x20], R20 ;  /* 0x0000201405007387 */ /* 0x0001e80000100a00 */
[----:B------:R0:W-:Y:S04]  /*68d0*/  STL.64 [R5+0x28], R10 ;  /* 0x0000280a05007387 */ /* 0x0001e80000100a00 */
[----:B------:R0:W-:Y:S04]  /*68e0*/  STL.64 [R5+0x30], R16 ;  /* 0x0000301005007387 */ /* 0x0001e80000100a00 */
[----:B------:R0:W-:Y:S01]  /*68f0*/  STL.64 [R5+0x38], R12 ;  /* 0x0000380c05007387 */ /* 0x0001e20000100a00 */
[----:B------:R-:W-:Y:S01]  /*6900*/  IMAD.X R7, RZ, RZ, RZ, P1 ;  /* 0x000000ffff077224 */ /* 0x000fe200008e06ff */
[----:B------:R-:W-:-:S04]  /*6910*/  ISETP.NE.AND P1, PT, R3, R6, PT ;  /* 0x000000060300720c */ /* 0x000fc80003f25270 */
[----:B------:R-:W-:-:S05]  /*6920*/  LOP3.LUT R7, RZ, R7, RZ, 0x33, !PT ;  /* 0x00000007ff077212 */ /* 0x000fca00078e33ff */
[----:B------:R-:W-:-:S05]  /*6930*/  IMAD.X R7, RZ, RZ, R7, P0 ;  /* 0x000000ffff077224 */ /* 0x000fca00000e0607 */
[----:B------:R-:W-:Y:S01]  /*6940*/  LOP3.LUT R7, R7, 0x1, RZ, 0xc0, !PT ;  /* 0x0000000107077812 */ /* 0x000fe200078ec0ff */
[----:B0-----:R-:W-:Y:S06]  /*6950*/  @P1 BRA `(.L_x_46) ;  /* 0xfffffff8008c1947 */ /* 0x001fec000383ffff */
[----:B------:R-:W-:Y:S05]  /*6960*/  BSYNC.RECONVERGENT B1 ;  /* 0x0000000000017941 */ /* 0x000fea0003800200 */
.L_x_45:
[----:B------:R-:W-:-:S09]  /*6970*/  UISETP.NE.AND UP0, UPT, UR15, URZ, UPT ;  /* 0x000000ff0f00728c */ /* 0x000fd2000bf05270 */
[----:B------:R-:W-:Y:S05]  /*6980*/  BRA.U !UP0, `(.L_x_43) ;  /* 0x0000000508607547 */ /* 0x000fea000b800000 */
[----:B------:R-:W-:Y:S02]  /*6990*/  UISETP.GE.U32.AND UP0, UPT, UR21, 0x3, UPT ;  /* 0x000000031500788c */ /* 0x000fe4000bf06070 */
[----:B------:R-:W-:-:S07]  /*69a0*/  UISETP.NE.AND UP1, UPT, UR16, URZ, UPT ;  /* 0x000000ff1000728c */ /* 0x000fce000bf25270 */
[----:B------:R-:W-:Y:S05]  /*69b0*/  BRA.U !UP0, `(.L_x_47) ;  /* 0x0000000108bc7547 */ /* 0x000fea000b800000 */
[----:B------:R-:W-:-:S04]  /*69c0*/  IMAD.SHL.U32 R0, R6, 0x8, RZ ;  /* 0x0000000806007824 */ /* 0x000fc800078e00ff */
[----:B------:R-:W-:-:S05]  /*69d0*/  IMAD.IADD R3, R1, 0x1, R0 ;  /* 0x0000000101037824 */ /* 0x000fca00078e0200 */
[----:B-1----:R-:W3:Y:S04]  /*69e0*/  LDL.64 R14, [R3] ;  /* 0x00000000030e7983 */ /* 0x002ee80000100a00 */
[----:B------:R-:W4:Y:S04]  /*69f0*/  LDL.64 R16, [R3+0x8] ;  /* 0x0000080003107983 */ /* 0x000f280000100a00 */
[----:B------:R-:W5:Y:S04]  /*6a00*/  LDL.64 R8, [R3+0x10] ;  /* 0x0000100003087983 */ /* 0x000f680000100a00 */
[----:B--2---:R-:W2:Y:S01]  /*6a10*/  LDL.64 R10, [R3+0x18] ;  /* 0x00001800030a7983 */ /* 0x004ea20000100a00 */
[----:B------:R-:W0:Y:S01]  /*6a20*/  LDC.64 R20, c[0x3][R0] ;  /* 0x00c0000000147b82 */ /* 0x000e220000000a00 */
[----:B------:R-:W-:-:S07]  /*6a30*/  VIADD R6, R6, 0x4 ;  /* 0x0000000406067836 */ /* 0x000fce0000000000 */
[----:B------:R-:W1:Y:S08]  /*6a40*/  LDC.64 R18, c[0x3][R0+0x8] ;  /* 0x00c0020000127b82 */ /* 0x000e700000000a00 */
[----:B------:R-:W4:Y:S01]  /*6a50*/  LDC.64 R12, c[0x3][R0+0x10] ;  /* 0x00c00400000c7b82 */ /* 0x000f220000000a00 */
[----:B0-----:R-:W-:-:S04]  /*6a60*/  IADD3 R7, P0, PT, R20, R7, RZ ;  /* 0x0000000714077210 */ /* 0x001fc80007f1e0ff */
[----:B------:R-:W-:-:S05]  /*6a70*/  IADD3.X R21, P1, PT, R21, R4, RZ, P0, !PT ;  /* 0x0000000415157210 */ /* 0x000fca000073e4ff */
[----:B------:R-:W-:-:S05]  /*6a80*/  IMAD.X R5, RZ, RZ, RZ, P1 ;  /* 0x000000ffff057224 */ /* 0x000fca00008e06ff */
[----:B------:R-:W-:Y:S02]  /*6a90*/  LOP3.LUT R5, RZ, R5, RZ, 0x33, !PT ;  /* 0x00000005ff057212 */ /* 0x000fe400078e33ff */
[----:B---3--:R-:W-:-:S04]  /*6aa0*/  IADD3 R14, P0, PT, R14, -R7, RZ ;  /* 0x800000070e0e7210 */ /* 0x008fc80007f1e0ff */
[----:B------:R-:W-:Y:S02]  /*6ab0*/  IADD3.X R15, P0, PT, R15, ~R21, RZ, P0, !PT ;  /* 0x800000150f0f7210 */ /* 0x000fe4000071e4ff */
[----:B------:R-:W0:Y:S03]  /*6ac0*/  LDC.64 R20, c[0x3][R0+0x18] ;  /* 0x00c0060000147b82 */ /* 0x000e260000000a00 */
[----:B------:R-:W-:Y:S01]  /*6ad0*/  IMAD.X R5, RZ, RZ, R5, P0 ;  /* 0x000000ffff057224 */ /* 0x000fe200000e0605 */
[----:B------:R3:W-:Y:S04]  /*6ae0*/  STL.64 [R3], R14 ;  /* 0x0000000e03007387 */ /* 0x0007e80000100a00 */
[----:B------:R-:W-:-:S04]  /*6af0*/  LOP3.LUT R5, R5, 0x1, RZ, 0xc0, !PT ;  /* 0x0000000105057812 */ /* 0x000fc800078ec0ff */
[----:B-1----:R-:W-:-:S04]  /*6b00*/  IADD3 R5, P0, PT, R18, R5, RZ ;  /* 0x0000000512057210 */ /* 0x002fc80007f1e0ff */
        /* <DEDUP_REMOVED lines=10> */
[----:B-----5:R-:W-:-:S03]  /*6bb0*/  IADD3 R8, P0, PT, R8, -R5, RZ ;  /* 0x8000000508087210 */ /* 0x020fc60007f1e0ff */
        /* <DEDUP_REMOVED lines=8> */
[----:B--2---:R-:W-:-:S03]  /*6c40*/  IADD3 R10, P0, PT, R10, -R5, RZ ;  /* 0x800000050a0a7210 */ /* 0x004fc60007f1e0ff */
[----:B------:R-:W-:Y:S01]  /*6c50*/  IMAD.X R7, RZ, RZ, RZ, P1 ;  /* 0x000000ffff077224 */ /* 0x000fe200008e06ff */
[----:B------:R-:W-:-:S04]  /*6c60*/  IADD3.X R11, P0, PT, R11, ~R21, RZ, P0, !PT ;  /* 0x800000150b0b7210 */ /* 0x000fc8000071e4ff */
[----:B------:R-:W-:Y:S01]  /*6c70*/  LOP3.LUT R7, RZ, R7, RZ, 0x33, !PT ;  /* 0x00000007ff077212 */ /* 0x000fe200078e33ff */
[----:B------:R3:W-:Y:S04]  /*6c80*/  STL.64 [R3+0x18], R10 ;  /* 0x0000180a03007387 */ /* 0x0007e80000100a00 */
[----:B------:R-:W-:-:S05]  /*6c90*/  IMAD.X R7, RZ, RZ, R7, P0 ;  /* 0x000000ffff077224 */ /* 0x000fca00000e0607 */
[----:B------:R-:W-:-:S07]  /*6ca0*/  LOP3.LUT R7, R7, 0x1, RZ, 0xc0, !PT ;  /* 0x0000000107077812 */ /* 0x000fce00078ec0ff */
.L_x_47:
[----:B------:R-:W-:Y:S05]  /*6cb0*/  BRA.U !UP1, `(.L_x_43) ;  /* 0x0000000109947547 */ /* 0x000fea000b800000 */
[----:B------:R-:W-:Y:S01]  /*6cc0*/  UISETP.NE.AND UP0, UPT, UR22, URZ, UPT ;  /* 0x000000ff1600728c */ /* 0x000fe2000bf05270 */
[----:B------:R-:W-:-:S04]  /*6cd0*/  LOP3.LUT R2, R2, 0x1, RZ, 0xc0, !PT ;  /* 0x0000000102027812 */ /* 0x000fc800078ec0ff */
[----:B------:R-:W-:-:S04]  /*6ce0*/  ISETP.NE.U32.AND P2, PT, R2, 0x1, PT ;  /* 0x000000010200780c */ /* 0x000fc80003f45070 */
[----:B------:R-:W-:Y:S09]  /*6cf0*/  BRA.U !UP0, `(.L_x_48) ;  /* 0x0000000108647547 */ /* 0x000ff2000b800000 */
[----:B------:R-:W-:-:S04]  /*6d00*/  IMAD.SHL.U32 R0, R6, 0x8, RZ ;  /* 0x0000000806007824 */ /* 0x000fc800078e00ff */
[----:B-1-3--:R-:W-:-:S05]  /*6d10*/  IMAD.IADD R15, R1, 0x1, R0 ;  /* 0x00000001010f7824 */ /* 0x00afca00078e0200 */
[----:B--2---:R-:W2:Y:S04]  /*6d20*/  LDL.64 R10, [R15] ;  /* 0x000000000f0a7983 */ /* 0x004ea80000100a00 */
[----:B------:R-:W3:Y:S01]  /*6d30*/  LDL.64 R2, [R15+0x8] ;  /* 0x000008000f027983 */ /* 0x000ee20000100a00 */
[----:B------:R-:W0:Y:S01]  /*6d40*/  LDC.64 R12, c[0x3][R0] ;  /* 0x00c00000000c7b82 */ /* 0x000e220000000a00 */
[----:B------:R-:W-:-:S07]  /*6d50*/  VIADD R6, R6, 0x2 ;  /* 0x0000000206067836 */ /* 0x000fce0000000000 */
[----:B------:R-:W1:Y:S01]  /*6d60*/  LDC.64 R8, c[0x3][R0+0x8] ;  /* 0x00c0020000087b82 */ /* 0x000e620000000a00 */
[----:B0-----:R-:W-:-:S04]  /*6d70*/  IADD3 R7, P0, PT, R12, R7, RZ ;  /* 0x000000070c077210 */ /* 0x001fc80007f1e0ff */
[----:B------:R-:W-:-:S05]  /*6d80*/  IADD3.X R13, P1, PT, R13, R4, RZ, P0, !PT ;  /* 0x000000040d0d7210 */ /* 0x000fca000073e4ff */
[----:B------:R-:W-:-:S05]  /*6d90*/  IMAD.X R5, RZ, RZ, RZ, P1 ;  /* 0x000000ffff057224 */ /* 0x000fca00008e06ff */
[----:B------:R-:W-:Y:S02]  /*6da0*/  LOP3.LUT R5, RZ, R5, RZ, 0x33, !PT ;  /* 0x00000005ff057212 */ /* 0x000fe400078e33ff */
[----:B--2---:R-:W-:-:S04]  /*6db0*/  IADD3 R10, P0, PT, R10, -R7, RZ ;  /* 0x800000070a0a7210 */ /* 0x004fc80007f1e0ff */
[----:B------:R-:W-:-:S05]  /*6dc0*/  IADD3.X R11, P0, PT, R11, ~R13, RZ, P0, !PT ;  /* 0x8000000d0b0b7210 */ /* 0x000fca000071e4ff */
[----:B------:R-:W-:Y:S01]  /*6dd0*/  IMAD.X R5, RZ, RZ, R5, P0 ;  /* 0x000000ffff057224 */ /* 0x000fe200000e0605 */
[----:B------:R0:W-:Y:S04]  /*6de0*/  STL.64 [R15], R10 ;  /* 0x0000000a0f007387 */ /* 0x0001e80000100a00 */
        /* <DEDUP_REMOVED lines=9> */
[----:B------:R-:W-:-:S07]  /*6e80*/  LOP3.LUT R7, R7, 0x1, RZ, 0xc0, !PT ;  /* 0x0000000107077812 */ /* 0x000fce00078ec0ff */
.L_x_48:
[----:B------:R-:W-:Y:S05]  /*6e90*/  @P2 BRA `(.L_x_43) ;  /* 0x00000000001c2947 */ /* 0x000fea0003800000 */
[----:B------:R-:W-:-:S04]  /*6ea0*/  IMAD.SHL.U32 R6, R6, 0x8, RZ ;  /* 0x0000000806067824 */ /* 0x000fc800078e00ff */
[----:B------:R-:W-:-:S05]  /*6eb0*/  IMAD.IADD R5, R1, 0x1, R6 ;  /* 0x0000000101057824 */ /* 0x000fca00078e0206 */
[----:B0--3--:R-:W3:Y:S01]  /*6ec0*/  LDL.64 R2, [R5] ;  /* 0x0000000005027983 */ /* 0x009ee20000100a00 */
[----:B------:R-:W3:Y:S02]  /*6ed0*/  LDC.64 R8, c[0x3][R6] ;  /* 0x00c0000006087b82 */ /* 0x000ee40000000a00 */
[----:B---3--:R-:W-:-:S04]  /*6ee0*/  IADD3 R2, P0, P1, R2, -R7, -R8 ;  /* 0x8000000702027210 */ /* 0x008fc8000791e808 */
[----:B------:R-:W-:-:S05]  /*6ef0*/  IADD3.X R3, PT, PT, R3, ~R4, ~R9, P0, P1 ;  /* 0x8000000403037210 */ /* 0x000fca00007e2c09 */
[----:B------:R0:W-:Y:S04]  /*6f00*/  STL.64 [R5], R2 ;  /* 0x0000000205007387 */ /* 0x0001e80000100a00 */
.L_x_43:
[----:B------:R-:W-:Y:S05]  /*6f10*/  BSYNC.RECONVERGENT B0 ;  /* 0x0000000000007941 */ /* 0x000fea0003800200 */
.L_x_41:
[----:B0--3--:R-:W3:Y:S01]  /*6f20*/  LDL.64 R2, [R1] ;  /* 0x0000000001027983 */ /* 0x009ee20000100a00 */
[----:B------:R-:W0:Y:S03]  /*6f30*/  LDCU UR23, c[0x3][0x98] ;  /* 0x00c01300ff1777ac */ /* 0x000e260008000800 */
[----:B------:R-:W5:Y:S04]  /*6f40*/  LDL.64 R4, [R1+0x8] ;  /* 0x0000080001047983 */ /* 0x000f680000100a00 */
[----:B----4-:R-:W4:Y:S04]  /*6f50*/  LDL.64 R6, [R1+0x10] ;  /* 0x0000100001067983 */ /* 0x010f280000100a00 */
[----:B------:R-:W4:Y:S04]  /*6f60*/  LDL.64 R8, [R1+0x18] ;  /* 0x0000180001087983 */ /* 0x000f280000100a00 */
[----:B--2---:R-:W2:Y:S04]  /*6f70*/  LDL.64 R10, [R1+0x20] ;  /* 0x00002000010a7983 */ /* 0x004ea80000100a00 */
[----:B-1----:R-:W2:Y:S04]  /*6f80*/  LDL.64 R12, [R1+0x28] ;  /* 0x00002800010c7983 */ /* 0x002ea80000100a00 */
[----:B------:R-:W2:Y:S04]  /*6f90*/  LDL.64 R14, [R1+0x30] ;  /* 0x00003000010e7983 */ /* 0x000ea80000100a00 */
[----:B------:R-:W2:Y:S04]  /*6fa0*/  LDL.64 R16, [R1+0x38] ;  /* 0x0000380001107983 */ /* 0x000ea80000100a00 */
[----:B------:R-:W2:Y:S01]  /*6fb0*/  LDL.64 R18, [R1+0x40] ;  /* 0x0000400001127983 */ /* 0x000ea20000100a00 */
[----:B0-----:R-:W-:-:S03]  /*6fc0*/  UISETP.GE.AND UP0, UPT, UR23, 0x1, UPT ;  /* 0x000000011700788c */ /* 0x001fc6000bf06270 */
[----:B------:R0:W-:Y:S04]  /*6fd0*/  STL.64 [R1], RZ ;  /* 0x000000ff01007387 */ /* 0x0001e80000100a00 */
        /* <DEDUP_REMOVED lines=8> */
[----:B---3--:R0:W-:Y:S04]  /*7060*/  STL.64 [R1+0x120], R2 ;  /* 0x0001200201007387 */ /* 0x0081e80000100a00 */
[----:B-----5:R0:W-:Y:S04]  /*7070*/  STL.64 [R1+0x128], R4 ;  /* 0x0001280401007387 */ /* 0x0201e80000100a00 */
[----:B----4-:R0:W-:Y:S04]  /*7080*/  STL.64 [R1+0x130], R6 ;  /* 0x0001300601007387 */ /* 0x0101e80000100a00 */
[----:B------:R0:W-:Y:S04]  /*7090*/  STL.64 [R1+0x138], R8 ;  /* 0x0001380801007387 */ /* 0x0001e80000100a00 */
[----:B--2---:R0:W-:Y:S04]  /*70a0*/  STL.64 [R1+0x140], R10 ;  /* 0x0001400a01007387 */ /* 0x0041e80000100a00 */
        /* <DEDUP_REMOVED lines=8> */
.L_x_65:
        /* <DEDUP_REMOVED lines=12> */
.L_x_51:
        /* <DEDUP_REMOVED lines=133> */
.L_x_50:
        /* <DEDUP_REMOVED lines=71> */
.L_x_53:
        /* <DEDUP_REMOVED lines=40> */
.L_x_54:
        /* <DEDUP_REMOVED lines=18> */
.L_x_52:
        /* <DEDUP_REMOVED lines=13> */
.L_x_56:
        /* <DEDUP_REMOVED lines=134> */
.L_x_55:
        /* <DEDUP_REMOVED lines=71> */
.L_x_58:
        /* <DEDUP_REMOVED lines=41> */
.L_x_59:
        /* <DEDUP_REMOVED lines=19> */
.L_x_57:
        /* <DEDUP_REMOVED lines=10> */
.L_x_62:
        /* <DEDUP_REMOVED lines=37> */
.L_x_61:
        /* <DEDUP_REMOVED lines=23> */
.L_x_63:
        /* <DEDUP_REMOVED lines=14> */
.L_x_64:
        /* <DEDUP_REMOVED lines=12> */
.L_x_60:
[----:B------:R0:W-:Y:S01]  /*99b0*/  STL.64 [UR19], R2 ;  /* 0x00000002ff007987 */ /* 0x0001e20008100a13 */
[----:B------:R-:W-:Y:S05]  /*99c0*/  BRA.U UP0, `(.L_x_65) ;  /* 0xffffffd500d87547 */ /* 0x000fea000b83ffff */
.L_x_49:
[----:B------:R-:W-:Y:S01]  /*99d0*/  UISETP.GE.AND UP0, UPT, UR23, 0x1, UPT ;  /* 0x000000011700788c */ /* 0x000fe2000bf06270 */
[----:B------:R-:W-:Y:S01]  /*99e0*/  BSSY.RECONVERGENT B0, `(.L_x_66) ;  /* 0x00000d4000007945 */ /* 0x000fe20003800200 */
[----:B------:R-:W-:-:S07]  /*99f0*/  UIADD3 UR27, UPT, UPT, UR23, -0x1, URZ ;  /* 0xffffffff171b7890 */ /* 0x000fce000fffe0ff */
[----:B------:R-:W-:Y:S05]  /*9a00*/  BRA.U !UP0, `(.L_x_67) ;  /* 0x0000000108387547 */ /* 0x000fea000b800000 */
[----:B0-----:R-:W-:-:S07]  /*9a10*/  IMAD.U32 R6, RZ, RZ, UR27 ;  /* 0x0000001bff067e24 */ /* 0x001fce000f8e00ff */
.L_x_69:
        /* <DEDUP_REMOVED lines=13> */
.L_x_67:
        /* <DEDUP_REMOVED lines=11> */
.L_x_71:
        /* <DEDUP_REMOVED lines=94> */
.L_x_70:
        /* <DEDUP_REMOVED lines=52> */
.L_x_72:
        /* <DEDUP_REMOVED lines=30> */
.L_x_73:
        /* <DEDUP_REMOVED lines=8> */
.L_x_68:
[----:B------:R-:W-:Y:S05]  /*a720*/  BSYNC.RECONVERGENT B0 ;  /* 0x0000000000007941 */ /* 0x000fea0003800200 */
.L_x_66:
        /* <DEDUP_REMOVED lines=33> */
.L_x_90:
        /* <DEDUP_REMOVED lines=12> */
.L_x_76:
        /* <DEDUP_REMOVED lines=133> */
.L_x_75:
        /* <DEDUP_REMOVED lines=71> */
.L_x_78:
        /* <DEDUP_REMOVED lines=40> */
.L_x_79:
        /* <DEDUP_REMOVED lines=18> */
.L_x_77:
        /* <DEDUP_REMOVED lines=13> */
.L_x_81:
        /* <DEDUP_REMOVED lines=134> */
.L_x_80:
        /* <DEDUP_REMOVED lines=71> */
.L_x_83:
        /* <DEDUP_REMOVED lines=41> */
.L_x_84:
        /* <DEDUP_REMOVED lines=19> */
.L_x_82:
        /* <DEDUP_REMOVED lines=10> */
.L_x_87:
        /* <DEDUP_REMOVED lines=37> */
.L_x_86:
        /* <DEDUP_REMOVED lines=23> */
.L_x_88:
        /* <DEDUP_REMOVED lines=14> */
.L_x_89:
        /* <DEDUP_REMOVED lines=12> */
.L_x_85:
[----:B------:R0:W-:Y:S01]  /*d1c0*/  STL.64 [UR19], R2 ;  /* 0x00000002ff007987 */ /* 0x0001e20008100a13 */
[----:B------:R-:W-:Y:S05]  /*d1d0*/  BRA.U UP0, `(.L_x_90) ;  /* 0xffffffd500d87547 */ /* 0x000fea000b83ffff */
.L_x_74:
[----:B------:R-:W-:Y:S01]  /*d1e0*/  UISETP.GE.AND UP0, UPT, UR23, 0x1, UPT ;  /* 0x000000011700788c */ /* 0x000fe2000bf06270 */
[----:B------:R-:W-:Y:S01]  /*d1f0*/  BSSY.RECONVERGENT B0, `(.L_x_91) ;  /* 0x00000d4000007945 */ /* 0x000fe20003800200 */
[----:B------:R-:W-:-:S07]  /*d200*/  UIADD3 UR27, UPT, UPT, UR23, -0x1, URZ ;  /* 0xffffffff171b7890 */ /* 0x000fce000fffe0ff */
[----:B------:R-:W-:Y:S05]  /*d210*/  BRA.U !UP0, `(.L_x_92) ;  /* 0x0000000108387547 */ /* 0x000fea000b800000 */
[----:B0-----:R-:W-:-:S07]  /*d220*/  IMAD.U32 R6, RZ, RZ, UR27 ;  /* 0x0000001bff067e24 */ /* 0x001fce000f8e00ff */
.L_x_94:
        /* <DEDUP_REMOVED lines=13> */
.L_x_92:
        /* <DEDUP_REMOVED lines=11> */
.L_x_96:
        /* <DEDUP_REMOVED lines=94> */
.L_x_95:
        /* <DEDUP_REMOVED lines=52> */
.L_x_97:
        /* <DEDUP_REMOVED lines=30> */
.L_x_98:
        /* <DEDUP_REMOVED lines=8> */
.L_x_93:
[----:B------:R-:W-:Y:S05]  /*df30*/  BSYNC.RECONVERGENT B0 ;  /* 0x0000000000007941 */ /* 0x000fea0003800200 */
.L_x_91:
        /* <DEDUP_REMOVED lines=33> */
.L_x_115:
        /* <DEDUP_REMOVED lines=12> */
.L_x_101:
        /* <DEDUP_REMOVED lines=133> */
.L_x_100:
        /* <DEDUP_REMOVED lines=71> */
.L_x_103:
        /* <DEDUP_REMOVED lines=40> */
.L_x_104:
        /* <DEDUP_REMOVED lines=18> */
.L_x_102:
        /* <DEDUP_REMOVED lines=13> */
.L_x_106:
        /* <DEDUP_REMOVED lines=134> */
.L_x_105:
        /* <DEDUP_REMOVED lines=71> */
.L_x_108:
        /* <DEDUP_REMOVED lines=41> */
.L_x_109:
        /* <DEDUP_REMOVED lines=19> */
.L_x_107:
        /* <DEDUP_REMOVED lines=10> */
.L_x_112:
        /* <DEDUP_REMOVED lines=37> */
.L_x_111:
        /* <DEDUP_REMOVED lines=23> */
.L_x_113:
        /* <DEDUP_REMOVED lines=14> */
.L_x_114:
        /* <DEDUP_REMOVED lines=12> */
.L_x_110:
[----:B------:R0:W-:Y:S01]  /*109d0*/  STL.64 [UR19], R2 ;  /* 0x00000002ff007987 */ /* 0x0001e20008100a13 */
[----:B------:R-:W-:Y:S05]  /*109e0*/  BRA.U UP0, `(.L_x_115) ;  /* 0xffffffd500d87547 */ /* 0x000fea000b83ffff */
.L_x_99:
[----:B------:R-:W-:Y:S01]  /*109f0*/  UISETP.GE.AND UP0, UPT, UR23, 0x1, UPT ;  /* 0x000000011700788c */ /* 0x000fe2000bf06270 */
[----:B------:R-:W-:Y:S01]  /*10a00*/  BSSY.RECONVERGENT B0, `(.L_x_116) ;  /* 0x00000d4000007945 */ /* 0x000fe20003800200 */
[----:B------:R-:W-:-:S07]  /*10a10*/  UIADD3 UR27, UPT, UPT, UR23, -0x1, URZ ;  /* 0xffffffff171b7890 */ /* 0x000fce000fffe0ff */
[----:B------:R-:W-:Y:S05]  /*10a20*/  BRA.U !UP0, `(.L_x_117) ;  /* 0x0000000108387547 */ /* 0x000fea000b800000 */
[----:B0-----:R-:W-:-:S07]  /*10a30*/  IMAD.U32 R6, RZ, RZ, UR27 ;  /* 0x0000001bff067e24 */ /* 0x001fce000f8e00ff */
.L_x_119:
        /* <DEDUP_REMOVED lines=13> */
.L_x_117:
        /* <DEDUP_REMOVED lines=11> */
.L_x_121:
        /* <DEDUP_REMOVED lines=94> */
.L_x_120:
        /* <DEDUP_REMOVED lines=52> */
.L_x_122:
        /* <DEDUP_REMOVED lines=30> */
.L_x_123:
        /* <DEDUP_REMOVED lines=8> */
.L_x_118:
[----:B------:R-:W-:Y:S05]  /*11740*/  BSYNC.RECONVERGENT B0 ;  /* 0x0000000000007941 */ /* 0x000fea0003800200 */
.L_x_116:
        /* <DEDUP_REMOVED lines=33> */
.L_x_140:
        /* <DEDUP_REMOVED lines=12> */
.L_x_126:
        /* <DEDUP_REMOVED lines=133> */
.L_x_125:
        /* <DEDUP_REMOVED lines=71> */
.L_x_128:
        /* <DEDUP_REMOVED lines=40> */
.L_x_129:
        /* <DEDUP_REMOVED lines=18> */
.L_x_127:
        /* <DEDUP_REMOVED lines=13> */
.L_x_131:
        /* <DEDUP_REMOVED lines=134> */
.L_x_130:
        /* <DEDUP_REMOVED lines=71> */
.L_x_133:
        /* <DEDUP_REMOVED lines=41> */
.L_x_134:
        /* <DEDUP_REMOVED lines=19> */
.L_x_132:
        /* <DEDUP_REMOVED lines=10> */
.L_x_137:
        /* <DEDUP_REMOVED lines=37> */
.L_x_136:
        /* <DEDUP_REMOVED lines=23> */
.L_x_138:
        /* <DEDUP_REMOVED lines=14> */
.L_x_139:
        /* <DEDUP_REMOVED lines=12> */
.L_x_135:
[----:B------:R0:W-:Y:S01]  /*141e0*/  STL.64 [UR19], R2 ;  /* 0x00000002ff007987 */ /* 0x0001e20008100a13 */
[----:B------:R-:W-:Y:S05]  /*141f0*/  BRA.U UP0, `(.L_x_140) ;  /* 0xffffffd500d87547 */ /* 0x000fea000b83ffff */
.L_x_124:
[----:B------:R-:W-:Y:S01]  /*14200*/  UISETP.GE.AND UP0, UPT, UR23, 0x1, UPT ;  /* 0x000000011700788c */ /* 0x000fe2000bf06270 */
[----:B------:R-:W-:Y:S01]  /*14210*/  BSSY.RECONVERGENT B0, `(.L_x_141) ;  /* 0x00000d4000007945 */ /* 0x000fe20003800200 */
[----:B------:R-:W-:-:S07]  /*14220*/  UIADD3 UR27, UPT, UPT, UR23, -0x1, URZ ;  /* 0xffffffff171b7890 */ /* 0x000fce000fffe0ff */
[----:B------:R-:W-:Y:S05]  /*14230*/  BRA.U !UP0, `(.L_x_142) ;  /* 0x0000000108387547 */ /* 0x000fea000b800000 */
[----:B0-----:R-:W-:-:S07]  /*14240*/  IMAD.U32 R6, RZ, RZ, UR27 ;  /* 0x0000001bff067e24 */ /* 0x001fce000f8e00ff */
.L_x_144:
        /* <DEDUP_REMOVED lines=13> */
.L_x_142:
        /* <DEDUP_REMOVED lines=11> */
.L_x_146:
        /* <DEDUP_REMOVED lines=94> */
.L_x_145:
        /* <DEDUP_REMOVED lines=52> */
.L_x_147:
        /* <DEDUP_REMOVED lines=30> */
.L_x_148:
        /* <DEDUP_REMOVED lines=8> */
.L_x_143:
[----:B------:R-:W-:Y:S05]  /*14f50*/  BSYNC.RECONVERGENT B0 ;  /* 0x0000000000007941 */ /* 0x000fea0003800200 */
.L_x_141:
        /* <DEDUP_REMOVED lines=33> */
.L_x_165:
        /* <DEDUP_REMOVED lines=12> */
.L_x_151:
        /* <DEDUP_REMOVED lines=133> */
.L_x_150:
        /* <DEDUP_REMOVED lines=71> */
.L_x_153:
        /* <DEDUP_REMOVED lines=40> */
.L_x_154:
        /* <DEDUP_REMOVED lines=18> */
.L_x_152:
        /* <DEDUP_REMOVED lines=13> */
.L_x_156:
        /* <DEDUP_REMOVED lines=134> */
.L_x_155:
        /* <DEDUP_REMOVED lines=71> */
.L_x_158:
        /* <DEDUP_REMOVED lines=41> */
.L_x_159:
        /* <DEDUP_REMOVED lines=19> */
.L_x_157:
        /* <DEDUP_REMOVED lines=10> */
.L_x_162:
        /* <DEDUP_REMOVED lines=37> */
.L_x_161:
        /* <DEDUP_REMOVED lines=23> */
.L_x_163:
        /* <DEDUP_REMOVED lines=14> */
.L_x_164:
        /* <DEDUP_REMOVED lines=12> */
.L_x_160:
[----:B------:R0:W-:Y:S01]  /*179f0*/  STL.64 [UR19], R2 ;  /* 0x00000002ff007987 */ /* 0x0001e20008100a13 */
[----:B------:R-:W-:Y:S05]  /*17a00*/  BRA.U UP0, `(.L_x_165) ;  /* 0xffffffd500d87547 */ /* 0x000fea000b83ffff */
.L_x_149:
[----:B------:R-:W-:Y:S01]  /*17a10*/  UISETP.GE.AND UP0, UPT, UR23, 0x1, UPT ;  /* 0x000000011700788c */ /* 0x000fe2000bf06270 */
[----:B------:R-:W-:Y:S01]  /*17a20*/  BSSY.RECONVERGENT B0, `(.L_x_166) ;  /* 0x00000d4000007945 */ /* 0x000fe20003800200 */
[----:B------:R-:W-:-:S07]  /*17a30*/  UIADD3 UR27, UPT, UPT, UR23, -0x1, URZ ;  /* 0xffffffff171b7890 */ /* 0x000fce000fffe0ff */
[----:B------:R-:W-:Y:S05]  /*17a40*/  BRA.U !UP0, `(.L_x_167) ;  /* 0x0000000108387547 */ /* 0x000fea000b800000 */
[----:B0-----:R-:W-:-:S07]  /*17a50*/  IMAD.U32 R6, RZ, RZ, UR27 ;  /* 0x0000001bff067e24 */ /* 0x001fce000f8e00ff */
.L_x_169:
        /* <DEDUP_REMOVED lines=13> */
.L_x_167:
        /* <DEDUP_REMOVED lines=11> */
.L_x_171:
        /* <DEDUP_REMOVED lines=94> */
.L_x_170:
        /* <DEDUP_REMOVED lines=52> */
.L_x_172:
        /* <DEDUP_REMOVED lines=30> */
.L_x_173:
        /* <DEDUP_REMOVED lines=8> */
.L_x_168:
[----:B------:R-:W-:Y:S05]  /*18760*/  BSYNC.RECONVERGENT B0 ;  /* 0x0000000000007941 */ /* 0x000fea0003800200 */
.L_x_166:
        /* <DEDUP_REMOVED lines=33> */
.L_x_190:
        /* <DEDUP_REMOVED lines=12> */
.L_x_176:
        /* <DEDUP_REMOVED lines=133> */
.L_x_175:
        /* <DEDUP_REMOVED lines=71> */
.L_x_178:
        /* <DEDUP_REMOVED lines=40> */
.L_x_179:
        /* <DEDUP_REMOVED lines=18> */
.L_x_177:
        /* <DEDUP_REMOVED lines=13> */
.L_x_181:
        /* <DEDUP_REMOVED lines=134> */
.L_x_180:
        /* <DEDUP_REMOVED lines=71> */
.L_x_183:
        /* <DEDUP_REMOVED lines=41> */
.L_x_184:
        /* <DEDUP_REMOVED lines=19> */
.L_x_182:
        /* <DEDUP_REMOVED lines=10> */
.L_x_187:
        /* <DEDUP_REMOVED lines=37> */
.L_x_186:
        /* <DEDUP_REMOVED lines=23> */
.L_x_188:
        /* <DEDUP_REMOVED lines=14> */
.L_x_189:
        /* <DEDUP_REMOVED lines=12> */
.L_x_185:
[----:B------:R0:W-:Y:S01]  /*1b200*/  STL.64 [UR19], R2 ;  /* 0x00000002ff007987 */ /* 0x0001e20008100a13 */
[----:B------:R-:W-:Y:S05]  /*1b210*/  BRA.U UP0, `(.L_x_190) ;  /* 0xffffffd500d87547 */ /* 0x000fea000b83ffff */
.L_x_174:
[----:B------:R-:W-:Y:S01]  /*1b220*/  UISETP.GE.AND UP0, UPT, UR23, 0x1, UPT ;  /* 0x000000011700788c */ /* 0x000fe2000bf06270 */
[----:B------:R-:W-:Y:S01]  /*1b230*/  BSSY.RECONVERGENT B0, `(.L_x_191) ;  /* 0x00000d4000007945 */ /* 0x000fe20003800200 */
[----:B------:R-:W-:-:S07]  /*1b240*/  UIADD3 UR27, UPT, UPT, UR23, -0x1, URZ ;  /* 0xffffffff171b7890 */ /* 0x000fce000fffe0ff */
[----:B------:R-:W-:Y:S05]  /*1b250*/  BRA.U !UP0, `(.L_x_192) ;  /* 0x0000000108387547 */ /* 0x000fea000b800000 */
[----:B0-----:R-:W-:-:S07]  /*1b260*/  IMAD.U32 R6, RZ, RZ, UR27 ;  /* 0x0000001bff067e24 */ /* 0x001fce000f8e00ff */
.L_x_194:
        /* <DEDUP_REMOVED lines=13> */
.L_x_192:
        /* <DEDUP_REMOVED lines=11> */
.L_x_196:
        /* <DEDUP_REMOVED lines=94> */
.L_x_195:
        /* <DEDUP_REMOVED lines=52> */
.L_x_197:
        /* <DEDUP_REMOVED lines=30> */
.L_x_198:
        /* <DEDUP_REMOVED lines=8> */
.L_x_193:
[----:B------:R-:W-:Y:S05]  /*1bf70*/  BSYNC.RECONVERGENT B0 ;  /* 0x0000000000007941 */ /* 0x000fea0003800200 */
.L_x_191:
        /* <DEDUP_REMOVED lines=33> */
.L_x_215:
        /* <DEDUP_REMOVED lines=12> */
.L_x_201:
        /* <DEDUP_REMOVED lines=133> */
.L_x_200:
        /* <DEDUP_REMOVED lines=71> */
.L_x_203:
        /* <DEDUP_REMOVED lines=40> */
.L_x_204:
        /* <DEDUP_REMOVED lines=18> */
.L_x_202:
        /* <DEDUP_REMOVED lines=13> */
.L_x_206:
        /* <DEDUP_REMOVED lines=134> */
.L_x_205:
        /* <DEDUP_REMOVED lines=71> */
.L_x_208:
        /* <DEDUP_REMOVED lines=41> */
.L_x_209:
        /* <DEDUP_REMOVED lines=19> */
.L_x_207:
        /* <DEDUP_REMOVED lines=10> */
.L_x_212:
        /* <DEDUP_REMOVED lines=37> */
.L_x_211:
        /* <DEDUP_REMOVED lines=23> */
.L_x_213:
        /* <DEDUP_REMOVED lines=14> */
.L_x_214:
        /* <DEDUP_REMOVED lines=12> */
.L_x_210:
[----:B------:R0:W-:Y:S01]  /*1ea10*/  STL.64 [UR19], R2 ;  /* 0x00000002ff007987 */ /* 0x0001e20008100a13 */
[----:B------:R-:W-:Y:S05]  /*1ea20*/  BRA.U UP0, `(.L_x_215) ;  /* 0xffffffd500d87547 */ /* 0x000fea000b83ffff */
.L_x_199:
[----:B------:R-:W-:Y:S01]  /*1ea30*/  UISETP.GE.AND UP0, UPT, UR23, 0x1, UPT ;  /* 0x000000011700788c */ /* 0x000fe2000bf06270 */
[----:B------:R-:W-:Y:S01]  /*1ea40*/  BSSY.RECONVERGENT B0, `(.L_x_216) ;  /* 0x00000d4000007945 */ /* 0x000fe20003800200 */
[----:B------:R-:W-:-:S07]  /*1ea50*/  UIADD3 UR27, UPT, UPT, UR23, -0x1, URZ ;  /* 0xffffffff171b7890 */ /* 0x000fce000fffe0ff */
[----:B------:R-:W-:Y:S05]  /*1ea60*/  BRA.U !UP0, `(.L_x_217) ;  /* 0x0000000108387547 */ /* 0x000fea000b800000 */
[----:B0-----:R-:W-:-:S07]  /*1ea70*/  IMAD.U32 R6, RZ, RZ, UR27 ;  /* 0x0000001bff067e24 */ /* 0x001fce000f8e00ff */
.L_x_219:
        /* <DEDUP_REMOVED lines=13> */
.L_x_217:
        /* <DEDUP_REMOVED lines=11> */
.L_x_221:
        /* <DEDUP_REMOVED lines=94> */
.L_x_220:
        /* <DEDUP_REMOVED lines=52> */
.L_x_222:
        /* <DEDUP_REMOVED lines=30> */
.L_x_223:
        /* <DEDUP_REMOVED lines=8> */
.L_x_218:
[----:B------:R-:W-:Y:S05]  /*1f780*/  BSYNC.RECONVERGENT B0 ;  /* 0x0000000000007941 */ /* 0x000fea0003800200 */
.L_x_216:
        /* <DEDUP_REMOVED lines=33> */
.L_x_240:
        /* <DEDUP_REMOVED lines=12> */
.L_x_226:
        /* <DEDUP_REMOVED lines=133> */
.L_x_225:
        /* <DEDUP_REMOVED lines=71> */
.L_x_228:
        /* <DEDUP_REMOVED lines=40> */
.L_x_229:
        /* <DEDUP_REMOVED lines=18> */
.L_x_227:
        /* <DEDUP_REMOVED lines=13> */
.L_x_231:
        /* <DEDUP_REMOVED lines=134> */
.L_x_230:
        /* <DEDUP_REMOVED lines=71> */
.L_x_233:
        /* <DEDUP_REMOVED lines=41> */
.L_x_234:
        /* <DEDUP_REMOVED lines=19> */
.L_x_232:
        /* <DEDUP_REMOVED lines=10> */
.L_x_237:
        /* <DEDUP_REMOVED lines=37> */
.L_x_236:
        /* <DEDUP_REMOVED lines=23> */
.L_x_238:
        /* <DEDUP_REMOVED lines=14> */
.L_x_239:
        /* <DEDUP_REMOVED lines=12> */
.L_x_235:
[----:B------:R0:W-:Y:S01]  /*22220*/  STL.64 [UR19], R2 ;  /* 0x00000002ff007987 */ /* 0x0001e20008100a13 */
[----:B------:R-:W-:Y:S05]  /*22230*/  BRA.U UP0, `(.L_x_240) ;  /* 0xffffffd500d87547 */ /* 0x000fea000b83ffff */
.L_x_224:
[----:B------:R-:W-:Y:S01]  /*22240*/  UISETP.GE.AND UP0, UPT, UR23, 0x1, UPT ;  /* 0x000000011700788c */ /* 0x000fe2000bf06270 */
[----:B------:R-:W-:Y:S01]  /*22250*/  BSSY.RECONVERGENT B0, `(.L_x_241) ;  /* 0x00000d4000007945 */ /* 0x000fe20003800200 */
[----:B------:R-:W-:-:S07]  /*22260*/  UIADD3 UR27, UPT, UPT, UR23, -0x1, URZ ;  /* 0xffffffff171b7890 */ /* 0x000fce000fffe0ff */
[----:B------:R-:W-:Y:S05]  /*22270*/  BRA.U !UP0, `(.L_x_242) ;  /* 0x0000000108387547 */ /* 0x000fea000b800000 */
[----:B0-----:R-:W-:-:S07]  /*22280*/  IMAD.U32 R6, RZ, RZ, UR27 ;  /* 0x0000001bff067e24 */ /* 0x001fce000f8e00ff */
.L_x_244:
        /* <DEDUP_REMOVED lines=13> */
.L_x_242:
        /* <DEDUP_REMOVED lines=11> */
.L_x_246:
        /* <DEDUP_REMOVED lines=94> */
.L_x_245:
        /* <DEDUP_REMOVED lines=52> */
.L_x_247:
        /* <DEDUP_REMOVED lines=30> */
.L_x_248:
        /* <DEDUP_REMOVED lines=8> */
.L_x_243:
[----:B------:R-:W-:Y:S05]  /*22f90*/  BSYNC.RECONVERGENT B0 ;  /* 0x0000000000007941 */ /* 0x000fea0003800200 */
.L_x_241:
        /* <DEDUP_REMOVED lines=33> */
.L_x_265:
        /* <DEDUP_REMOVED lines=12> */
.L_x_251:
        /* <DEDUP_REMOVED lines=133> */
.L_x_250:
        /* <DEDUP_REMOVED lines=71> */
.L_x_253:
        /* <DEDUP_REMOVED lines=40> */
.L_x_254:
        /* <DEDUP_REMOVED lines=18> */
.L_x_252:
        /* <DEDUP_REMOVED lines=13> */
.L_x_256:
        /* <DEDUP_REMOVED lines=134> */
.L_x_255:
        /* <DEDUP_REMOVED lines=71> */
.L_x_258:
        /* <DEDUP_REMOVED lines=41> */
.L_x_259:
        /* <DEDUP_REMOVED lines=19> */
.L_x_257:
        /* <DEDUP_REMOVED lines=10> */
.L_x_262:
        /* <DEDUP_REMOVED lines=37> */
.L_x_261:
        /* <DEDUP_REMOVED lines=23> */
.L_x_263:
        /* <DEDUP_REMOVED lines=14> */
.L_x_264:
        /* <DEDUP_REMOVED lines=12> */
.L_x_260:
[----:B------:R0:W-:Y:S01]  /*25a30*/  STL.64 [UR19], R2 ;  /* 0x00000002ff007987 */ /* 0x0001e20008100a13 */
[----:B------:R-:W-:Y:S05]  /*25a40*/  BRA.U UP0, `(.L_x_265) ;  /* 0xffffffd500d87547 */ /* 0x000fea000b83ffff */
.L_x_249:
[----:B------:R-:W-:Y:S01]  /*25a50*/  UISETP.GE.AND UP0, UPT, UR23, 0x1, UPT ;  /* 0x000000011700788c */ /* 0x000fe2000bf06270 */
[----:B------:R-:W-:Y:S01]  /*25a60*/  BSSY.RECONVERGENT B0, `(.L_x_266) ;  /* 0x00000d4000007945 */ /* 0x000fe20003800200 */
[----:B------:R-:W-:-:S07]  /*25a70*/  UIADD3 UR27, UPT, UPT, UR23, -0x1, URZ ;  /* 0xffffffff171b7890 */ /* 0x000fce000fffe0ff */
[----:B------:R-:W-:Y:S05]  /*25a80*/  BRA.U !UP0, `(.L_x_267) ;  /* 0x0000000108387547 */ /* 0x000fea000b800000 */
[----:B0-----:R-:W-:-:S07]  /*25a90*/  IMAD.U32 R6, RZ, RZ, UR27 ;  /* 0x0000001bff067e24 */ /* 0x001fce000f8e00ff */
.L_x_269:
        /* <DEDUP_REMOVED lines=13> */
.L_x_267:
        /* <DEDUP_REMOVED lines=11> */
.L_x_271:
        /* <DEDUP_REMOVED lines=94> */
.L_x_270:
        /* <DEDUP_REMOVED lines=52> */
.L_x_272:
        /* <DEDUP_REMOVED lines=30> */
.L_x_273:
        /* <DEDUP_REMOVED lines=8> */
.L_x_268:
[----:B------:R-:W-:Y:S05]  /*267a0*/  BSYNC.RECONVERGENT B0 ;  /* 0x0000000000007941 */ /* 0x000fea0003800200 */
.L_x_266:
        /* <DEDUP_REMOVED lines=33> */
.L_x_290:
        /* <DEDUP_REMOVED lines=12> */
.L_x_276:
        /* <DEDUP_REMOVED lines=133> */
.L_x_275:
        /* <DEDUP_REMOVED lines=71> */
.L_x_278:
        /* <DEDUP_REMOVED lines=40> */
.L_x_279:
        /* <DEDUP_REMOVED lines=18> */
.L_x_277:
        /* <DEDUP_REMOVED lines=13> */
.L_x_281:
        /* <DEDUP_REMOVED lines=134> */
.L_x_280:
        /* <DEDUP_REMOVED lines=71> */
.L_x_283:
        /* <DEDUP_REMOVED lines=41> */
.L_x_284:
        /* <DEDUP_REMOVED lines=19> */
.L_x_282:
        /* <DEDUP_REMOVED lines=10> */
.L_x_287:
        /* <DEDUP_REMOVED lines=37> */
.L_x_286:
        /* <DEDUP_REMOVED lines=23> */
.L_x_288:
        /* <DEDUP_REMOVED lines=14> */
.L_x_289:
        /* <DEDUP_REMOVED lines=12> */
.L_x_285:
[----:B------:R0:W-:Y:S01]  /*29240*/  STL.64 [UR19], R2 ;  /* 0x00000002ff007987 */ /* 0x0001e20008100a13 */
[----:B------:R-:W-:Y:S05]  /*29250*/  BRA.U UP0, `(.L_x_290) ;  /* 0xffffffd500d87547 */ /* 0x000fea000b83ffff */
.L_x_274:
[----:B------:R-:W-:Y:S01]  /*29260*/  UISETP.GE.AND UP0, UPT, UR23, 0x1, UPT ;  /* 0x000000011700788c */ /* 0x000fe2000bf06270 */
[----:B------:R-:W-:Y:S01]  /*29270*/  BSSY.RECONVERGENT B0, `(.L_x_291) ;  /* 0x00000d4000007945 */ /* 0x000fe20003800200 */
[----:B------:R-:W-:-:S07]  /*29280*/  UIADD3 UR27, UPT, UPT, UR23, -0x1, URZ ;  /* 0xffffffff171b7890 */ /* 0x000fce000fffe0ff */
[----:B------:R-:W-:Y:S05]  /*29290*/  BRA.U !UP0, `(.L_x_292) ;  /* 0x0000000108387547 */ /* 0x000fea000b800000 */
[----:B0-----:R-:W-:-:S07]  /*292a0*/  IMAD.U32 R6, RZ, RZ, UR27 ;  /* 0x0000001bff067e24 */ /* 0x001fce000f8e00ff */
.L_x_294:
        /* <DEDUP_REMOVED lines=13> */
.L_x_292:
        /* <DEDUP_REMOVED lines=11> */
.L_x_296:
        /* <DEDUP_REMOVED lines=94> */
.L_x_295:
        /* <DEDUP_REMOVED lines=52> */
.L_x_297:
        /* <DEDUP_REMOVED lines=30> */
.L_x_298:
        /* <DEDUP_REMOVED lines=8> */
.L_x_293:
[----:B------:R-:W-:Y:S05]  /*29fb0*/  BSYNC.RECONVERGENT B0 ;  /* 0x0000000000007941 */ /* 0x000fea0003800200 */
.L_x_291:
        /* <DEDUP_REMOVED lines=33> */
.L_x_315:
        /* <DEDUP_REMOVED lines=12> */
.L_x_301:
        /* <DEDUP_REMOVED lines=133> */
.L_x_300:
        /* <DEDUP_REMOVED lines=71> */
.L_x_303:
        /* <DEDUP_REMOVED lines=40> */
.L_x_304:
        /* <DEDUP_REMOVED lines=18> */
.L_x_302:
        /* <DEDUP_REMOVED lines=13> */
.L_x_306:
        /* <DEDUP_REMOVED lines=134> */
.L_x_305:
        /* <DEDUP_REMOVED lines=71> */
.L_x_308:
        /* <DEDUP_REMOVED lines=41> */
.L_x_309:
        /* <DEDUP_REMOVED lines=19> */
.L_x_307:
        /* <DEDUP_REMOVED lines=10> */
.L_x_312:
        /* <DEDUP_REMOVED lines=37> */
.L_x_311:
        /* <DEDUP_REMOVED lines=23> */
.L_x_313:
        /* <DEDUP_REMOVED lines=14> */
.L_x_314:
        /* <DEDUP_REMOVED lines=12> */
.L_x_310:
[----:B------:R0:W-:Y:S01]  /*2ca50*/  STL.64 [UR19], R2 ;  /* 0x00000002ff007987 */ /* 0x0001e20008100a13 */
[----:B------:R-:W-:Y:S05]  /*2ca60*/  BRA.U UP0, `(.L_x_315) ;  /* 0xffffffd500d87547 */ /* 0x000fea000b83ffff */
.L_x_299:
[----:B------:R-:W-:Y:S01]  /*2ca70*/  UISETP.GE.AND UP0, UPT, UR23, 0x1, UPT ;  /* 0x000000011700788c */ /* 0x000fe2000bf06270 */
[----:B------:R-:W-:Y:S01]  /*2ca80*/  BSSY.RECONVERGENT B0, `(.L_x_316) ;  /* 0x00000d4000007945 */ /* 0x000fe20003800200 */
[----:B------:R-:W-:-:S07]  /*2ca90*/  UIADD3 UR27, UPT, UPT, UR23, -0x1, URZ ;  /* 0xffffffff171b7890 */ /* 0x000fce000fffe0ff */
[----:B------:R-:W-:Y:S05]  /*2caa0*/  BRA.U !UP0, `(.L_x_317) ;  /* 0x0000000108387547 */ /* 0x000fea000b800000 */
[----:B0-----:R-:W-:-:S07]  /*2cab0*/  IMAD.U32 R6, RZ, RZ, UR27 ;  /* 0x0000001bff067e24 */ /* 0x001fce000f8e00ff */
.L_x_319:
        /* <DEDUP_REMOVED lines=13> */
.L_x_317:
        /* <DEDUP_REMOVED lines=11> */
.L_x_321:
        /* <DEDUP_REMOVED lines=94> */
.L_x_320:
        /* <DEDUP_REMOVED lines=52> */
.L_x_322:
        /* <DEDUP_REMOVED lines=30> */
.L_x_323:
        /* <DEDUP_REMOVED lines=8> */
.L_x_318:
[----:B------:R-:W-:Y:S05]  /*2d7c0*/  BSYNC.RECONVERGENT B0 ;  /* 0x0000000000007941 */ /* 0x000fea0003800200 */
.L_x_316:
        /* <DEDUP_REMOVED lines=33> */
.L_x_340:
        /* <DEDUP_REMOVED lines=12> */
.L_x_326:
        /* <DEDUP_REMOVED lines=133> */
.L_x_325:
        /* <DEDUP_REMOVED lines=71> */
.L_x_328:
        /* <DEDUP_REMOVED lines=40> */
.L_x_329:
        /* <DEDUP_REMOVED lines=18> */
.L_x_327:
        /* <DEDUP_REMOVED lines=13> */
.L_x_331:
        /* <DEDUP_REMOVED lines=134> */
.L_x_330:
        /* <DEDUP_REMOVED lines=71> */
.L_x_333:
        /* <DEDUP_REMOVED lines=41> */
.L_x_334:
        /* <DEDUP_REMOVED lines=19> */
.L_x_332:
        /* <DEDUP_REMOVED lines=10> */
.L_x_337:
        /* <DEDUP_REMOVED lines=37> */
.L_x_336:
        /* <DEDUP_REMOVED lines=23> */
.L_x_338:
        /* <DEDUP_REMOVED lines=14> */
.L_x_339:
        /* <DEDUP_REMOVED lines=12> */
.L_x_335:
[----:B------:R0:W-:Y:S01]  /*30260*/  STL.64 [UR19], R2 ;  /* 0x00000002ff007987 */ /* 0x0001e20008100a13 */
[----:B------:R-:W-:Y:S05]  /*30270*/  BRA.U UP0, `(.L_x_340) ;  /* 0xffffffd500d87547 */ /* 0x000fea000b83ffff */
.L_x_324:
[----:B------:R-:W-:Y:S01]  /*30280*/  UISETP.GE.AND UP0, UPT, UR23, 0x1, UPT ;  /* 0x000000011700788c */ /* 0x000fe2000bf06270 */
[----:B------:R-:W-:Y:S01]  /*30290*/  BSSY.RECONVERGENT B0, `(.L_x_341) ;  /* 0x00000d4000007945 */ /* 0x000fe20003800200 */
[----:B------:R-:W-:-:S07]  /*302a0*/  UIADD3 UR27, UPT, UPT, UR23, -0x1, URZ ;  /* 0xffffffff171b7890 */ /* 0x000fce000fffe0ff */
[----:B------:R-:W-:Y:S05]  /*302b0*/  BRA.U !UP0, `(.L_x_342) ;  /* 0x0000000108387547 */ /* 0x000fea000b800000 */
[----:B0-----:R-:W-:-:S07]  /*302c0*/  IMAD.U32 R6, RZ, RZ, UR27 ;  /* 0x0000001bff067e24 */ /* 0x001fce000f8e00ff */
.L_x_344:
        /* <DEDUP_REMOVED lines=13> */
.L_x_342:
        /* <DEDUP_REMOVED lines=11> */
.L_x_346:
        /* <DEDUP_REMOVED lines=94> */
.L_x_345:
        /* <DEDUP_REMOVED lines=52> */
.L_x_347:
        /* <DEDUP_REMOVED lines=30> */
.L_x_348:
        /* <DEDUP_REMOVED lines=8> */
.L_x_343:
[----:B------:R-:W-:Y:S05]  /*30fd0*/  BSYNC.RECONVERGENT B0 ;  /* 0x0000000000007941 */ /* 0x000fea0003800200 */
.L_x_341:
        /* <DEDUP_REMOVED lines=33> */
.L_x_365:
        /* <DEDUP_REMOVED lines=12> */
.L_x_351:
        /* <DEDUP_REMOVED lines=133> */
.L_x_350:
        /* <DEDUP_REMOVED lines=71> */
.L_x_353:
        /* <DEDUP_REMOVED lines=40> */
.L_x_354:
        /* <DEDUP_REMOVED lines=18> */
.L_x_352:
        /* <DEDUP_REMOVED lines=13> */
.L_x_356:
        /* <DEDUP_REMOVED lines=134> */
.L_x_355:
        /* <DEDUP_REMOVED lines=71> */
.L_x_358:
        /* <DEDUP_REMOVED lines=41> */
.L_x_359:
        /* <DEDUP_REMOVED lines=19> */
.L_x_357:
        /* <DEDUP_REMOVED lines=10> */
.L_x_362:
        /* <DEDUP_REMOVED lines=37> */
.L_x_361:
        /* <DEDUP_REMOVED lines=23> */
.L_x_363:
        /* <DEDUP_REMOVED lines=14> */
.L_x_364:
        /* <DEDUP_REMOVED lines=12> */
.L_x_360:
[----:B------:R0:W-:Y:S01]  /*33a70*/  STL.64 [UR19], R2 ;  /* 0x00000002ff007987 */ /* 0x0001e20008100a13 */
[----:B------:R-:W-:Y:S05]  /*33a80*/  BRA.U UP0, `(.L_x_365) ;  /* 0xffffffd500d87547 */ /* 0x000fea000b83ffff */
.L_x_349:
[----:B------:R-:W-:Y:S01]  /*33a90*/  UISETP.GE.AND UP0, UPT, UR23, 0x1, UPT ;  /* 0x000000011700788c */ /* 0x000fe2000bf06270 */
[----:B------:R-:W-:Y:S01]  /*33aa0*/  BSSY.RECONVERGENT B0, `(.L_x_366) ;  /* 0x00000d4000007945 */ /* 0x000fe20003800200 */
[----:B------:R-:W-:-:S07]  /*33ab0*/  UIADD3 UR27, UPT, UPT, UR23, -0x1, URZ ;  /* 0xffffffff171b7890 */ /* 0x000fce000fffe0ff */
[----:B------:R-:W-:Y:S05]  /*33ac0*/  BRA.U !UP0, `(.L_x_367) ;  /* 0x0000000108387547 */ /* 0x000fea000b800000 */
[----:B0-----:R-:W-:-:S07]  /*33ad0*/  IMAD.U32 R6, RZ, RZ, UR27 ;  /* 0x0000001bff067e24 */ /* 0x001fce000f8e00ff */
.L_x_369:
        /* <DEDUP_REMOVED lines=13> */
.L_x_367:
        /* <DEDUP_REMOVED lines=11> */
.L_x_371:
        /* <DEDUP_REMOVED lines=94> */
.L_x_370:
        /* <DEDUP_REMOVED lines=52> */
.L_x_372:
        /* <DEDUP_REMOVED lines=30> */
.L_x_373:
        /* <DEDUP_REMOVED lines=8> */
.L_x_368:
[----:B------:R-:W-:Y:S05]  /*347e0*/  BSYNC.RECONVERGENT B0 ;  /* 0x0000000000007941 */ /* 0x000fea0003800200 */
.L_x_366:
        /* <DEDUP_REMOVED lines=33> */
.L_x_390:
        /* <DEDUP_REMOVED lines=12> */
.L_x_376:
        /* <DEDUP_REMOVED lines=133> */
.L_x_375:
        /* <DEDUP_REMOVED lines=71> */
.L_x_378:
        /* <DEDUP_REMOVED lines=40> */
.L_x_379:
        /* <DEDUP_REMOVED lines=18> */
.L_x_377:
        /* <DEDUP_REMOVED lines=13> */
.L_x_381:
        /* <DEDUP_REMOVED lines=134> */
.L_x_380:
        /* <DEDUP_REMOVED lines=71> */
.L_x_383:
        /* <DEDUP_REMOVED lines=41> */
.L_x_384:
        /* <DEDUP_REMOVED lines=19> */
.L_x_382:
        /* <DEDUP_REMOVED lines=10> */
.L_x_387:
        /* <DEDUP_REMOVED lines=37> */
.L_x_386:
        /* <DEDUP_REMOVED lines=23> */
.L_x_388:
        /* <DEDUP_REMOVED lines=14> */
.L_x_389:
        /* <DEDUP_REMOVED lines=12> */
.L_x_385:
[----:B------:R0:W-:Y:S01]  /*37280*/  STL.64 [UR19], R2 ;  /* 0x00000002ff007987 */ /* 0x0001e20008100a13 */
[----:B------:R-:W-:Y:S05]  /*37290*/  BRA.U UP0, `(.L_x_390) ;  /* 0xffffffd500d87547 */ /* 0x000fea000b83ffff */
.L_x_374:
[----:B------:R-:W-:Y:S01]  /*372a0*/  UISETP.GE.AND UP0, UPT, UR23, 0x1, UPT ;  /* 0x000000011700788c */ /* 0x000fe2000bf06270 */
[----:B------:R-:W-:Y:S01]  /*372b0*/  BSSY.RECONVERGENT B0, `(.L_x_391) ;  /* 0x00000d6000007945 */ /* 0x000fe20003800200 */
[----:B------:R-:W-:-:S06]  /*372c0*/  UIADD3 UR4, UPT, UPT, UR23, -0x1, URZ ;  /* 0xffffffff17047890 */ /* 0x000fcc000fffe0ff */
[----:B0-----:R-:W-:Y:S01]  /*372d0*/  IMAD.U32 R5, RZ, RZ, UR4 ;  /* 0x00000004ff057e24 */ /* 0x001fe2000f8e00ff */
[----:B------:R-:W-:Y:S06]  /*372e0*/  BRA.U !UP0, `(.L_x_392) ;  /* 0x0000000108387547 */ /* 0x000fec000b800000 */
[----:B------:R-:W-:-:S07]  /*372f0*/  IMAD.MOV.U32 R4, RZ, RZ, R5 ;  /* 0x000000ffff047224 */ /* 0x000fce00078e0005 */
.L_x_394:
[----:B------:R-:W-:-:S04]  /*37300*/  IMAD.SHL.U32 R0, R4, 0x8, RZ ;  /* 0x0000000804007824 */ /* 0x000fc800078e00ff */
[----:B------:R-:W-:-:S06]  /*37310*/  IMAD.IADD R2, R1, 0x1, R0 ;  /* 0x0000000101027824 */ /* 0x000fcc00078e0200 */
[----:B------:R-:W5:Y:S01]  /*37320*/  LDL.64 R2, [R2] ;  /* 0x0000000002027983 */ /* 0x000f620000100a00 */
[----:B---34-:R-:W5:Y:S02]  /*37330*/  LDC.64 R6, c[0x3][R0] ;  /* 0x00c0000000067b82 */ /* 0x018f640000000a00 */
        /* <DEDUP_REMOVED lines=9> */
.L_x_392:
[----:B------:R-:W0:Y:S02]  /*373d0*/  LDC R2, c[0x3][0x98] ;  /* 0x00c02600ff027b82 */ /* 0x000e240000000800 */
[----:B0-----:R-:W-:-:S13]  /*373e0*/  ISETP.GE.AND P0, PT, R2, 0x1, PT ;  /* 0x000000010200780c */ /* 0x001fda0003f06270 */
[----:B------:R-:W-:Y:S05]  /*373f0*/  @!P0 BRA `(.L_x_393) ;  /* 0x0000000c00048947 */ /* 0x000fea0003800000 */
[----:B------:R-:W-:Y:S01]  /*37400*/  ISETP.GE.U32.AND P0, PT, R5, 0x7, PT ;  /* 0x000000070500780c */ /* 0x000fe20003f06070 */
[----:B------:R-:W-:Y:S01]  /*37410*/  BSSY.RECONVERGENT B1, `(.L_x_395) ;  /* 0x0000065000017945 */ /* 0x000fe20003800200 */
[----:B------:R-:W-:Y:S02]  /*37420*/  IMAD.MOV.U32 R23, RZ, RZ, RZ ;  /* 0x000000ffff177224 */ /* 0x000fe400078e00ff */
[----:B------:R-:W-:Y:S02]  /*37430*/  IMAD.MOV.U32 R4, RZ, RZ, RZ ;  /* 0x000000ffff047224 */ /* 0x000fe400078e00ff */
[----:B------:R-:W-:-:S07]  /*37440*/  IMAD.MOV.U32 R24, RZ, RZ, RZ ;  /* 0x000000ffff187224 */ /* 0x000fce00078e00ff */
[----:B------:R-:W-:Y:S05]  /*37450*/  @!P0 BRA `(.L_x_396) ;  /* 0x0000000400808947 */ /* 0x000fea0003800000 */
[----:B------:R-:W-:Y:S01]  /*37460*/  LOP3.LUT R24, R2, 0x7ffffff8, RZ, 0xc0, !PT ;  /* 0x7ffffff802187812 */ /* 0x000fe200078ec0ff */
[----:B------:R-:W-:Y:S02]  /*37470*/  IMAD.MOV.U32 R23, RZ, RZ, RZ ;  /* 0x000000ffff177224 */ /* 0x000fe400078e00ff */
[----:B------:R-:W-:-:S07]  /*37480*/  IMAD.MOV.U32 R3, RZ, RZ, RZ ;  /* 0x000000ffff037224 */ /* 0x000fce00078e00ff */
.L_x_397:
[----:B------:R-:W-:-:S04]  /*37490*/  IMAD.SHL.U32 R0, R3, 0x8, RZ ;  /* 0x0000000803007824 */ /* 0x000fc800078e00ff */
[----:B------:R-:W-:-:S05]  /*374a0*/  IMAD.IADD R25, R1, 0x1, R0 ;  /* 0x0000000101197824 */ /* 0x000fca00078e0200 */
[----:B------:R-:W5:Y:S04]  /*374b0*/  LDL.64 R20, [R25] ;  /* 0x0000000019147983 */ /* 0x000f680000100a00 */
[----:B------:R-:W5:Y:S04]  /*374c0*/  LDL.64 R18, [R25+0x8] ;  /* 0x0000080019127983 */ /* 0x000f680000100a00 */
[----:B--23--:R-:W2:Y:S04]  /*374d0*/  LDL.64 R10, [R25+0x10] ;  /* 0x00001000190a7983 */ /* 0x00cea80000100a00 */
[----:B----4-:R-:W3:Y:S04]  /*374e0*/  LDL.64 R6, [R25+0x18] ;  /* 0x0000180019067983 */ /* 0x010ee80000100a00 */
[----:B-1----:R-:W4:Y:S04]  /*374f0*/  LDL.64 R14, [R25+0x20] ;  /* 0x00002000190e7983 */ /* 0x002f280000100a00 */
[----:B------:R-:W4:Y:S01]  /*37500*/  LDL.64 R8, [R25+0x28] ;  /* 0x0000280019087983 */ /* 0x000f220000100a00 */
[----:B------:R-:W0:Y:S08]  /*37510*/  LDC.64 R12, c[0x3][R0] ;  /* 0x00c00000000c7b82 */ /* 0x000e300000000a00 */
[----:B------:R-:W1:Y:S01]  /*37520*/  LDC.64 R16, c[0x3][R0+0x8] ;  /* 0x00c0020000107b82 */ /* 0x000e620000000a00 */
[----:B0-----:R-:W-:-:S04]  /*37530*/  IADD3 R23, P0, PT, R12, R23, RZ ;  /* 0x000000170c177210 */ /* 0x001fc80007f1e0ff */
[----:B------:R-:W-:-:S05]  /*37540*/  IADD3.X R13, P1, PT, R13, R4, RZ, P0, !PT ;  /* 0x000000040d0d7210 */ /* 0x000fca000073e4ff */
[----:B------:R-:W-:-:S05]  /*37550*/  IMAD.X R27, RZ, RZ, RZ, P1 ;  /* 0x000000ffff1b7224 */ /* 0x000fca00008e06ff */
[----:B------:R-:W-:Y:S02]  /*37560*/  LOP3.LUT R27, RZ, R27, RZ, 0x33, !PT ;  /* 0x0000001bff1b7212 */ /* 0x000fe400078e33ff */
[----:B-----5:R-:W-:Y:S02]  /*37570*/  IADD3 R20, P0, PT, R20, -R23, RZ ;  /* 0x8000001714147210 */ /* 0x020fe40007f1e0ff */
[----:B------:R-:W5:Y:S02]  /*37580*/  LDL.64 R22, [R25+0x30] ;  /* 0x0000300019167983 */ /* 0x000f640000100a00 */
[----:B------:R-:W-:Y:S02]  /*37590*/  IADD3.X R21, P0, PT, R21, ~R13, RZ, P0, !PT ;  /* 0x8000000d15157210 */ /* 0x000fe4000071e4ff */
[----:B------:R-:W0:Y:S03]  /*375a0*/  LDC.64 R12, c[0x3][R0+0x10] ;  /* 0x00c00400000c7b82 */ /* 0x000e260000000a00 */
[----:B------:R-:W-:Y:S01]  /*375b0*/  IMAD.X R27, RZ, RZ, R27, P0 ;  /* 0x000000ffff1b7224 */ /* 0x000fe200000e061b */
[----:B------:R2:W-:Y:S04]  /*375c0*/  STL.64 [R25], R20 ;  /* 0x0000001419007387 */ /* 0x0005e80000100a00 */
[----:B------:R-:W-:-:S04]  /*375d0*/  LOP3.LUT R27, R27, 0x1, RZ, 0xc0, !PT ;  /* 0x000000011b1b7812 */ /* 0x000fc800078ec0ff */
[----:B-1----:R-:W-:-:S04]  /*375e0*/  IADD3 R27, P0, PT, R16, R27, RZ ;  /* 0x0000001b101b7210 */ /* 0x002fc80007f1e0ff */
[----:B------:R-:W-:Y:S02]  /*375f0*/  IADD3.X R17, P1, PT, RZ, R17, RZ, P0, !PT ;  /* 0x00000011ff117210 */ /* 0x000fe4000073e4ff */
[----:B------:R-:W-:-:S03]  /*37600*/  IADD3 R16, P0, PT, R18, -R27, RZ ;  /* 0x8000001b12107210 */ /* 0x000fc60007f1e0ff */
[----:B------:R-:W-:Y:S01]  /*37610*/  IMAD.X R18, RZ, RZ, RZ, P1 ;  /* 0x000000ffff127224 */ /* 0x000fe200008e06ff */
[----:B------:R-:W-:-:S04]  /*37620*/  IADD3.X R17, P0, PT, R19, ~R17, RZ, P0, !PT ;  /* 0x8000001113117210 */ /* 0x000fc8000071e4ff */
[----:B--2---:R-:W-:Y:S02]  /*37630*/  LOP3.LUT R21, RZ, R18, RZ, 0x33, !PT ;  /* 0x00000012ff157212 */ /* 0x004fe400078e33ff */
[----:B------:R-:W2:Y:S03]  /*37640*/  LDL.64 R18, [R25+0x38] ;  /* 0x0000380019127983 */ /* 0x000ea60000100a00 */
[----:B------:R-:W-:-:S05]  /*37650*/  IMAD.X R21, RZ, RZ, R21, P0 ;  /* 0x000000ffff157224 */ /* 0x000fca00000e0615 */
[----:B------:R-:W-:-:S04]  /*37660*/  LOP3.LUT R21, R21, 0x1, RZ, 0xc0, !PT ;  /* 0x0000000115157812 */ /* 0x000fc800078ec0ff */
[----:B0-----:R-:W-:-:S04]  /*37670*/  IADD3 R21, P0, PT, R12, R21, RZ ;  /* 0x000000150c157210 */ /* 0x001fc80007f1e0ff */
[----:B------:R-:W-:Y:S02]  /*37680*/  IADD3.X R13, P1, PT, RZ, R13, RZ, P0, !PT ;  /* 0x0000000dff0d7210 */ /* 0x000fe4000073e4ff */
[----:B------:R-:W-:-:S04]  /*37690*/  IADD3 R10, P0, PT, R10, -R21, RZ ;  /* 0x800000150a0a7210 */ /* 0x000fc80007f1e0ff */
[----:B------:R-:W-:Y:S02]  /*376a0*/  IADD3.X R11, P0, PT, R11, ~R13, RZ, P0, !PT ;  /* 0x8000000d0b0b7210 */ /* 0x000fe4000071e4ff */
[----:B------:R-:W0:Y:S01]  /*376b0*/  LDC.64 R12, c[0x3][R0+0x18] ;  /* 0x00c00600000c7b82 */ /* 0x000e220000000a00 */
[----:B------:R-:W-:-:S05]  /*376c0*/  IMAD.X R21, RZ, RZ, RZ, P1 ;  /* 0x000000ffff157224 */ /* 0x000fca00008e06ff */
[----:B------:R-:W-:-:S05]  /*376d0*/  LOP3.LUT R21, RZ, R21, RZ, 0x33, !PT ;  /* 0x00000015ff157212 */ /* 0x000fca00078e33ff */
[----:B------:R-:W-:-:S05]  /*376e0*/  IMAD.X R21, RZ, RZ, R21, P0 ;  /* 0x000000ffff157224 */ /* 0x000fca00000e0615 */
[----:B------:R-:W-:-:S04]  /*376f0*/  LOP3.LUT R21, R21, 0x1, RZ, 0xc0, !PT ;  /* 0x0000000115157812 */ /* 0x000fc800078ec0ff */
[----:B0-----:R-:W-:-:S04]  /*37700*/  IADD3 R21, P0, PT, R12, R21, RZ ;  /* 0x000000150c157210 */ /* 0x001fc80007f1e0ff */
[----:B------:R-:W-:Y:S02]  /*37710*/  IADD3.X R13, P1, PT, RZ, R13, RZ, P0, !PT ;  /* 0x0000000dff0d7210 */ /* 0x000fe4000073e4ff */
[----:B---3--:R-:W-:-:S04]  /*37720*/  IADD3 R6, P0, PT, R6, -R21, RZ ;  /* 0x8000001506067210 */ /* 0x008fc80007f1e0ff */
        /* <DEDUP_REMOVED lines=8> */
[----:B----4-:R-:W-:-:S04]  /*377b0*/  IADD3 R12, P0, PT, R14, -R21, RZ ;  /* 0x800000150e0c7210 */ /* 0x010fc80007f1e0ff */
        /* <DEDUP_REMOVED lines=17> */
[----:B------:R-:W0:Y:S01]  /*378d0*/  LDC.64 R14, c[0x3][R0+0x38] ;  /* 0x00c00e00000e7b82 */ /* 0x000e220000000a00 */
[----:B-----5:R-:W-:-:S04]  /*378e0*/  IADD3 R20, P0, PT, R22, -R21, RZ ;  /* 0x8000001516147210 */ /* 0x020fc80007f1e0ff */
[----:B------:R-:W-:Y:S01]  /*378f0*/  IADD3.X R21, P0, PT, R23, ~R27, RZ, P0, !PT ;  /* 0x8000001b17157210 */ /* 0x000fe2000071e4ff */
[----:B------:R-:W-:-:S05]  /*37900*/  IMAD.X R23, RZ, RZ, RZ, P1 ;  /* 0x000000ffff177224 */ /* 0x000fca00008e06ff */
[----:B------:R-:W-:-:S05]  /*37910*/  LOP3.LUT R23, RZ, R23, RZ, 0x33, !PT ;  /* 0x00000017ff177212 */ /* 0x000fca00078e33ff */
[----:B------:R-:W-:-:S05]  /*37920*/  IMAD.X R23, RZ, RZ, R23, P0 ;  /* 0x000000ffff177224 */ /* 0x000fca00000e0617 */
[----:B------:R-:W-:Y:S01]  /*37930*/  LOP3.LUT R23, R23, 0x1, RZ, 0xc0, !PT ;  /* 0x0000000117177812 */ /* 0x000fe200078ec0ff */
[----:B------:R1:W-:Y:S01]  /*37940*/  STL.64 [R25+0x8], R16 ;  /* 0x0000081019007387 */ /* 0x0003e20000100a00 */
[----:B------:R-:W-:-:S03]  /*37950*/  VIADD R3, R3, 0x8 ;  /* 0x0000000803037836 */ /* 0x000fc60000000000 */
[----:B------:R1:W-:Y:S04]  /*37960*/  STL.64 [R25+0x10], R10 ;  /* 0x0000100a19007387 */ /* 0x0003e80000100a00 */
[----:B------:R1:W-:Y:S01]  /*37970*/  STL.64 [R25+0x18], R6 ;  /* 0x0000180619007387 */ /* 0x0003e20000100a00 */
[----:B0-----:R-:W-:-:S04]  /*37980*/  IADD3 R23, P0, PT, R14, R23, RZ ;  /* 0x000000170e177210 */ /* 0x001fc80007f1e0ff */
[----:B------:R-:W-:Y:S02]  /*37990*/  IADD3.X R15, P1, PT, RZ, R15, RZ, P0, !PT ;  /* 0x0000000fff0f7210 */ /* 0x000fe4000073e4ff */
[----:B--2---:R-:W-:-:S04]  /*379a0*/  IADD3 R14, P0, PT, R18, -R23, RZ ;  /* 0x80000017120e7210 */ /* 0x004fc80007f1e0ff */
[----:B------:R-:W-:Y:S01]  /*379b0*/  IADD3.X R15, P0, PT, R19, ~R15, RZ, P0, !PT ;  /* 0x8000000f130f7210 */ /* 0x000fe2000071e4ff */
        /* <DEDUP_REMOVED lines=9> */
[----:B-1----:R-:W-:Y:S06]  /*37a50*/  @P1 BRA `(.L_x_397) ;  /* 0xfffffff8008c1947 */ /* 0x002fec000383ffff */
.L_x_396:
[----:B------:R-:W-:Y:S05]  /*37a60*/  BSYNC.RECONVERGENT B1 ;  /* 0x0000000000017941 */ /* 0x000fea0003800200 */
.L_x_395:
[----:B------:R-:W-:-:S09]  /*37a70*/  UISETP.NE.AND UP0, UPT, UR15, URZ, UPT ;  /* 0x000000ff0f00728c */ /* 0x000fd2000bf05270 */
[----:B------:R-:W-:Y:S05]  /*37a80*/  BRA.U !UP0, `(.L_x_393) ;  /* 0x0000000508607547 */ /* 0x000fea000b800000 */
[----:B------:R-:W-:Y:S02]  /*37a90*/  UISETP.GE.U32.AND UP0, UPT, UR15, 0x4, UPT ;  /* 0x000000040f00788c */ /* 0x000fe4000bf06070 */
[----:B------:R-:W-:-:S07]  /*37aa0*/  UISETP.NE.AND UP1, UPT, UR16, URZ, UPT ;  /* 0x000000ff1000728c */ /* 0x000fce000bf25270 */
[----:B------:R-:W-:Y:S05]  /*37ab0*/  BRA.U !UP0, `(.L_x_398) ;  /* 0x0000000108bc7547 */ /* 0x000fea000b800000 */
[----:B------:R-:W-:-:S04]  /*37ac0*/  IMAD.SHL.U32 R0, R24, 0x8, RZ ;  /* 0x0000000818007824 */ /* 0x000fc800078e00ff */
[----:B------:R-:W-:-:S05]  /*37ad0*/  IMAD.IADD R3, R1, 0x1, R0 ;  /* 0x0000000101037824 */ /* 0x000fca00078e0200 */
[----:B---3--:R-:W3:Y:S04]  /*37ae0*/  LDL.64 R16, [R3] ;  /* 0x0000000003107983 */ /* 0x008ee80000100a00 */
[----:B------:R-:W5:Y:S04]  /*37af0*/  LDL.64 R8, [R3+0x8] ;  /* 0x0000080003087983 */ /* 0x000f680000100a00 */
[----:B----4-:R-:W4:Y:S04]  /*37b00*/  LDL.64 R6, [R3+0x10] ;  /* 0x0000100003067983 */ /* 0x010f280000100a00 */
[----:B--2---:R-:W2:Y:S01]  /*37b10*/  LDL.64 R10, [R3+0x18] ;  /* 0x00001800030a7983 */ /* 0x004ea20000100a00 */
[----:B------:R-:W0:Y:S01]  /*37b20*/  LDC.64 R18, c[0x3][R0] ;  /* 0x00c0000000127b82 */ /* 0x000e220000000a00 */
[----:B------:R-:W-:-:S07]  /*37b30*/  VIADD R24, R24, 0x4 ;  /* 0x0000000418187836 */ /* 0x000fce0000000000 */
[----:B-1----:R-:W1:Y:S08]  /*37b40*/  LDC.64 R14, c[0x3][R0+0x8] ;  /* 0x00c00200000e7b82 */ /* 0x002e700000000a00 */
[----:B------:R-:W5:Y:S01]  /*37b50*/  LDC.64 R12, c[0x3][R0+0x10] ;  /* 0x00c00400000c7b82 */ /* 0x000f620000000a00 */
        /* <DEDUP_REMOVED lines=37> */
.L_x_398:
[----:B------:R-:W-:Y:S05]  /*37db0*/  BRA.U !UP1, `(.L_x_393) ;  /* 0x0000000109947547 */ /* 0x000fea000b800000 */
[----:B------:R-:W-:Y:S01]  /*37dc0*/  UISETP.NE.AND UP0, UPT, UR22, URZ, UPT ;  /* 0x000000ff1600728c */ /* 0x000fe2000bf05270 */
[----:B------:R-:W-:-:S04]  /*37dd0*/  LOP3.LUT R2, R2, 0x1, RZ, 0xc0, !PT ;  /* 0x0000000102027812 */ /* 0x000fc800078ec0ff */
[----:B------:R-:W-:-:S04]  /*37de0*/  ISETP.NE.U32.AND P2, PT, R2, 0x1, PT ;  /* 0x000000010200780c */ /* 0x000fc80003f45070 */
[----:B------:R-:W-:Y:S09]  /*37df0*/  BRA.U !UP0, `(.L_x_399) ;  /* 0x0000000108647547 */ /* 0x000ff2000b800000 */
[----:B------:R-:W-:-:S04]  /*37e00*/  IMAD.SHL.U32 R0, R24, 0x8, RZ ;  /* 0x0000000818007824 */ /* 0x000fc800078e00ff */
[----:B-1-34-:R-:W-:-:S05]  /*37e10*/  IMAD.IADD R13, R1, 0x1, R0 ;  /* 0x00000001010d7824 */ /* 0x01afca00078e0200 */
[----:B------:R-:W3:Y:S04]  /*37e20*/  LDL.64 R8, [R13] ;  /* 0x000000000d087983 */ /* 0x000ee80000100a00 */
[----:B------:R-:W4:Y:S01]  /*37e30*/  LDL.64 R2, [R13+0x8] ;  /* 0x000008000d027983 */ /* 0x000f220000100a00 */
[----:B--2---:R-:W0:Y:S01]  /*37e40*/  LDC.64 R10, c[0x3][R0] ;  /* 0x00c00000000a7b82 */ /* 0x004e220000000a00 */
[----:B------:R-:W-:-:S07]  /*37e50*/  VIADD R24, R24, 0x2 ;  /* 0x0000000218187836 */ /* 0x000fce0000000000 */
[----:B------:R-:W1:Y:S01]  /*37e60*/  LDC.64 R6, c[0x3][R0+0x8] ;  /* 0x00c0020000067b82 */ /* 0x000e620000000a00 */
[----:B0-----:R-:W-:-:S04]  /*37e70*/  IADD3 R23, P0, PT, R10, R23, RZ ;  /* 0x000000170a177210 */ /* 0x001fc80007f1e0ff */
[----:B------:R-:W-:-:S05]  /*37e80*/  IADD3.X R11, P1, PT, R11, R4, RZ, P0, !PT ;  /* 0x000000040b0b7210 */ /* 0x000fca000073e4ff */
[----:B------:R-:W-:-:S05]  /*37e90*/  IMAD.X R10, RZ, RZ, RZ, P1 ;  /* 0x000000ffff0a7224 */ /* 0x000fca00008e06ff */
[----:B------:R-:W-:Y:S02]  /*37ea0*/  LOP3.LUT R10, RZ, R10, RZ, 0x33, !PT ;  /* 0x0000000aff0a7212 */ /* 0x000fe400078e33ff */
[----:B---3--:R-:W-:-:S04]  /*37eb0*/  IADD3 R8, P0, PT, R8, -R23, RZ ;  /* 0x8000001708087210 */ /* 0x008fc80007f1e0ff */
[----:B------:R-:W-:-:S05]  /*37ec0*/  IADD3.X R9, P0, PT, R9, ~R11, RZ, P0, !PT ;  /* 0x8000000b09097210 */ /* 0x000fca000071e4ff */
        /* <DEDUP_REMOVED lines=11> */
[----:B------:R-:W-:-:S07]  /*37f80*/  LOP3.LUT R23, R23, 0x1, RZ, 0xc0, !PT ;  /* 0x0000000117177812 */ /* 0x000fce00078ec0ff */
.L_x_399:
[----:B------:R-:W-:Y:S05]  /*37f90*/  @P2 BRA `(.L_x_393) ;  /* 0x00000000001c2947 */ /* 0x000fea0003800000 */
[----:B------:R-:W-:-:S04]  /*37fa0*/  IMAD.SHL.U32 R24, R24, 0x8, RZ ;  /* 0x0000000818187824 */ /* 0x000fc800078e00ff */
[----:B---34-:R-:W-:-:S05]  /*37fb0*/  IMAD.IADD R7, R1, 0x1, R24 ;  /* 0x0000000101077824 */ /* 0x018fca00078e0218 */
[----:B0-----:R-:W3:Y:S01]  /*37fc0*/  LDL.64 R2, [R7] ;  /* 0x0000000007027983 */ /* 0x001ee20000100a00 */
[----:B------:R-:W3:Y:S02]  /*37fd0*/  LDC.64 R24, c[0x3][R24] ;  /* 0x00c0000018187b82 */ /* 0x000ee40000000a00 */
[----:B---3--:R-:W-:-:S04]  /*37fe0*/  IADD3 R2, P0, P1, R2, -R23, -R24 ;  /* 0x8000001702027210 */ /* 0x008fc8000791e818 */
[----:B------:R-:W-:-:S05]  /*37ff0*/  IADD3.X R3, PT, PT, R3, ~R4, ~R25, P0, P1 ;  /* 0x8000000403037210 */ /* 0x000fca00007e2c19 */
[----:B------:R0:W-:Y:S04]  /*38000*/  STL.64 [R7], R2 ;  /* 0x0000000207007387 */ /* 0x0001e80000100a00 */
.L_x_393:
[----:B------:R-:W-:Y:S05]  /*38010*/  BSYNC.RECONVERGENT B0 ;  /* 0x0000000000007941 */ /* 0x000fea0003800200 */
.L_x_391:
[----:B0--3--:R-:W3:Y:S01]  /*38020*/  LDL.64 R2, [R1] ;  /* 0x0000000001027983 */ /* 0x009ee20000100a00 */
[----:B------:R-:W0:Y:S03]  /*38030*/  LDCU UR5, c[0x3][0x98] ;  /* 0x00c01300ff0577ac */ /* 0x000e260008000800 */
[----:B----4-:R-:W4:Y:S04]  /*38040*/  LDL.64 R6, [R1+0x8] ;  /* 0x0000080001067983 */ /* 0x010f280000100a00 */
[----:B------:R-:W5:Y:S04]  /*38050*/  LDL.64 R8, [R1+0x10] ;  /* 0x0000100001087983 */ /* 0x000f680000100a00 */
[----:B--2---:R-:W2:Y:S04]  /*38060*/  LDL.64 R10, [R1+0x18] ;  /* 0x00001800010a7983 */ /* 0x004ea80000100a00 */
[----:B-1----:R-:W2:Y:S04]  /*38070*/  LDL.64 R12, [R1+0x20] ;  /* 0x00002000010c7983 */ /* 0x002ea80000100a00 */
[----:B------:R-:W2:Y:S04]  /*38080*/  LDL.64 R14, [R1+0x28] ;  /* 0x00002800010e7983 */ /* 0x000ea80000100a00 */
        /* <DEDUP_REMOVED lines=14> */
[----:B----4-:R0:W-:Y:S04]  /*38170*/  STL.64 [R1+0x128], R6 ;  /* 0x0001280601007387 */ /* 0x0101e80000100a00 */
[----:B-----5:R0:W-:Y:S04]  /*38180*/  STL.64 [R1+0x130], R8 ;  /* 0x0001300801007387 */ /* 0x0201e80000100a00 */
[----:B--2---:R0:W-:Y:S04]  /*38190*/  STL.64 [R1+0x138], R10 ;  /* 0x0001380a01007387 */ /* 0x0041e80000100a00 */
        /* <DEDUP_REMOVED lines=9> */
.L_x_416:
[----:B------:R-:W-:Y:S01]  /*38230*/  ISETP.GE.U32.AND P1, PT, R5, 0x7, PT ;  /* 0x000000070500780c */ /* 0x000fe20003f26070 */
[----:B------:R-:W-:Y:S02]  /*38240*/  ULEA UR5, UR4, UR13, 0x3 ;  /* 0x0000000d04057291 */ /* 0x000fe4000f8e18ff */
[----:B------:R-:W-:Y:S01]  /*38250*/  UIADD3 UR4, UPT, UPT, UR4, 0x1, URZ ;  /* 0x0000000104047890 */ /* 0x000fe2000fffe0ff */
[----:B0-----:R-:W-:-:S03]  /*38260*/  CS2R R6, SRZ ;  /* 0x0000000000067805 */ /* 0x001fc6000001ff00 */
[----:B------:R-:W-:-:S03]  /*38270*/  UISETP.NE.AND UP0, UPT, UR4, UR20, UPT ;  /* 0x000000140400728c */ /* 0x000fc6000bf05270 */
[----:B----4-:R-:W5:Y:S01]  /*38280*/  LDL.64 R2, [UR5] ;  /* 0x00000005ff027983 */ /* 0x010f620008100a00 */
[----:B------:R-:W-:Y:S02]  /*38290*/  UMOV UR5, URZ ;  /* 0x000000ff00057c82 */ /* 0x000fe40008000000 */
[----:B-123--:R-:W-:Y:S05]  /*382a0*/  @!P1 BRA `(.L_x_401) ;  /* 0x00000008001c9947 */ /* 0x00efea0003800000 */
[----:B------:R-:W-:Y:S01]  /*382b0*/  CS2R R6, SRZ ;  /* 0x0000000000067805 */ /* 0x000fe2000001ff00 */
[----:B------:R-:W-:-:S06]  /*382c0*/  UMOV UR5, URZ ;  /* 0x000000ff00057c82 */ /* 0x000fcc0008000000 */
.L_x_402:
[----:B------:R-:W-:-:S09]  /*382d0*/  ULEA UR23, UR5, UR6, 0x3 ;  /* 0x0000000605177291 */ /* 0x000fd2000f8e18ff */
[----:B------:R-:W2:Y:S04]  /*382e0*/  LDL.64 R20, [UR23+0x120] ;  /* 0x00012017ff147983 */ /* 0x000ea80008100a00 */
[----:B------:R-:W3:Y:S04]  /*382f0*/  LDL.64 R22, [UR23] ;  /* 0x00000017ff167983 */ /* 0x000ee80008100a00 */
[----:B------:R-:W4:Y:S04]  /*38300*/  LDL.64 R16, [UR23+0x128] ;  /* 0x00012817ff107983 */ /* 0x000f280008100a00 */
[----:B------:R-:W4:Y:S04]  /*38310*/  LDL.64 R14, [UR23+0x8] ;  /* 0x00000817ff0e7983 */ /* 0x000f280008100a00 */
[----:B------:R-:W4:Y:S04]  /*38320*/  LDL.64 R10, [UR23+0x130] ;  /* 0x00013017ff0a7983 */ /* 0x000f280008100a00 */
[----:B------:R-:W4:Y:S04]  /*38330*/  LDL.64 R12, [UR23+0x10] ;  /* 0x00001017ff0c7983 */ /* 0x000f280008100a00 */
[----:B------:R-:W4:Y:S04]  /*38340*/  LDL.64 R8, [UR23+0x138] ;  /* 0x00013817ff087983 */ /* 0x000f280008100a00 */
[----:B------:R-:W4:Y:S01]  /*38350*/  LDL.64 R18, [UR23+0x18] ;  /* 0x00001817ff127983 */ /* 0x000f220008100a00 */
[----:B--2--5:R-:W-:Y:S01]  /*38360*/  IMAD.WIDE.U32 R24, R3, R20, RZ ;  /* 0x0000001403187225 */ /* 0x024fe200078e00ff */
[----:B---3--:R-:W-:-:S03]  /*38370*/  IADD3 R6, P0, PT, R22, R6, RZ ;  /* 0x0000000616067210 */ /* 0x008fc60007f1e0ff */
[----:B------:R-:W-:Y:S01]  /*38380*/  IMAD.WIDE.U32 R24, P3, R2, R21, R24 ;  /* 0x0000001502187225 */ /* 0x000fe20007860018 */
[----:B------:R-:W-:-:S03]  /*38390*/  IADD3.X R7, P2, PT, R23, R7, RZ, P0, !PT ;  /* 0x0000000717077210 */ /* 0x000fc6000075e4ff */
[----:B------:R-:W-:-:S03]  /*383a0*/  IMAD.WIDE.U32 R22, R2, R20, RZ ;  /* 0x0000001402167225 */ /* 0x000fc600078e00ff */
[----:B------:R-:W-:Y:S01]  /*383b0*/  IADD3 R26, P0, PT, R6, R22, RZ ;  /* 0x00000016061a7210 */ /* 0x000fe20007f1e0ff */
[----:B------:R-:W-:Y:S01]  /*383c0*/  IMAD.MOV.U32 R22, RZ, RZ, R25 ;  /* 0x000000ffff167224 */ /* 0x000fe200078e0019 */
[----:B------:R-:W-:Y:S01]  /*383d0*/  IADD3 R0, P4, PT, R23, R24, RZ ;  /* 0x0000001817007210 */ /* 0x000fe20007f9e0ff */
[----:B------:R-:W-:-:S03]  /*383e0*/  IMAD.X R23, RZ, RZ, RZ, P3 ;  /* 0x000000ffff177224 */ /* 0x000fc600018e06ff */
[----:B------:R-:W-:Y:S01]  /*383f0*/  IADD3.X R27, P0, PT, R7, R0, RZ, P0, !PT ;  /* 0x00000000071b7210 */ /* 0x000fe2000071e4ff */
[----:B------:R-:W-:-:S04]  /*38400*/  IMAD.WIDE.U32.X R20, R3, R21, R22, P4 ;  /* 0x0000001503147225 */ /* 0x000fc800020e0416 */
[----:B----4-:R-:W-:Y:S01]  /*38410*/  IMAD.WIDE.U32 R6, R3, R16, RZ ;  /* 0x0000001003067225 */ /* 0x010fe200078e00ff */
[----:B------:R-:W-:-:S03]  /*38420*/  IADD3.X R25, P0, P2, R20, RZ, RZ, P0, P2 ;  /* 0x000000ff14197210 */ /* 0x000fc600002044ff */
[----:B------:R-:W-:Y:S01]  /*38430*/  IMAD.WIDE.U32 R22, R2, R16, RZ ;  /* 0x0000001002167225 */ /* 0x000fe200078e00ff */
[----:B------:R-:W-:-:S03]  /*38440*/  IADD3.X R31, PT, PT, R21, RZ, RZ, P0, P2 ;  /* 0x000000ff151f7210 */ /* 0x000fc600007e44ff */
[----:B------:R-:W-:Y:S01]  /*38450*/  IMAD.WIDE.U32 R20, P3, R2, R17, R6 ;  /* 0x0000001102147225 */ /* 0x000fe20007860006 */
[----:B------:R-:W-:-:S03]  /*38460*/  IADD3 R25, P0, PT, R14, R25, RZ ;  /* 0x000000190e197210 */ /* 0x000fc60007f1e0ff */
[----:B------:R-:W-:Y:S01]  /*38470*/  IMAD.X R7, RZ, RZ, RZ, P3 ;  /* 0x000000ffff077224 */ /* 0x000fe200018e06ff */
[----:B------:R-:W-:Y:S01]  /*38480*/  IADD3 R0, P3, PT, R23, R20, RZ ;  /* 0x0000001417007210 */ /* 0x000fe20007f7e0ff */
[----:B------:R-:W-:Y:S01]  /*38490*/  IMAD.MOV.U32 R6, RZ, RZ, R21 ;  /* 0x000000ffff067224 */ /* 0x000fe200078e0015 */
[----:B------:R-:W-:Y:S02]  /*384a0*/  IADD3.X R15, P2, PT, R15, R31, RZ, P0, !PT ;  /* 0x0000001f0f0f7210 */ /* 0x000fe4000075e4ff */
[----:B------:R-:W-:Y:S01]  /*384b0*/  IADD3 R14, P0, PT, R25, R22, RZ ;  /* 0x00000016190e7210 */ /* 0x000fe20007f1e0ff */
[----:B------:R-:W-:-:S03]  /*384c0*/  IMAD.WIDE.U32.X R6, R3, R17, R6, P3 ;  /* 0x0000001103067225 */ /* 0x000fc600018e0406 */
[----:B------:R-:W-:Y:S01]  /*384d0*/  IADD3.X R15, P0, PT, R15, R0, RZ, P0, !PT ;  /* 0x000000000f0f7210 */ /* 0x000fe2000071e4ff */
[----:B------:R-:W-:-:S03]  /*384e0*/  IMAD.WIDE.U32 R20, R3, R10, RZ ;  /* 0x0000000a03147225 */ /* 0x000fc600078e00ff */
[----:B------:R-:W-:Y:S01]  /*384f0*/  IADD3.X R23, P0, P2, R6, RZ, RZ, P0, P2 ;  /* 0x000000ff06177210 */ /* 0x000fe200002044ff */
[----:B------:R-:W-:-:S03]  /*38500*/  IMAD.WIDE.U32 R16, R2, R10, RZ ;  /* 0x0000000a02107225 */ /* 0x000fc600078e00ff */
[----:B------:R-:W-:Y:S01]  /*38510*/  IADD3.X R25, PT, PT, R7, RZ, RZ, P0, P2 ;  /* 0x000000ff07197210 */ /* 0x000fe200007e44ff */
[----:B------:R-:W-:Y:S01]  /*38520*/  IMAD.WIDE.U32 R6, P3, R2, R11, R20 ;  /* 0x0000000b02067225 */ /* 0x000fe20007860014 */
[----:B------:R-:W-:-:S04]  /*38530*/  IADD3 R21, P0, PT, R12, R23, RZ ;  /* 0x000000170c157210 */ /* 0x000fc80007f1e0ff */
[----:B------:R-:W-:Y:S02]  /*38540*/  IADD3.X R0, P2, PT, R13, R25, RZ, P0, !PT ;  /* 0x000000190d007210 */ /* 0x000fe4000075e4ff */
[----:B------:R-:W-:Y:S01]  /*38550*/  IADD3 R23, P4, PT, R17, R6, RZ ;  /* 0x0000000611177210 */ /* 0x000fe20007f9e0ff */
[----:B------:R-:W2:Y:S01]  /*38560*/  LDL.64 R12, [UR23+0x140] ;  /* 0x00014017ff0c7983 */ /* 0x000ea20008100a00 */
[----:B------:R-:W-:-:S03]  /*38570*/  IADD3 R10, P0, PT, R21, R16, RZ ;  /* 0x00000010150a7210 */ /* 0x000fc60007f1e0ff */
[----:B------:R-:W3:Y:S01]  /*38580*/  LDL.64 R16, [UR23+0x20] ;  /* 0x00002017ff107983 */ /* 0x000ee20008100a00 */
[----:B------:R-:W-:Y:S02]  /*38590*/  IMAD.X R21, RZ, RZ, RZ, P3 ;  /* 0x000000ffff157224 */ /* 0x000fe400018e06ff */
[----:B------:R-:W-:-:S04]  /*385a0*/  IMAD.MOV.U32 R20, RZ, RZ, R7 ;  /* 0x000000ffff147224 */ /* 0x000fc800078e0007 */
[----:B------:R-:W-:Y:S01]  /*385b0*/  IMAD.WIDE.U32.X R20, R3, R11, R20, P4 ;  /* 0x0000000b03147225 */ /* 0x000fe200020e0414 */
[----:B------:R-:W-:-:S03]  /*385c0*/  IADD3.X R11, P0, PT, R0, R23, RZ, P0, !PT ;  /* 0x00000017000b7210 */ /* 0x000fc6000071e4ff */
[----:B------:R-:W-:Y:S01]  /*385d0*/  IMAD.WIDE.U32 R6, R3, R8, RZ ;  /* 0x0000000803067225 */ /* 0x000fe200078e00ff */
[----:B------:R-:W-:-:S04]  /*385e0*/  IADD3.X R25, P0, P2, R20, RZ, RZ, P0, P2 ;  /* 0x000000ff14197210 */ /* 0x000fc800002044ff */
[----:B------:R-:W-:Y:S01]  /*385f0*/  IADD3.X R21, PT, PT, R21, RZ, RZ, P0, P2 ;  /* 0x000000ff15157210 */ /* 0x000fe200007e44ff */
[----:B------:R-:W-:Y:S01]  /*38600*/  IMAD.WIDE.U32 R6, P3, R2, R9, R6 ;  /* 0x0000000902067225 */ /* 0x000fe20007860006 */
[----:B------:R-:W-:-:S03]  /*38610*/  IADD3 R25, P0, PT, R18, R25, RZ ;  /* 0x0000001912197210 */ /* 0x000fc60007f1e0ff */
[----:B------:R-:W-:Y:S01]  /*38620*/  IMAD.WIDE.U32 R22, R2, R8, RZ ;  /* 0x0000000802167225 */ /* 0x000fe200078e00ff */
[----:B------:R-:W-:Y:S02]  /*38630*/  IADD3.X R0, P2, PT, R19, R21, RZ, P0, !PT ;  /* 0x0000001513007210 */ /* 0x000fe4000075e4ff */
[----:B------:R-:W4:Y:S01]  /*38640*/  LDL.64 R18, [UR23+0x148] ;  /* 0x00014817ff127983 */ /* 0x000f220008100a00 */
[----:B------:R-:W-:Y:S01]  /*38650*/  IMAD.X R21, RZ, RZ, RZ, P3 ;  /* 0x000000ffff157224 */ /* 0x000fe200018e06ff */
[----:B------:R-:W-:Y:S01]  /*38660*/  IADD3 R23, P3, PT, R23, R6, RZ ;  /* 0x0000000617177210 */ /* 0x000fe20007f7e0ff */
[----:B------:R-:W-:Y:S02]  /*38670*/  IMAD.MOV.U32 R20, RZ, RZ, R7 ;  /* 0x000000ffff147224 */ /* 0x000fe400078e0007 */
[----:B------:R-:W4:Y:S01]  /*38680*/  LDL.64 R6, [UR23+0x28] ;  /* 0x00002817ff067983 */ /* 0x000f220008100a00 */
[----:B------:R-:W-:Y:S01]  /*38690*/  IADD3 R8, P0, PT, R25, R22, RZ ;  /* 0x0000001619087210 */ /* 0x000fe20007f1e0ff */
[----:B------:R-:W-:-:S03]  /*386a0*/  IMAD.WIDE.U32.X R20, R3, R9, R20, P3 ;  /* 0x0000000903147225 */ /* 0x000fc600018e0414 */
[----:B------:R-:W-:-:S04]  /*386b0*/  IADD3.X R9, P0, PT, R0, R23, RZ, P0, !PT ;  /* 0x0000001700097210 */ /* 0x000fc8000071e4ff */
[----:B------:R-:W-:-:S04]  /*386c0*/  IADD3.X R23, P0, P2, R20, RZ, RZ, P0, P2 ;  /* 0x000000ff14177210 */ /* 0x000fc800002044ff */
[----:B------:R-:W-:Y:S01]  /*386d0*/  IADD3.X R25, PT, PT, R21, RZ, RZ, P0, P2 ;  /* 0x000000ff15197210 */ /* 0x000fe200007e44ff */
[----:B------:R0:W-:Y:S04]  /*386e0*/  STL.64 [UR23], R26 ;  /* 0x0000001aff007987 */ /* 0x0001e80008100a17 */
[----:B0-----:R-:W4:Y:S01]  /*386f0*/  LDL.64 R26, [UR23+0x38] ;  /* 0x00003817ff1a7983 */ /* 0x001f220008100a00 */
[----:B--2---:R-:W-:Y:S01]  /*38700*/  IMAD.WIDE.U32 R20, R3, R12, RZ ;  /* 0x0000000c03147225 */ /* 0x004fe200078e00ff */
[----:B---3--:R-:W-:-:S03]  /*38710*/  IADD3 R23, P0, PT, R16, R23, RZ ;  /* 0x0000001710177210 */ /* 0x008fc60007f1e0ff */
        /* <DEDUP_REMOVED lines=8> */
[----:B------:R-:W-:-:S04]  /*387a0*/  IADD3.X R13, P0, PT, R0, R23, RZ, P0, !PT ;  /* 0x00000017000d7210 */ /* 0x000fc8000071e4ff */
[----:B------:R-:W-:Y:S01]  /*387b0*/  IADD3.X R25, P0, P2, R16, RZ, RZ, P0, P2 ;  /* 0x000000ff10197210 */ /* 0x000fe200002044ff */
[----:B----4-:R-:W-:-:S03]  /*387c0*/  IMAD.WIDE.U32 R22, R3, R18, RZ ;  /* 0x0000001203167225 */ /* 0x010fc600078e00ff */
[----:B------:R-:W-:Y:S02]  /*387d0*/  IADD3.X R17, PT, PT, R17, RZ, RZ, P0, P2 ;  /* 0x000000ff11117210 */ /* 0x000fe400007e44ff */
[----:B------:R-:W-:Y:S01]  /*387e0*/  IADD3 R25, P0, PT, R6, R25, RZ ;  /* 0x0000001906197210 */ /* 0x000fe20007f1e0ff */
[----:B------:R-:W-:-:S03]  /*387f0*/  IMAD.WIDE.U32 R22, P3, R2, R19, R22 ;  /* 0x0000001302167225 */ /* 0x000fc60007860016 */
[----:B------:R-:W-:Y:S01]  /*38800*/  IADD3.X R0, P2, PT, R7, R17, RZ, P0, !PT ;  /* 0x0000001107007210 */ /* 0x000fe2000075e4ff */
[----:B------:R-:W-:Y:S01]  /*38810*/  IMAD.WIDE.U32 R6, R2, R18, RZ ;  /* 0x0000001202067225 */ /* 0x000fe200078e00ff */
[----:B------:R-:W2:Y:S03]  /*38820*/  LDL.64 R16, [UR23+0x30] ;  /* 0x00003017ff107983 */ /* 0x000ea60008100a00 */
[----:B------:R-:W-:Y:S01]  /*38830*/  IMAD.MOV.U32 R20, RZ, RZ, R23 ;  /* 0x000000ffff147224 */ /* 0x000fe200078e0017 */
[----:B------:R-:W-:Y:S02]  /*38840*/  IADD3 R7, P0, PT, R7, R22, RZ ;  /* 0x0000001607077210 */ /* 0x000fe40007f1e0ff */
[----:B------:R-:W3:Y:S01]  /*38850*/  LDL.64 R22, [UR23+0x150] ;  /* 0x00015017ff167983 */ /* 0x000ee20008100a00 */
[----:B------:R-:W-:Y:S02]  /*38860*/  IMAD.X R21, RZ, RZ, RZ, P3 ;  /* 0x000000ffff157224 */ /* 0x000fe400018e06ff */
[----:B------:R-:W-:-:S04]  /*38870*/  IMAD.WIDE.U32.X R18, R3, R19, R20, P0 ;  /* 0x0000001303127225 */ /* 0x000fc800000e0414 */
[----:B------:R-:W4:Y:S01]  /*38880*/  LDL.64 R20, [UR23+0x158] ;  /* 0x00015817ff147983 */ /* 0x000f220008100a00 */
[----:B------:R-:W-:-:S04]  /*38890*/  IADD3 R24, P0, PT, R25, R6, RZ ;  /* 0x0000000619187210 */ /* 0x000fc80007f1e0ff */
[----:B------:R-:W-:-:S04]  /*388a0*/  IADD3.X R25, P0, PT, R0, R7, RZ, P0, !PT ;  /* 0x0000000700197210 */ /* 0x000fc8000071e4ff */
[----:B------:R-:W-:-:S04]  /*388b0*/  IADD3.X R7, P0, P2, R18, RZ, RZ, P0, P2 ;  /* 0x000000ff12077210 */ /* 0x000fc800002044ff */
[----:B------:R-:W-:Y:S01]  /*388c0*/  IADD3.X R31, PT, PT, R19, RZ, RZ, P0, P2 ;  /* 0x000000ff131f7210 */ /* 0x000fe200007e44ff */
[----:B------:R-:W-:Y:S04]  /*388d0*/  STL.64 [UR23+0x10], R10 ;  /* 0x0000100aff007987 */ /* 0x000fe80008100a17 */
[----:B------:R-:W-:Y:S04]  /*388e0*/  STL.64 [UR23+0x18], R8 ;  /* 0x00001808ff007987 */ /* 0x000fe80008100a17 */
[----:B------:R-:W-:Y:S04]  /*388f0*/  STL.64 [UR23+0x20], R12 ;  /* 0x0000200cff007987 */ /* 0x000fe80008100a17 */
[----:B------:R-:W-:Y:S01]  /*38900*/  STL.64 [UR23+0x28], R24 ;  /* 0x00002818ff007987 */ /* 0x000fe20008100a17 */
[----:B------:R-:W-:-:S03]  /*38910*/  UIADD3 UR5, UPT, UPT, UR5, 0x8, URZ ;  /* 0x0000000805057890 */ /* 0x000fc6000fffe0ff */
[----:B------:R0:W-:Y:S01]  /*38920*/  STL.64 [UR23+0x8], R14 ;  /* 0x0000080eff007987 */ /* 0x0001e20008100a17 */
[----:B------:R-:W-:Y:S01]  /*38930*/  UISETP.NE.AND UP1, UPT, UR5, UR18, UPT ;  /* 0x000000120500728c */ /* 0x000fe2000bf25270 */
[----:B--2---:R-:W-:Y:S01]  /*38940*/  IADD3 R19, P0, PT, R16, R7, RZ ;  /* 0x0000000710137210 */ /* 0x004fe20007f1e0ff */
[----:B---3--:R-:W-:-:S03]  /*38950*/  IMAD.WIDE.U32 R6, R3, R22, RZ ;  /* 0x0000001603067225 */ /* 0x008fc600078e00ff */
[----:B------:R-:W-:Y:S01]  /*38960*/  IADD3.X R0, P2, PT, R17, R31, RZ, P0, !PT ;  /* 0x0000001f11007210 */ /* 0x000fe2000075e4ff */
[----:B------:R-:W-:-:S04]  /*38970*/  IMAD.WIDE.U32 R16, R2, R22, RZ ;  /* 0x0000001602107225 */ /* 0x000fc800078e00ff */
[----:B------:R-:W-:Y:S01]  /*38980*/  IMAD.WIDE.U32 R6, P3, R2, R23, R6 ;  /* 0x0000001702067225 */ /* 0x000fe20007860006 */
[----:B------:R-:W-:-:S03]  /*38990*/  IADD3 R18, P0, PT, R19, R16, RZ ;  /* 0x0000001013127210 */ /* 0x000fc60007f1e0ff */
[----:B------:R-:W-:Y:S01]  /*389a0*/  IMAD.MOV.U32 R16, RZ, RZ, R7 ;  /* 0x000000ffff107224 */ /* 0x000fe200078e0007 */
[----:B------:R-:W-:Y:S01]  /*389b0*/  IADD3 R19, P4, PT, R17, R6, RZ ;  /* 0x0000000611137210 */ /* 0x000fe20007f9e0ff */
[----:B------:R-:W-:-:S03]  /*389c0*/  IMAD.X R17, RZ, RZ, RZ, P3 ;  /* 0x000000ffff117224 */ /* 0x000fc600018e06ff */
        /* <DEDUP_REMOVED lines=8> */
[----:B------:R-:W-:-:S04]  /*38a50*/  IADD3.X R26, P2, PT, R27, R31, RZ, P0, !PT ;  /* 0x0000001f1b1a7210 */ /* 0x000fc8000075e4ff */
        /* <DEDUP_REMOVED lines=12> */
.L_x_401:
[----:B------:R-:W-:-:S09]  /*38b20*/  UISETP.NE.AND UP1, UPT, UR15, URZ, UPT ;  /* 0x000000ff0f00728c */ /* 0x000fd2000bf25270 */
[----:B------:R-:W-:Y:S05]  /*38b30*/  BRA.U !UP1, `(.L_x_403) ;  /* 0x0000000509fc7547 */ /* 0x000fea000b800000 */
[----:B------:R-:W-:Y:S02]  /*38b40*/  UISETP.GE.U32.AND UP2, UPT, UR21, 0x3, UPT ;  /* 0x000000031500788c */ /* 0x000fe4000bf46070 */
[----:B------:R-:W-:-:S07]  /*38b50*/  UISETP.NE.AND UP3, UPT, UR16, URZ, UPT ;  /* 0x000000ff1000728c */ /* 0x000fce000bf65270 */
[----:B------:R-:W-:Y:S05]  /*38b60*/  BRA.U !UP2, `(.L_x_404) ;  /* 0x000000050a087547 */ /* 0x000fea000b800000 */
        /* <DEDUP_REMOVED lines=9> */
[----:B------:R-:W-:Y:S01]  /*38c00*/  UIADD3 UR5, UPT, UPT, UR5, 0x4, URZ ;  /* 0x0000000405057890 */ /* 0x000fe2000fffe0ff */
        /* <DEDUP_REMOVED lines=10> */
[----:B------:R-:W-:-:S03]  /*38cb0*/  IADD3.X R21, P0, PT, R7, R0, RZ, P0, !PT ;  /* 0x0000000007157210 */ /* 0x000fc6000071e4ff */
        /* <DEDUP_REMOVED lines=26> */
[----:B------:R-:W-:Y:S01]  /*38e60*/  IMAD.WIDE.U32 R6, R3, R8, RZ ;  /* 0x0000000803067225 */ /* 0x000fe200078e00ff */
[----:B------:R-:W-:-:S03]  /*38e70*/  IADD3.X R23, P0, P2, R18, RZ, RZ, P0, P2 ;  /* 0x000000ff12177210 */ /* 0x000fc600002044ff */
[----:B------:R-:W-:Y:S01]  /*38e80*/  IMAD.WIDE.U32 R12, R2, R8, RZ ;  /* 0x00000008020c7225 */ /* 0x000fe200078e00ff */
[----:B------:R-:W-:Y:S02]  /*38e90*/  IADD3.X R25, PT, PT, R19, RZ, RZ, P0, P2 ;  /* 0x000000ff13197210 */ /* 0x000fe400007e44ff */
[----:B------:R-:W-:Y:S01]  /*38ea0*/  IADD3 R19, P0, PT, R16, R23, RZ ;  /* 0x0000001710137210 */ /* 0x000fe20007f1e0ff */
[----:B------:R-:W-:-:S03]  /*38eb0*/  IMAD.WIDE.U32 R6, P3, R2, R9, R6 ;  /* 0x0000000902067225 */ /* 0x000fc60007860006 */
[----:B------:R-:W-:Y:S02]  /*38ec0*/  IADD3.X R17, P2, PT, R17, R25, RZ, P0, !PT ;  /* 0x0000001911117210 */ /* 0x000fe4000075e4ff */
[----:B------:R-:W-:Y:S02]  /*38ed0*/  IADD3 R0, P4, PT, R13, R6, RZ ;  /* 0x000000060d007210 */ /* 0x000fe40007f9e0ff */
[----:B------:R-:W-:-:S04]  /*38ee0*/  IADD3 R16, P0, PT, R19, R12, RZ ;  /* 0x0000000c13107210 */ /* 0x000fc80007f1e0ff */
[----:B------:R-:W-:Y:S01]  /*38ef0*/  IADD3.X R17, P0, PT, R17, R0, RZ, P0, !PT ;  /* 0x0000000011117210 */ /* 0x000fe2000071e4ff */
[----:B------:R0:W-:Y:S04]  /*38f00*/  STL.64 [UR23], R20 ;  /* 0x00000014ff007987 */ /* 0x0001e80008100a17 */
[----:B------:R0:W-:Y:S04]  /*38f10*/  STL.64 [UR23+0x8], R14 ;  /* 0x0000080eff007987 */ /* 0x0001e80008100a17 */
[----:B------:R0:W-:Y:S04]  /*38f20*/  STL.64 [UR23+0x10], R10 ;  /* 0x0000100aff007987 */ /* 0x0001e80008100a17 */
[----:B------:R0:W-:Y:S01]  /*38f30*/  STL.64 [UR23+0x18], R16 ;  /* 0x00001810ff007987 */ /* 0x0001e20008100a17 */
[----:B------:R-:W-:-:S02]  /*38f40*/  IMAD.X R13, RZ, RZ, RZ, P3 ;  /* 0x000000ffff0d7224 */ /* 0x000fc400018e06ff */
[----:B------:R-:W-:-:S04]  /*38f50*/  IMAD.MOV.U32 R12, RZ, RZ, R7 ;  /* 0x000000ffff0c7224 */ /* 0x000fc800078e0007 */
[----:B------:R-:W-:-:S03]  /*38f60*/  IMAD.WIDE.U32.X R8, R3, R9, R12, P4 ;  /* 0x0000000903087225 */ /* 0x000fc600020e040c */
[----:B------:R-:W-:-:S04]  /*38f70*/  IADD3.X R6, P0, P2, R8, RZ, RZ, P0, P2 ;  /* 0x000000ff08067210 */ /* 0x000fc800002044ff */
[----:B0-----:R-:W-:-:S09]  /*38f80*/  IADD3.X R7, PT, PT, R9, RZ, RZ, P0, P2 ;  /* 0x000000ff09077210 */ /* 0x001fd200007e44ff */
.L_x_404:
[----:B------:R-:W-:Y:S05]  /*38f90*/  BRA.U !UP3, `(.L_x_403) ;  /* 0x000000010be47547 */ /* 0x000fea000b800000 */
[----:B------:R-:W0:Y:S01]  /*38fa0*/  LDCU UR23, c[0x3][0x98] ;  /* 0x00c01300ff1777ac */ /* 0x000e220008000800 */
[----:B------:R-:W-:Y:S02]  /*38fb0*/  UISETP.NE.AND UP2, UPT, UR22, URZ, UPT ;  /* 0x000000ff1600728c */ /* 0x000fe4000bf45270 */
[----:B0-----:R-:W-:-:S04]  /*38fc0*/  ULOP3.LUT UR23, UR23, 0x1, URZ, 0xc0, !UPT ;  /* 0x0000000117177892 */ /* 0x001fc8000f8ec0ff */
[----:B------:R-:W-:-:S03]  /*38fd0*/  UISETP.NE.U32.AND UP3, UPT, UR23, 0x1, UPT ;  /* 0x000000011700788c */ /* 0x000fc6000bf65070 */
[----:B------:R-:W-:Y:S08]  /*38fe0*/  BRA.U !UP2, `(.L_x_405) ;  /* 0x000000010a887547 */ /* 0x000ff0000b800000 */
[----:B------:R-:W-:-:S09]  /*38ff0*/  ULEA UR23, UR5, UR6, 0x3 ;  /* 0x0000000605177291 */ /* 0x000fd2000f8e18ff */
[----:B------:R-:W2:Y:S04]  /*39000*/  LDL.64 R12, [UR23+0x120] ;  /* 0x00012017ff0c7983 */ /* 0x000ea80008100a00 */
[----:B------:R-:W3:Y:S04]  /*39010*/  LDL.64 R20, [UR23] ;  /* 0x00000017ff147983 */ /* 0x000ee80008100a00 */
[----:B------:R-:W4:Y:S04]  /*39020*/  LDL.64 R8, [UR23+0x128] ;  /* 0x00012817ff087983 */ /* 0x000f280008100a00 */
[----:B------:R-:W4:Y:S01]  /*39030*/  LDL.64 R10, [UR23+0x8] ;  /* 0x00000817ff0a7983 */ /* 0x000f220008100a00 */
[----:B------:R-:W-:Y:S01]  /*39040*/  UIADD3 UR5, UPT, UPT, UR5, 0x2, URZ ;  /* 0x0000000205057890 */ /* 0x000fe2000fffe0ff */
        /* <DEDUP_REMOVED lines=14> */
[----:B------:R0:W-:Y:S02]  /*39130*/  STL.64 [UR23], R12 ;  /* 0x0000000cff007987 */ /* 0x0001e40008100a17 */
[----:B------:R-:W-:Y:S01]  /*39140*/  IADD3.X R21, PT, PT, R17, RZ, RZ, P0, P2 ;  /* 0x000000ff11157210 */ /* 0x000fe200007e44ff */
[----:B------:R-:W-:Y:S01]  /*39150*/  IMAD.WIDE.U32 R6, P3, R2, R9, R6 ;  /* 0x0000000902067225 */ /* 0x000fe20007860006 */
[----:B------:R-:W-:-:S04]  /*39160*/  IADD3 R17, P0, PT, R10, R19, RZ ;  /* 0x000000130a117210 */ /* 0x000fc80007f1e0ff */
[----:B------:R-:W-:Y:S01]  /*39170*/  IADD3.X R10, P2, PT, R11, R21, RZ, P0, !PT ;  /* 0x000000150b0a7210 */ /* 0x000fe2000075e4ff */
[----:B------:R-:W-:Y:S01]  /*39180*/  IMAD.X R11, RZ, RZ, RZ, P3 ;  /* 0x000000ffff0b7224 */ /* 0x000fe200018e06ff */
[----:B------:R-:W-:Y:S02]  /*39190*/  IADD3 R15, P4, PT, R15, R6, RZ ;  /* 0x000000060f0f7210 */ /* 0x000fe40007f9e0ff */
[----:B------:R-:W-:-:S04]  /*391a0*/  IADD3 R14, P0, PT, R17, R14, RZ ;  /* 0x0000000e110e7210 */ /* 0x000fc80007f1e0ff */
[----:B------:R-:W-:Y:S01]  /*391b0*/  IADD3.X R15, P0, PT, R10, R15, RZ, P0, !PT ;  /* 0x0000000f0a0f7210 */ /* 0x000fe2000071e4ff */
[----:B------:R-:W-:-:S04]  /*391c0*/  IMAD.MOV.U32 R10, RZ, RZ, R7 ;  /* 0x000000ffff0a7224 */ /* 0x000fc800078e0007 */
[----:B------:R0:W-:Y:S01]  /*391d0*/  STL.64 [UR23+0x8], R14 ;  /* 0x0000080eff007987 */ /* 0x0001e20008100a17 */
[----:B------:R-:W-:-:S03]  /*391e0*/  IMAD.WIDE.U32.X R8, R3, R9, R10, P4 ;  /* 0x0000000903087225 */ /* 0x000fc600020e040a */
[----:B------:R-:W-:-:S04]  /*391f0*/  IADD3.X R6, P0, P2, R8, RZ, RZ, P0, P2 ;  /* 0x000000ff08067210 */ /* 0x000fc800002044ff */
[----:B------:R-:W-:-:S09]  /*39200*/  IADD3.X R7, PT, PT, R9, RZ, RZ, P0, P2 ;  /* 0x000000ff09077210 */ /* 0x000fd200007e44ff */
.L_x_405:
[----:B------:R-:W-:Y:S05]  /*39210*/  BRA.U UP3, `(.L_x_403) ;  /* 0x0000000103447547 */ /* 0x000fea000b800000 */
[----:B------:R-:W-:-:S09]  /*39220*/  ULEA UR5, UR5, UR6, 0x3 ;  /* 0x0000000605057291 */ /* 0x000fd2000f8e18ff */
[----:B------:R-:W0:Y:S04]  /*39230*/  LDL.64 R8, [UR5+0x120] ;  /* 0x00012005ff087983 */ /* 0x000e280008100a00 */
[----:B------:R-:W2:Y:S01]  /*39240*/  LDL.64 R10, [UR5] ;  /* 0x00000005ff0a7983 */ /* 0x000ea20008100a00 */
[----:B0----5:R-:W-:Y:S01]  /*39250*/  IMAD.WIDE.U32 R14, R3, R8, RZ ;  /* 0x00000008030e7225 */ /* 0x021fe200078e00ff */
        /* <DEDUP_REMOVED lines=13> */
.L_x_403:
[----:B------:R-:W2:Y:S01]  /*39330*/  LDL.64 R8, [R1] ;  /* 0x0000000001087983 */ /* 0x000ea20000100a00 */
[----:B------:R-:W2:Y:S01]  /*39340*/  LDCU.64 UR24, c[0x3][0x90] ;  /* 0x00c01200ff1877ac */ /* 0x000ea20008000a00 */
[----:B------:R-:W-:Y:S02]  /*39350*/  IMAD.MOV.U32 R31, RZ, RZ, RZ ;  /* 0x000000ffff1f7224 */ /* 0x000fe400078e00ff */
[----:B-1----:R-:W-:Y:S02]  /*39360*/  IMAD.MOV.U32 R10, RZ, RZ, RZ ;  /* 0x000000ffff0a7224 */ /* 0x002fe400078e00ff */
[----:B------:R-:W-:Y:S02]  /*39370*/  IMAD.MOV.U32 R4, RZ, RZ, RZ ;  /* 0x000000ffff047224 */ /* 0x000fe400078e00ff */
[----:B--2---:R-:W-:Y:S02]  /*39380*/  IMAD R0, R9, UR24, RZ ;  /* 0x0000001809007c24 */ /* 0x004fe4000f8e02ff */
[----:B-----5:R-:W-:-:S04]  /*39390*/  IMAD.WIDE.U32 R2, R8, UR24, RZ ;  /* 0x0000001808027c25 */ /* 0x020fc8000f8e00ff */
[----:B------:R-:W-:-:S04]  /*393a0*/  IMAD R9, R8, UR25, R0 ;  /* 0x0000001908097c24 */ /* 0x000fc8000f8e0200 */
[----:B------:R-:W-:Y:S01]  /*393b0*/  IMAD.IADD R0, R3, 0x1, R9 ;  /* 0x0000000103007824 */ /* 0x000fe200078e0209 */
[----:B------:R-:W-:Y:S06]  /*393c0*/  @!P1 BRA `(.L_x_406) ;  /* 0x0000000800249947 */ /* 0x000fec0003800000 */
[----:B------:R-:W-:Y:S02]  /*393d0*/  IMAD.MOV.U32 R31, RZ, RZ, RZ ;  /* 0x000000ffff1f7224 */ /* 0x000fe400078e00ff */
[----:B------:R-:W-:Y:S02]  /*393e0*/  IMAD.MOV.U32 R10, RZ, RZ, RZ ;  /* 0x000000ffff0a7224 */ /* 0x000fe400078e00ff */
[----:B------:R-:W-:-:S07]  /*393f0*/  IMAD.MOV.U32 R24, RZ, RZ, RZ ;  /* 0x000000ffff187224 */ /* 0x000fce00078e00ff */
.L_x_407:
[----:B------:R-:W-:-:S04]  /*39400*/  IMAD.SHL.U32 R4, R24, 0x8, RZ ;  /* 0x0000000818047824 */ /* 0x000fc800078e00ff */
[----:B------:R-:W-:-:S05]  /*39410*/  IMAD.IADD R25, R1, 0x1, R4 ;  /* 0x0000000101197824 */ /* 0x000fca00078e0204 */
[----:B------:R-:W2:Y:S04]  /*39420*/  LDL.64 R20, [R25] ;  /* 0x0000000019147983 */ /* 0x000ea80000100a00 */
[----:B------:R-:W3:Y:S04]  /*39430*/  LDL.64 R16, [R25+0x8] ;  /* 0x0000080019107983 */ /* 0x000ee80000100a00 */
[----:B0-----:R-:W4:Y:S04]  /*39440*/  LDL.64 R14, [R25+0x10] ;  /* 0x00001000190e7983 */ /* 0x001f280000100a00 */
[----:B------:R-:W5:Y:S01]  /*39450*/  LDL.64 R12, [R25+0x18] ;  /* 0x00001800190c7983 */ /* 0x000f620000100a00 */
[----:B------:R-:W0:Y:S02]  /*39460*/  LDC.64 R18, c[0x3][R4] ;  /* 0x00c0000004127b82 */ /* 0x000e240000000a00 */
[----:B0-----:R-:W-:-:S04]  /*39470*/  IMAD.WIDE.U32 R8, R19, R2, RZ ;  /* 0x0000000213087225 */ /* 0x001fc800078e00ff */
[----:B------:R-:W-:-:S04]  /*39480*/  IMAD.WIDE.U32 R22, R18, R2, RZ ;  /* 0x0000000212167225 */ /* 0x000fc800078e00ff */
[----:B------:R-:W-:-:S04]  /*39490*/  IMAD.WIDE.U32 R8, P2, R18, R0, R8 ;  /* 0x0000000012087225 */ /* 0x000fc80007840008 */
[----:B------:R-:W-:Y:S01]  /*394a0*/  IMAD.X R11, RZ, RZ, RZ, P2 ;  /* 0x000000ffff0b7224 */ /* 0x000fe200010e06ff */
[----:B------:R-:W-:Y:S02]  /*394b0*/  IADD3 R23, P2, PT, R23, R8, RZ ;  /* 0x0000000817177210 */ /* 0x000fe40007f5e0ff */
[----:B--2---:R-:W-:-:S04]  /*394c0*/  IADD3 R31, P0, PT, R20, R31, RZ ;  /* 0x0000001f141f7210 */ /* 0x004fc80007f1e0ff */
[----:B------:R-:W-:Y:S01]  /*394d0*/  IADD3.X R20, P1, PT, R21, R10, RZ, P0, !PT ;  /* 0x0000000a15147210 */ /* 0x000fe2000073e4ff */
[----:B------:R-:W-:Y:S01]  /*394e0*/  IMAD.MOV.U32 R10, RZ, RZ, R9 ;  /* 0x000000ffff0a7224 */ /* 0x000fe200078e0009 */
[----:B------:R-:W-:Y:S01]  /*394f0*/  IADD3 R30, P0, PT, R31, R22, RZ ;  /* 0x000000161f1e7210 */ /* 0x000fe20007f1e0ff */
[----:B------:R-:W0:Y:S02]  /*39500*/  LDC.64 R8, c[0x3][R4+0x8] ;  /* 0x00c0020004087b82 */ /* 0x000e240000000a00 */
[----:B------:R-:W-:Y:S01]  /*39510*/  IMAD.WIDE.U32.X R10, R19, R0, R10, P2 ;  /* 0x00000000130a7225 */ /* 0x000fe200010e040a */
[----:B------:R-:W-:Y:S02]  /*39520*/  IADD3.X R31, P0, PT, R20, R23, RZ, P0, !PT ;  /* 0x00000017141f7210 */ /* 0x000fe4000071e4ff */
[----:B------:R-:W2:Y:S02]  /*39530*/  LDL.64 R22, [R25+0x20] ;  /* 0x0000200019167983 */ /* 0x000ea40000100a00 */
[----:B------:R-:W-:-:S02]  /*39540*/  IADD3.X R27, P0, P1, R10, RZ, RZ, P0, P1 ;  /* 0x000000ff0a1b7210 */ /* 0x000fc400001024ff */
[----:B------:R1:W-:Y:S02]  /*39550*/  STL.64 [R25], R30 ;  /* 0x0000001e19007387 */ /* 0x0003e40000100a00 */
        /* <DEDUP_REMOVED lines=9> */
[----:B------:R-:W-:Y:S01]  /*395f0*/  IMAD.MOV.U32 R10, RZ, RZ, R19 ;  /* 0x000000ffff0a7224 */ /* 0x000fe200078e0013 */
        /* <DEDUP_REMOVED lines=13> */
[----:B------:R-:W3:Y:S02]  /*396d0*/  LDL.64 R18, [R25+0x28] ;  /* 0x0000280019127983 */ /* 0x000ee40000100a00 */
[----:B------:R-:W-:Y:S01]  /*396e0*/  IMAD.WIDE.U32.X R8, R17, R0, R8, P0 ;  /* 0x0000000011087225 */ /* 0x000fe200000e0408 */
[----:B------:R-:W-:Y:S02]  /*396f0*/  IADD3 R20, P0, PT, R11, R20, RZ ;  /* 0x000000140b147210 */ /* 0x000fe40007f1e0ff */
[----:B------:R-:W0:Y:S02]  /*39700*/  LDC.64 R10, c[0x3][R4+0x18] ;  /* 0x00c00600040a7b82 */ /* 0x000e240000000a00 */
[----:B------:R-:W-:-:S04]  /*39710*/  IADD3.X R21, P0, PT, R14, R15, RZ, P0, !PT ;  /* 0x0000000f0e157210 */ /* 0x000fc8000071e4ff */
[----:B------:R-:W-:-:S04]  /*39720*/  IADD3.X R17, P0, P1, R8, RZ, RZ, P0, P1 ;  /* 0x000000ff08117210 */ /* 0x000fc800001024ff */
[----:B-1----:R-:W-:Y:S02]  /*39730*/  IADD3.X R31, PT, PT, R9, RZ, RZ, P0, P1 ;  /* 0x000000ff091f7210 */ /* 0x002fe400007e24ff */
[----:B-----5:R-:W-:-:S04]  /*39740*/  IADD3 R17, P0, PT, R12, R17, RZ ;  /* 0x000000110c117210 */ /* 0x020fc80007f1e0ff */
[----:B------:R-:W-:Y:S01]  /*39750*/  IADD3.X R16, P1, PT, R13, R31, RZ, P0, !PT ;  /* 0x0000001f0d107210 */ /* 0x000fe2000073e4ff */
[----:B0-----:R-:W-:-:S04]  /*39760*/  IMAD.WIDE.U32 R14, R11, R2, RZ ;  /* 0x000000020b0e7225 */ /* 0x001fc800078e00ff */
[----:B------:R-:W-:-:S04]  /*39770*/  IMAD.WIDE.U32 R12, R10, R2, RZ ;  /* 0x000000020a0c7225 */ /* 0x000fc800078e00ff */
[----:B------:R-:W-:-:S04]  /*39780*/  IMAD.WIDE.U32 R8, P2, R10, R0, R14 ;  /* 0x000000000a087225 */ /* 0x000fc8000784000e */
[----:B------:R-:W-:Y:S01]  /*39790*/  IMAD.MOV.U32 R14, RZ, RZ, R9 ;  /* 0x000000ffff0e7224 */ /* 0x000fe200078e0009 */
[----:B------:R-:W-:Y:S02]  /*397a0*/  IADD3 R13, P0, PT, R13, R8, RZ ;  /* 0x000000080d0d7210 */ /* 0x000fe40007f1e0ff */
[----:B------:R-:W4:Y:S01]  /*397b0*/  LDL.64 R8, [R25+0x30] ;  /* 0x0000300019087983 */ /* 0x000f220000100a00 */
[----:B------:R-:W-:Y:S02]  /*397c0*/  IMAD.X R15, RZ, RZ, RZ, P2 ;  /* 0x000000ffff0f7224 */ /* 0x000fe400010e06ff */
[----:B------:R-:W-:Y:S02]  /*397d0*/  IMAD.WIDE.U32.X R14, R11, R0, R14, P0 ;  /* 0x000000000b0e7225 */ /* 0x000fe400000e040e */
[----:B------:R-:W5:Y:S01]  /*397e0*/  LDL.64 R10, [R25+0x38] ;  /* 0x00003800190a7983 */ /* 0x000f620000100a00 */
[----:B------:R-:W0:Y:S01]  /*397f0*/  LDC.64 R30, c[0x3][R4+0x20] ;  /* 0x00c00800041e7b82 */ /* 0x000e220000000a00 */
[----:B------:R-:W-:-:S04]  /*39800*/  IADD3 R12, P0, PT, R17, R12, RZ ;  /* 0x0000000c110c7210 */ /* 0x000fc80007f1e0ff */
[----:B------:R-:W-:Y:S01]  /*39810*/  IADD3.X R13, P0, PT, R16, R13, RZ, P0, !PT ;  /* 0x0000000d100d7210 */ /* 0x000fe2000071e4ff */
[----:B------:R0:W-:Y:S03]  /*39820*/  STL.64 [R25+0x8], R26 ;  /* 0x0000081a19007387 */ /* 0x0001e60000100a00 */
[----:B------:R-:W-:-:S04]  /*39830*/  IADD3.X R17, P0, P1, R14, RZ, RZ, P0, P1 ;  /* 0x000000ff0e117210 */ /* 0x000fc800001024ff */
[----:B------:R-:W-:Y:S01]  /*39840*/  IADD3.X R15, PT, PT, R15, RZ, RZ, P0, P1 ;  /* 0x000000ff0f0f7210 */ /* 0x000fe200007e24ff */
[----:B------:R1:W-:Y:S01]  /*39850*/  STL.64 [R25+0x10], R20 ;  /* 0x0000101419007387 */ /* 0x0003e20000100a00 */
[----:B0-----:R-:W-:-:S03]  /*39860*/  IMAD.WIDE.U32 R26, R31, R2, RZ ;  /* 0x000000021f1a7225 */ /* 0x001fc600078e00ff */
[----:B------:R0:W-:Y:S01]  /*39870*/  STL.64 [R25+0x18], R12 ;  /* 0x0000180c19007387 */ /* 0x0001e20000100a00 */
[----:B------:R-:W-:Y:S01]  /*39880*/  VIADD R24, R24, 0x8 ;  /* 0x0000000818187836 */ /* 0x000fe20000000000 */
[----:B--2---:R-:W-:-:S04]  /*39890*/  IADD3 R17, P0, PT, R22, R17, RZ ;  /* 0x0000001116117210 */ /* 0x004fc80007f1e0ff */
[----:B------:R-:W-:Y:S01]  /*398a0*/  IADD3.X R22, P1, PT, R23, R15, RZ, P0, !PT ;  /* 0x0000000f17167210 */ /* 0x000fe2000073e4ff */
[----:B------:R-:W-:-:S04]  /*398b0*/  IMAD.WIDE.U32 R26, P0, R30, R0, R26 ;  /* 0x000000001e1a7225 */ /* 0x000fc8000780001a */
[----:B------:R-:W-:-:S04]  /*398c0*/  IMAD.WIDE.U32 R14, R30, R2, RZ ;  /* 0x000000021e0e7225 */ /* 0x000fc800078e00ff */
[----:B-1----:R-:W-:Y:S01]  /*398d0*/  IMAD.X R21, RZ, RZ, RZ, P0 ;  /* 0x000000ffff157224 */ /* 0x002fe200000e06ff */
[----:B------:R-:W-:Y:S01]  /*398e0*/  IADD3 R15, P0, PT, R15, R26, RZ ;  /* 0x0000001a0f0f7210 */ /* 0x000fe20007f1e0ff */
[----:B------:R-:W-:-:S04]  /*398f0*/  IMAD.MOV.U32 R20, RZ, RZ, R27 ;  /* 0x000000ffff147224 */ /* 0x000fc800078e001b */
[----:B------:R-:W-:Y:S01]  /*39900*/  IMAD.WIDE.U32.X R20, R31, R0, R20, P0 ;  /* 0x000000001f147225 */ /* 0x000fe200000e0414 */
[----:B------:R-:W-:Y:S02]  /*39910*/  IADD3 R14, P0, PT, R17, R14, RZ ;  /* 0x0000000e110e7210 */ /* 0x000fe40007f1e0ff */
[----:B------:R-:W1:Y:S02]  /*39920*/  LDC.64 R16, c[0x3][R4+0x28] ;  /* 0x00c00a0004107b82 */ /* 0x000e640000000a00 */
[----:B------:R-:W-:-:S04]  /*39930*/  IADD3.X R15, P0, PT, R22, R15, RZ, P0, !PT ;  /* 0x0000000f160f7210 */ /* 0x000fc8000071e4ff */
[----:B------:R-:W-:-:S04]  /*39940*/  IADD3.X R27, P0, P1, R20, RZ, RZ, P0, P1 ;  /* 0x000000ff141b7210 */ /* 0x000fc800001024ff */
        /* <DEDUP_REMOVED lines=13> */
[----:B------:R-:W-:-:S04]  /*39a20*/  IADD3.X R23, P0, P1, R16, RZ, RZ, P0, P1 ;  /* 0x000000ff10177210 */ /* 0x000fc800001024ff */
[----:B------:R-:W-:Y:S02]  /*39a30*/  IADD3.X R27, PT, PT, R17, RZ, RZ, P0, P1 ;  /* 0x000000ff111b7210 */ /* 0x000fe400007e24ff */
[----:B----4-:R-:W-:Y:S01]  /*39a40*/  IADD3 R22, P0, PT, R8, R23, RZ ;  /* 0x0000001708167210 */ /* 0x010fe20007f1e0ff */
[----:B-1----:R-:W-:-:S03]  /*39a50*/  IMAD.WIDE.U32 R16, R19, R2, RZ ;  /* 0x0000000213107225 */ /* 0x002fc600078e00ff */
[----:B------:R-:W-:Y:S02]  /*39a60*/  IADD3.X R23, P1, PT, R9, R27, RZ, P0, !PT ;  /* 0x0000001b09177210 */ /* 0x000fe4000073e4ff */
[----:B------:R-:W1:Y:S01]  /*39a70*/  LDC.64 R8, c[0x3][R4+0x38] ;  /* 0x00c00e0004087b82 */ /* 0x000e620000000a00 */
[----:B------:R-:W-:-:S04]  /*39a80*/  IMAD.WIDE.U32 R26, R18, R2, RZ ;  /* 0x00000002121a7225 */ /* 0x000fc800078e00ff */
[----:B------:R-:W-:Y:S01]  /*39a90*/  IMAD.WIDE.U32 R16, P2, R18, R0, R16 ;  /* 0x0000000012107225 */ /* 0x000fe20007840010 */
[----:B------:R-:W-:-:S03]  /*39aa0*/  IADD3 R22, P0, PT, R22, R26, RZ ;  /* 0x0000001a16167210 */ /* 0x000fc60007f1e0ff */
[----:B0-----:R-:W-:Y:S01]  /*39ab0*/  IMAD.X R13, RZ, RZ, RZ, P2 ;  /* 0x000000ffff0d7224 */ /* 0x001fe200010e06ff */
[----:B------:R-:W-:Y:S01]  /*39ac0*/  IADD3 R26, P3, PT, R27, R16, RZ ;  /* 0x000000101b1a7210 */ /* 0x000fe20007f7e0ff */
[----:B------:R-:W-:-:S03]  /*39ad0*/  IMAD.MOV.U32 R12, RZ, RZ, R17 ;  /* 0x000000ffff0c7224 */ /* 0x000fc600078e0011 */
[----:B------:R-:W-:Y:S01]  /*39ae0*/  IADD3.X R23, P0, PT, R23, R26, RZ, P0, !PT ;  /* 0x0000001a17177210 */ /* 0x000fe2000071e4ff */
[----:B------:R-:W-:-:S03]  /*39af0*/  IMAD.WIDE.U32.X R12, R19, R0, R12, P3 ;  /* 0x00000000130c7225 */ /* 0x000fc600018e040c */
[----:B------:R-:W-:-:S04]  /*39b00*/  IADD3.X R17, P0, P1, R12, RZ, RZ, P0, P1 ;  /* 0x000000ff0c117210 */ /* 0x000fc800001024ff */
[----:B------:R-:W-:Y:S01]  /*39b10*/  IADD3.X R19, PT, PT, R13, RZ, RZ, P0, P1 ;  /* 0x000000ff0d137210 */ /* 0x000fe200007e24ff */
[----:B-1----:R-:W-:Y:S01]  /*39b20*/  IMAD.WIDE.U32 R12, R9, R2, RZ ;  /* 0x00000002090c7225 */ /* 0x002fe200078e00ff */
[----:B-----5:R-:W-:-:S04]  /*39b30*/  IADD3 R17, P0, PT, R10, R17, RZ ;  /* 0x000000110a117210 */ /* 0x020fc80007f1e0ff */
        /* <DEDUP_REMOVED lines=16> */
[----:B-1----:R-:W-:Y:S08]  /*39c40*/  @P2 BRA `(.L_x_407) ;  /* 0xfffffff400ec2947 */ /* 0x002ff0000383ffff */
[----:B------:R-:W-:-:S07]  /*39c50*/  IMAD.U32 R4, RZ, RZ, UR18 ;  /* 0x00000012ff047e24 */ /* 0x000fce000f8e00ff */
.L_x_406:
[----:B------:R-:W-:Y:S05]  /*39c60*/  BRA.U !UP1, `(.L_x_408) ;  /* 0x0000000909087547 */ /* 0x000fea000b800000 */
[----:B------:R-:W-:Y:S02]  /*39c70*/  UISETP.GE.U32.AND UP1, UPT, UR21, 0x3, UPT ;  /* 0x000000031500788c */ /* 0x000fe4000bf26070 */
[----:B------:R-:W-:-:S07]  /*39c80*/  UISETP.NE.AND UP2, UPT, UR16, URZ, UPT ;  /* 0x000000ff1000728c */ /* 0x000fce000bf45270 */
[----:B------:R-:W-:Y:S05]  /*39c90*/  BRA.U !UP1, `(.L_x_409) ;  /* 0x00000005090c7547 */ /* 0x000fea000b800000 */
[----:B------:R-:W-:-:S04]  /*39ca0*/  IMAD.SHL.U32 R22, R4, 0x8, RZ ;  /* 0x0000000804167824 */ /* 0x000fc800078e00ff */
[----:B------:R-:W-:-:S05]  /*39cb0*/  IMAD.IADD R11, R1, 0x1, R22 ;  /* 0x00000001010b7824 */ /* 0x000fca00078e0216 */
[----:B------:R-:W2:Y:S04]  /*39cc0*/  LDL.64 R8, [R11] ;  /* 0x000000000b087983 */ /* 0x000ea80000100a00 */
[----:B0-----:R-:W3:Y:S04]  /*39cd0*/  LDL.64 R12, [R11+0x8] ;  /* 0x000008000b0c7983 */ /* 0x001ee80000100a00 */
[----:B------:R-:W4:Y:S04]  /*39ce0*/  LDL.64 R14, [R11+0x10] ;  /* 0x000010000b0e7983 */ /* 0x000f280000100a00 */
[----:B------:R-:W5:Y:S01]  /*39cf0*/  LDL.64 R16, [R11+0x18] ;  /* 0x000018000b107983 */ /* 0x000f620000100a00 */
[----:B------:R-:W0:Y:S01]  /*39d00*/  LDC.64 R18, c[0x3][R22] ;  /* 0x00c0000016127b82 */ /* 0x000e220000000a00 */
[----:B------:R-:W-:-:S02]  /*39d10*/  VIADD R4, R4, 0x4 ;  /* 0x0000000404047836 */ /* 0x000fc40000000000 */
        /* <DEDUP_REMOVED lines=8> */
[----:B------:R-:W0:Y:S01]  /*39da0*/  LDC.64 R20, c[0x3][R22+0x8] ;  /* 0x00c0020016147b82 */ /* 0x000e220000000a00 */
[----:B------:R-:W-:Y:S02]  /*39db0*/  IADD3 R18, P0, PT, R31, R24, RZ ;  /* 0x000000181f127210 */ /* 0x000fe40007f1e0ff */
[----:B------:R-:W-:Y:S02]  /*39dc0*/  IMAD.WIDE.U32.X R8, R19, R0, R8, P2 ;  /* 0x0000000013087225 */ /* 0x000fe400010e0408 */
[----:B------:R-:W-:-:S04]  /*39dd0*/  IADD3.X R19, P0, PT, R10, R25, RZ, P0, !PT ;  /* 0x000000190a137210 */ /* 0x000fc8000071e4ff */
[----:B------:R-:W-:Y:S01]  /*39de0*/  IADD3.X R23, P0, P1, R8, RZ, RZ, P0, P1 ;  /* 0x000000ff08177210 */ /* 0x000fe200001024ff */
[----:B------:R1:W-:Y:S03]  /*39df0*/  STL.64 [R11], R18 ;  /* 0x000000120b007387 */ /* 0x0003e60000100a00 */
[----:B------:R-:W-:Y:S02]  /*39e00*/  IADD3.X R27, PT, PT, R9, RZ, RZ, P0, P1 ;  /* 0x000000ff091b7210 */ /* 0x000fe400007e24ff */
[----:B---3--:R-:W-:-:S04]  /*39e10*/  IADD3 R23, P0, PT, R12, R23, RZ ;  /* 0x000000170c177210 */ /* 0x008fc80007f1e0ff */
        /* <DEDUP_REMOVED lines=16> */
[----:B------:R-:W2:Y:S01]  /*39f20*/  LDC.64 R14, c[0x3][R22+0x18] ;  /* 0x00c00600160e7b82 */ /* 0x000ea20000000a00 */
        /* <DEDUP_REMOVED lines=9> */
[----:B--2---:R-:W-:Y:S01]  /*39fc0*/  IMAD.WIDE.U32 R12, R15, R2, RZ ;  /* 0x000000020f0c7225 */ /* 0x004fe200078e00ff */
[----:B------:R-:W-:Y:S01]  /*39fd0*/  IADD3.X R23, P0, P1, R24, RZ, RZ, P0, P1 ;  /* 0x000000ff18177210 */ /* 0x000fe200001024ff */
[----:B------:R1:W-:Y:S03]  /*39fe0*/  STL.64 [R11+0x10], R8 ;  /* 0x000010080b007387 */ /* 0x0003e60000100a00 */
[----:B------:R-:W-:Y:S01]  /*39ff0*/  IADD3.X R25, PT, PT, R25, RZ, RZ, P0, P1 ;  /* 0x000000ff19197210 */ /* 0x000fe200007e24ff */
[----:B------:R-:W-:Y:S01]  /*3a000*/  IMAD.WIDE.U32 R12, P2, R14, R0, R12 ;  /* 0x000000000e0c7225 */ /* 0x000fe2000784000c */
[----:B-----5:R-:W-:-:S03]  /*3a010*/  IADD3 R23, P0, PT, R16, R23, RZ ;  /* 0x0000001710177210 */ /* 0x020fc60007f1e0ff */
[----:B------:R-:W-:Y:S01]  /*3a020*/  IMAD.MOV.U32 R22, RZ, RZ, R13 ;  /* 0x000000ffff167224 */ /* 0x000fe200078e000d */
[----:B------:R-:W-:Y:S01]  /*3a030*/  IADD3.X R10, P1, PT, R17, R25, RZ, P0, !PT ;  /* 0x00000019110a7210 */ /* 0x000fe2000073e4ff */
[----:B------:R-:W-:-:S03]  /*3a040*/  IMAD.WIDE.U32 R16, R14, R2, RZ ;  /* 0x000000020e107225 */ /* 0x000fc600078e00ff */
[----:B------:R-:W-:Y:S01]  /*3a050*/  IADD3 R16, P0, PT, R23, R16, RZ ;  /* 0x0000001017107210 */ /* 0x000fe20007f1e0ff */
[----:B------:R-:W-:Y:S01]  /*3a060*/  IMAD.X R23, RZ, RZ, RZ, P2 ;  /* 0x000000ffff177224 */ /* 0x000fe200010e06ff */
[----:B------:R-:W-:-:S04]  /*3a070*/  IADD3 R17, P3, PT, R17, R12, RZ ;  /* 0x0000000c11117210 */ /* 0x000fc80007f7e0ff */
[----:B------:R-:W-:Y:S01]  /*3a080*/  IADD3.X R17, P0, PT, R10, R17, RZ, P0, !PT ;  /* 0x000000110a117210 */ /* 0x000fe2000071e4ff */
[----:B------:R-:W-:-:S04]  /*3a090*/  IMAD.WIDE.U32.X R14, R15, R0, R22, P3 ;  /* 0x000000000f0e7225 */ /* 0x000fc800018e0416 */
[----:B------:R1:W-:Y:S01]  /*3a0a0*/  STL.64 [R11+0x18], R16 ;  /* 0x000018100b007387 */ /* 0x0003e20000100a00 */
[----:B------:R-:W-:-:S04]  /*3a0b0*/  IADD3.X R31, P0, P1, R14, RZ, RZ, P0, P1 ;  /* 0x000000ff0e1f7210 */ /* 0x000fc800001024ff */
[----:B------:R-:W-:-:S09]  /*3a0c0*/  IADD3.X R10, PT, PT, R15, RZ, RZ, P0, P1 ;  /* 0x000000ff0f0a7210 */ /* 0x000fd200007e24ff */
.L_x_409:
[----:B------:R-:W-:Y:S05]  /*3a0d0*/  BRA.U !UP2, `(.L_x_408) ;  /* 0x000000010aec7547 */ /* 0x000fea000b800000 */
[----:B------:R-:W2:Y:S01]  /*3a0e0*/  LDCU UR5, c[0x3][0x98] ;  /* 0x00c01300ff0577ac */ /* 0x000ea20008000800 */
[----:B------:R-:W-:Y:S02]  /*3a0f0*/  UISETP.NE.AND UP1, UPT, UR22, URZ, UPT ;  /* 0x000000ff1600728c */ /* 0x000fe4000bf25270 */
[----:B--2---:R-:W-:-:S04]  /*3a100*/  ULOP3.LUT UR5, UR5, 0x1, URZ, 0xc0, !UPT ;  /* 0x0000000105057892 */ /* 0x004fc8000f8ec0ff */
[----:B------:R-:W-:-:S03]  /*3a110*/  UISETP.NE.U32.AND UP2, UPT, UR5, 0x1, UPT ;  /* 0x000000010500788c */ /* 0x000fc6000bf45070 */
[----:B------:R-:W-:Y:S08]  /*3a120*/  BRA.U !UP1, `(.L_x_410) ;  /* 0x00000001098c7547 */ /* 0x000ff0000b800000 */
[----:B-1----:R-:W-:-:S04]  /*3a130*/  IMAD.SHL.U32 R8, R4, 0x8, RZ ;  /* 0x0000000804087824 */ /* 0x002fc800078e00ff */
[----:B------:R-:W-:-:S05]  /*3a140*/  IMAD.IADD R9, R1, 0x1, R8 ;  /* 0x0000000101097824 */ /* 0x000fca00078e0208 */
[----:B0-----:R-:W2:Y:S04]  /*3a150*/  LDL.64 R14, [R9] ;  /* 0x00000000090e7983 */ /* 0x001ea80000100a00 */
[----:B------:R-:W3:Y:S01]  /*3a160*/  LDL.64 R12, [R9+0x8] ;  /* 0x00000800090c7983 */ /* 0x000ee20000100a00 */
[----:B------:R-:W0:Y:S01]  /*3a170*/  LDC.64 R16, c[0x3][R8] ;  /* 0x00c0000008107b82 */ /* 0x000e220000000a00 */
[----:B------:R-:W-:-:S07]  /*3a180*/  VIADD R4, R4, 0x2 ;  /* 0x0000000204047836 */ /* 0x000fce0000000000 */
[----:B------:R-:W1:Y:S01]  /*3a190*/  LDC.64 R18, c[0x3][R8+0x8] ;  /* 0x00c0020008127b82 */ /* 0x000e620000000a00 */
[----:B0-----:R-:W-:-:S04]  /*3a1a0*/  IMAD.WIDE.U32 R20, R17, R2, RZ ;  /* 0x0000000211147225 */ /* 0x001fc800078e00ff */
[----:B------:R-:W-:-:S04]  /*3a1b0*/  IMAD.WIDE.U32 R22, R16, R2, RZ ;  /* 0x0000000210167225 */ /* 0x000fc800078e00ff */
[----:B------:R-:W-:-:S04]  /*3a1c0*/  IMAD.WIDE.U32 R20, P2, R16, R0, R20 ;  /* 0x0000000010147225 */ /* 0x000fc80007840014 */
[----:B------:R-:W-:Y:S01]  /*3a1d0*/  IMAD.X R11, RZ, RZ, RZ, P2 ;  /* 0x000000ffff0b7224 */ /* 0x000fe200010e06ff */
[----:B--2---:R-:W-:-:S04]  /*3a1e0*/  IADD3 R31, P0, PT, R14, R31, RZ ;  /* 0x0000001f0e1f7210 */ /* 0x004fc80007f1e0ff */
[----:B------:R-:W-:Y:S01]  /*3a1f0*/  IADD3.X R14, P1, PT, R15, R10, RZ, P0, !PT ;  /* 0x0000000a0f0e7210 */ /* 0x000fe2000073e4ff */
[----:B------:R-:W-:Y:S01]  /*3a200*/  IMAD.MOV.U32 R10, RZ, RZ, R21 ;  /* 0x000000ffff0a7224 */ /* 0x000fe200078e0015 */
[----:B------:R-:W-:Y:S02]  /*3a210*/  IADD3 R15, P2, PT, R23, R20, RZ ;  /* 0x00000014170f7210 */ /* 0x000fe40007f5e0ff */
[----:B------:R-:W-:-:S03]  /*3a220*/  IADD3 R22, P0, PT, R31, R22, RZ ;  /* 0x000000161f167210 */ /* 0x000fc60007f1e0ff */
[----:B------:R-:W-:Y:S01]  /*3a230*/  IMAD.WIDE.U32.X R10, R17, R0, R10, P2 ;  /* 0x00000000110a7225 */ /* 0x000fe200010e040a */
[----:B------:R-:W-:-:S03]  /*3a240*/  IADD3.X R23, P0, PT, R14, R15, RZ, P0, !PT ;  /* 0x0000000f0e177210 */ /* 0x000fc6000071e4ff */
[-C--:B-1----:R-:W-:Y:S01]  /*3a250*/  IMAD.WIDE.U32 R16, R19, R2.reuse, RZ ;  /* 0x0000000213107225 */ /* 0x082fe200078e00ff */
[----:B------:R-:W-:Y:S01]  /*3a260*/  IADD3.X R21, P0, P1, R10, RZ, RZ, P0, P1 ;  /* 0x000000ff0a157210 */ /* 0x000fe200001024ff */
[----:B------:R2:W-:Y:S02]  /*3a270*/  STL.64 [R9], R22 ;  /* 0x0000001609007387 */ /* 0x0005e40000100a00 */
[----:B------:R-:W-:Y:S01]  /*3a280*/  IMAD.WIDE.U32 R14, R18, R2, RZ ;  /* 0x00000002120e7225 */ /* 0x000fe200078e00ff */
[----:B------:R-:W-:Y:S02]  /*3a290*/  IADD3.X R25, PT, PT, R11, RZ, RZ, P0, P1 ;  /* 0x000000ff0b197210 */ /* 0x000fe400007e24ff */
[----:B---3--:R-:W-:Y:S01]  /*3a2a0*/  IADD3 R11, P0, PT, R12, R21, RZ ;  /* 0x000000150c0b7210 */ /* 0x008fe20007f1e0ff */
[----:B------:R-:W-:-:S03]  /*3a2b0*/  IMAD.WIDE.U32 R16, P2, R18, R0, R16 ;  /* 0x0000000012107225 */ /* 0x000fc60007840010 */
[----:B------:R-:W-:Y:S01]  /*3a2c0*/  IADD3.X R12, P1, PT, R13, R25, RZ, P0, !PT ;  /* 0x000000190d0c7210 */ /* 0x000fe2000073e4ff */
[----:B------:R-:W-:Y:S01]  /*3a2d0*/  IMAD.MOV.U32 R10, RZ, RZ, R17 ;  /* 0x000000ffff0a7224 */ /* 0x000fe200078e0011 */
[----:B------:R-:W-:Y:S02]  /*3a2e0*/  IADD3 R15, P3, PT, R15, R16, RZ ;  /* 0x000000100f0f7210 */ /* 0x000fe40007f7e0ff */
[----:B------:R-:W-:Y:S01]  /*3a2f0*/  IADD3 R14, P0, PT, R11, R14, RZ ;  /* 0x0000000e0b0e7210 */ /* 0x000fe20007f1e0ff */
[----:B------:R-:W-:-:S03]  /*3a300*/  IMAD.X R11, RZ, RZ, RZ, P2 ;  /* 0x000000ffff0b7224 */ /* 0x000fc600010e06ff */
[----:B------:R-:W-:Y:S01]  /*3a310*/  IADD3.X R15, P0, PT, R12, R15, RZ, P0, !PT ;  /* 0x0000000f0c0f7210 */ /* 0x000fe2000071e4ff */
[----:B------:R-:W-:-:S04]  /*3a320*/  IMAD.WIDE.U32.X R10, R19, R0, R10, P3 ;  /* 0x00000000130a7225 */ /* 0x000fc800018e040a */
[----:B------:R2:W-:Y:S01]  /*3a330*/  STL.64 [R9+0x8], R14 ;  /* 0x0000080e09007387 */ /* 0x0005e20000100a00 */
[----:B------:R-:W-:-:S04]  /*3a340*/  IADD3.X R31, P0, P1, R10, RZ, RZ, P0, P1 ;  /* 0x000000ff0a1f7210 */ /* 0x000fc800001024ff */
[----:B------:R-:W-:-:S09]  /*3a350*/  IADD3.X R10, PT, PT, R11, RZ, RZ, P0, P1 ;  /* 0x000000ff0b0a7210 */ /* 0x000fd200007e24ff */
.L_x_410:
[----:B------:R-:W-:Y:S05]  /*3a360*/  BRA.U UP2, `(.L_x_408) ;  /* 0x0000000102487547 */ /* 0x000fea000b800000 */
[----:B------:R-:W-:-:S04]  /*3a370*/  IMAD.SHL.U32 R4, R4, 0x8, RZ ;  /* 0x0000000804047824 */ /* 0x000fc800078e00ff */
[----:B-1----:R-:W-:-:S05]  /*3a380*/  IMAD.IADD R19, R1, 0x1, R4 ;  /* 0x0000000101137824 */ /* 0x002fca00078e0204 */
[----:B0-----:R-:W3:Y:S01]  /*3a390*/  LDL.64 R12, [R19] ;  /* 0x00000000130c7983 */ /* 0x001ee20000100a00 */
[----:B--2---:R-:W0:Y:S02]  /*3a3a0*/  LDC.64 R8, c[0x3][R4] ;  /* 0x00c0000004087b82 */ /* 0x004e240000000a00 */
[----:B0-----:R-:W-:-:S04]  /*3a3b0*/  IMAD.WIDE.U32 R16, R9, R2, RZ ;  /* 0x0000000209107225 */ /* 0x001fc800078e00ff */
[----:B------:R-:W-:-:S04]  /*3a3c0*/  IMAD.WIDE.U32 R14, R8, R2, RZ ;  /* 0x00000002080e7225 */ /* 0x000fc800078e00ff */
[----:B------:R-:W-:-:S03]  /*3a3d0*/  IMAD.WIDE.U32 R2, P2, R8, R0, R16 ;  /* 0x0000000008027225 */ /* 0x000fc60007840010 */
[----:B------:R-:W-:Y:S02]  /*3a3e0*/  IADD3 R11, P3, PT, R15, R2, RZ ;  /* 0x000000020f0b7210 */ /* 0x000fe40007f7e0ff */
[----:B---3--:R-:W-:-:S04]  /*3a3f0*/  IADD3 R31, P0, PT, R12, R31, RZ ;  /* 0x0000001f0c1f7210 */ /* 0x008fc80007f1e0ff */
[----:B------:R-:W-:Y:S02]  /*3a400*/  IADD3.X R10, P1, PT, R13, R10, RZ, P0, !PT ;  /* 0x0000000a0d0a7210 */ /* 0x000fe4000073e4ff */
        /* <DEDUP_REMOVED lines=8> */
.L_x_408:
[----:B------:R-:W4:Y:S01]  /*3a490*/  LDCU UR5, c[0x3][0x98] ;  /* 0x00c01300ff0577ac */ /* 0x000f220008000800 */
[----:B------:R-:W-:-:S05]  /*3a4a0*/  IADD3 R6, P0, PT, R6, R31, RZ ;  /* 0x0000001f06067210 */ /* 0x000fca0007f1e0ff */
[----:B------:R-:W-:Y:S01]  /*3a4b0*/  IMAD.X R7, R7, 0x1, R10, P0 ;  /* 0x0000000107077824 */ /* 0x000fe200000e060a */
[----:B----4-:R-:W-:-:S09]  /*3a4c0*/  UISETP.GE.AND UP1, UPT, UR5, 0x2, UPT ;  /* 0x000000020500788c */ /* 0x010fd2000bf26270 */
[----:B------:R-:W-:Y:S05]  /*3a4d0*/  BRA.U !UP1, `(.L_x_411) ;  /* 0x0000000509707547 */ /* 0x000fea000b800000 */
[----:B------:R-:W-:Y:S01]  /*3a4e0*/  UISETP.GE.U32.AND UP1, UPT, UR17, 0xf, UPT ;  /* 0x0000000f1100788c */ /* 0x000fe2000bf26070 */
[----:B------:R-:W-:-:S08]  /*3a4f0*/  IMAD.MOV.U32 R0, RZ, RZ, RZ ;  /* 0x000000ffff007224 */ /* 0x000fd000078e00ff */
[----:B------:R-:W-:Y:S05]  /*3a500*/  BRA.U !UP1, `(.L_x_412) ;  /* 0x0000000109987547 */ /* 0x000fea000b800000 */
[----:B------:R-:W-:Y:S01]  /*3a510*/  IMAD.MOV.U32 R27, RZ, RZ, RZ ;  /* 0x000000ffff1b7224 */ /* 0x000fe200078e00ff */
[----:B------:R-:W-:-:S07]  /*3a520*/  LOP3.LUT R0, R5, 0xfffffff0, RZ, 0xc0, !PT ;  /* 0xfffffff005007812 */ /* 0x000fce00078ec0ff */
.L_x_413:
[----:B0-----:R-:W-:-:S05]  /*3a530*/  LEA R31, R27, UR6, 0x3 ;  /* 0x000000061b1f7c11 */ /* 0x001fca000f8e18ff */
[----:B-1----:R-:W4:Y:S04]  /*3a540*/  LDL.64 R16, [R31+0x8] ;  /* 0x000008001f107983 */ /* 0x002f280000100a00 */
[----:B---3--:R-:W3:Y:S04]  /*3a550*/  LDL.64 R18, [R31+0x10] ;  /* 0x000010001f127983 */ /* 0x008ee80000100a00 */
[----:B------:R-:W5:Y:S04]  /*3a560*/  LDL.64 R20, [R31+0x18] ;  /* 0x000018001f147983 */ /* 0x000f680000100a00 */
[----:B--2---:R-:W2:Y:S04]  /*3a570*/  LDL.64 R22, [R31+0x20] ;  /* 0x000020001f167983 */ /* 0x004ea80000100a00 */
[----:B------:R-:W2:Y:S04]  /*3a580*/  LDL.64 R24, [R31+0x28] ;  /* 0x000028001f187983 */ /* 0x000ea80000100a00 */
[----:B------:R-:W2:Y:S04]  /*3a590*/  LDL.64 R32, [R31+0x30] ;  /* 0x000030001f207983 */ /* 0x000ea80000100a00 */
[----:B------:R-:W2:Y:S04]  /*3a5a0*/  LDL.64 R2, [R31+0x38] ;  /* 0x000038001f027983 */ /* 0x000ea80000100a00 */
[----:B------:R-:W2:Y:S04]  /*3a5b0*/  LDL.64 R8, [R31+0x40] ;  /* 0x000040001f087983 */ /* 0x000ea80000100a00 */
[----:B------:R-:W2:Y:S04]  /*3a5c0*/  LDL.64 R10, [R31+0x48] ;  /* 0x000048001f0a7983 */ /* 0x000ea80000100a00 */
[----:B0-----:R-:W2:Y:S04]  /*3a5d0*/  LDL.64 R12, [R31+0x50] ;  /* 0x000050001f0c7983 */ /* 0x001ea80000100a00 */
[----:B------:R-:W2:Y:S04]  /*3a5e0*/  LDL.64 R14, [R31+0x58] ;  /* 0x000058001f0e7983 */ /* 0x000ea80000100a00 */
[----:B----4-:R0:W-:Y:S04]  /*3a5f0*/  STL.64 [R31], R16 ;  /* 0x000000101f007387 */ /* 0x0101e80000100a00 */
[----:B---3--:R1:W-:Y:S04]  /*3a600*/  STL.64 [R31+0x8], R18 ;  /* 0x000008121f007387 */ /* 0x0083e80000100a00 */
[----:B-----5:R3:W-:Y:S04]  /*3a610*/  STL.64 [R31+0x10], R20 ;  /* 0x000010141f007387 */ /* 0x0207e80000100a00 */
[----:B--2---:R2:W-:Y:S04]  /*3a620*/  STL.64 [R31+0x18], R22 ;  /* 0x000018161f007387 */ /* 0x0045e80000100a00 */
[----:B------:R4:W-:Y:S04]  /*3a630*/  STL.64 [R31+0x20], R24 ;  /* 0x000020181f007387 */ /* 0x0009e80000100a00 */
[----:B0-----:R-:W5:Y:S04]  /*3a640*/  LDL.64 R16, [R31+0x60] ;  /* 0x000060001f107983 */ /* 0x001f680000100a00 */
[----:B-1----:R-:W5:Y:S04]  /*3a650*/  LDL.64 R18, [R31+0x68] ;  /* 0x000068001f127983 */ /* 0x002f680000100a00 */
[----:B---3--:R-:W3:Y:S04]  /*3a660*/  LDL.64 R20, [R31+0x70] ;  /* 0x000070001f147983 */ /* 0x008ee80000100a00 */
[----:B--2---:R-:W2:Y:S04]  /*3a670*/  LDL.64 R22, [R31+0x78] ;  /* 0x000078001f167983 */ /* 0x004ea80000100a00 */
[----:B----4-:R-:W4:Y:S01]  /*3a680*/  LDL.64 R24, [R31+0x80] ;  /* 0x000080001f187983 */ /* 0x010f220000100a00 */
[----:B------:R-:W-:-:S03]  /*3a690*/  VIADD R27, R27, 0x10 ;  /* 0x000000101b1b7836 */ /* 0x000fc60000000000 */
[----:B------:R0:W-:Y:S04]  /*3a6a0*/  STL.64 [R31+0x28], R32 ;  /* 0x000028201f007387 */ /* 0x0001e80000100a00 */
[----:B------:R0:W-:Y:S04]  /*3a6b0*/  STL.64 [R31+0x30], R2 ;  /* 0x000030021f007387 */ /* 0x0001e80000100a00 */
[----:B------:R0:W-:Y:S04]  /*3a6c0*/  STL.64 [R31+0x38], R8 ;  /* 0x000038081f007387 */ /* 0x0001e80000100a00 */
[----:B------:R0:W-:Y:S04]  /*3a6d0*/  STL.64 [R31+0x40], R10 ;  /* 0x0000400a1f007387 */ /* 0x0001e80000100a00 */
[----:B------:R0:W-:Y:S04]  /*3a6e0*/  STL.64 [R31+0x48], R12 ;  /* 0x0000480c1f007387 */ /* 0x0001e80000100a00 */
[----:B------:R0:W-:Y:S01]  /*3a6f0*/  STL.64 [R31+0x50], R14 ;  /* 0x0000500e1f007387 */ /* 0x0001e20000100a00 */
[----:B------:R-:W-:-:S03]  /*3a700*/  ISETP.NE.AND P0, PT, R27, R0, PT ;  /* 0x000000001b00720c */ /* 0x000fc60003f05270 */
[----:B-----5:R0:W-:Y:S04]  /*3a710*/  STL.64 [R31+0x58], R16 ;  /* 0x000058101f007387 */ /* 0x0201e80000100a00 */
[----:B------:R0:W-:Y:S04]  /*3a720*/  STL.64 [R31+0x60], R18 ;  /* 0x000060121f007387 */ /* 0x0001e80000100a00 */
[----:B---3--:R0:W-:Y:S04]  /*3a730*/  STL.64 [R31+0x68], R20 ;  /* 0x000068141f007387 */ /* 0x0081e80000100a00 */
[----:B--2---:R0:W-:Y:S04]  /*3a740*/  STL.64 [R31+0x70], R22 ;  /* 0x000070161f007387 */ /* 0x0041e80000100a00 */
[----:B----4-:R0:W-:Y:S01]  /*3a750*/  STL.64 [R31+0x78], R24 ;  /* 0x000078181f007387 */ /* 0x0101e20000100a00 */
[----:B------:R-:W-:Y:S05]  /*3a760*/  @P0 BRA `(.L_x_413) ;  /* 0xfffffffc00700947 */ /* 0x000fea000383ffff */
.L_x_412:
[----:B------:R-:W-:-:S13]  /*3a770*/  LOP3.LUT P0, RZ, R5, 0xf, RZ, 0xc0, !PT ;  /* 0x0000000f05ff7812 */ /* 0x000fda000780c0ff */
[----:B------:R-:W-:Y:S05]  /*3a780*/  @!P0 BRA `(.L_x_411) ;  /* 0x0000000000c48947 */ /* 0x000fea0003800000 */
[----:B------:R-:W-:Y:S02]  /*3a790*/  UIADD3 UR23, UPT, UPT, UR5, -0x1, URZ ;  /* 0xffffffff05177890 */ /* 0x000fe4000fffe0ff */
[----:B------:R-:W-:-:S04]  /*3a7a0*/  UISETP.GE.U32.AND UP1, UPT, UR8, 0x7, UPT ;  /* 0x000000070800788c */ /* 0x000fc8000bf26070 */
[----:B------:R-:W-:-:S05]  /*3a7b0*/  IMAD.U32 R5, RZ, RZ, UR23 ;  /* 0x00000017ff057e24 */ /* 0x000fca000f8e00ff */
[----:B------:R-:W-:Y:S01]  /*3a7c0*/  LOP3.LUT P0, RZ, R5, 0x7, RZ, 0xc0, !PT ;  /* 0x0000000705ff7812 */ /* 0x000fe2000780c0ff */
[----:B------:R-:W-:-:S12]  /*3a7d0*/  BRA.U !UP1, `(.L_x_414) ;  /* 0x0000000109487547 */ /* 0x000fd8000b800000 */
[----:B0-2---:R-:W-:-:S05]  /*3a7e0*/  LEA R23, R0, UR6, 0x3 ;  /* 0x0000000600177c11 */ /* 0x005fca000f8e18ff */
[----:B------:R-:W2:Y:S04]  /*3a7f0*/  LDL.64 R2, [R23+0x8] ;  /* 0x0000080017027983 */ /* 0x000ea80000100a00 */
[----:B-1----:R-:W4:Y:S04]  /*3a800*/  LDL.64 R8, [R23+0x10] ;  /* 0x0000100017087983 */ /* 0x002f280000100a00 */
[----:B------:R-:W5:Y:S04]  /*3a810*/  LDL.64 R10, [R23+0x18] ;  /* 0x00001800170a7983 */ /* 0x000f680000100a00 */
[----:B------:R-:W5:Y:S04]  /*3a820*/  LDL.64 R12, [R23+0x20] ;  /* 0x00002000170c7983 */ /* 0x000f680000100a00 */
[----:B---3--:R-:W3:Y:S04]  /*3a830*/  LDL.64 R14, [R23+0x28] ;  /* 0x00002800170e7983 */ /* 0x008ee80000100a00 */
[----:B------:R-:W3:Y:S04]  /*3a840*/  LDL.64 R16, [R23+0x30] ;  /* 0x0000300017107983 */ /* 0x000ee80000100a00 */
[----:B------:R-:W3:Y:S04]  /*3a850*/  LDL.64 R18, [R23+0x38] ;  /* 0x0000380017127983 */ /* 0x000ee80000100a00 */
[----:B------:R-:W3:Y:S01]  /*3a860*/  LDL.64 R20, [R23+0x40] ;  /* 0x0000400017147983 */ /* 0x000ee20000100a00 */
[----:B------:R-:W-:-:S03]  /*3a870*/  VIADD R0, R0, 0x8 ;  /* 0x0000000800007836 */ /* 0x000fc60000000000 */
[----:B--2---:R0:W-:Y:S04]  /*3a880*/  STL.64 [R23], R2 ;  /* 0x0000000217007387 */ /* 0x0041e80000100a00 */
[----:B----4-:R0:W-:Y:S04]  /*3a890*/  STL.64 [R23+0x8], R8 ;  /* 0x0000080817007387 */ /* 0x0101e80000100a00 */
[----:B-----5:R0:W-:Y:S04]  /*3a8a0*/  STL.64 [R23+0x10], R10 ;  /* 0x0000100a17007387 */ /* 0x0201e80000100a00 */
[----:B------:R0:W-:Y:S04]  /*3a8b0*/  STL.64 [R23+0x18], R12 ;  /* 0x0000180c17007387 */ /* 0x0001e80000100a00 */
[----:B---3--:R0:W-:Y:S04]  /*3a8c0*/  STL.64 [R23+0x20], R14 ;  /* 0x0000200e17007387 */ /* 0x0081e80000100a00 */
[----:B------:R0:W-:Y:S04]  /*3a8d0*/  STL.64 [R23+0x28], R16 ;  /* 0x0000281017007387 */ /* 0x0001e80000100a00 */
[----:B------:R0:W-:Y:S04]  /*3a8e0*/  STL.64 [R23+0x30], R18 ;  /* 0x0000301217007387 */ /* 0x0001e80000100a00 */
[----:B------:R0:W-:Y:S02]  /*3a8f0*/  STL.64 [R23+0x38], R20 ;  /* 0x0000381417007387 */ /* 0x0001e40000100a00 */
.L_x_414:
[----:B------:R-:W-:Y:S05]  /*3a900*/  @!P0 BRA `(.L_x_411) ;  /* 0x0000000000648947 */ /* 0x000fea0003800000 */
[----:B------:R-:W-:Y:S02]  /*3a910*/  UISETP.GE.U32.AND UP1, UPT, UR9, 0x3, UPT ;  /* 0x000000030900788c */ /* 0x000fe4000bf26070 */
[----:B------:R-:W-:-:S07]  /*3a920*/  UISETP.NE.AND UP2, UPT, UR7, URZ, UPT ;  /* 0x000000ff0700728c */ /* 0x000fce000bf45270 */
[----:B------:R-:W-:Y:S05]  /*3a930*/  BRA.U !UP1, `(.L_x_415) ;  /* 0x0000000109287547 */ /* 0x000fea000b800000 */
[----:B0-23--:R-:W-:-:S05]  /*3a940*/  LEA R15, R0, UR6, 0x3 ;  /* 0x00000006000f7c11 */ /* 0x00dfca000f8e18ff */
[----:B------:R-:W2:Y:S04]  /*3a950*/  LDL.64 R2, [R15+0x8] ;  /* 0x000008000f027983 */ /* 0x000ea80000100a00 */
[----:B-1----:R-:W3:Y:S04]  /*3a960*/  LDL.64 R8, [R15+0x10] ;  /* 0x000010000f087983 */ /* 0x002ee80000100a00 */
[----:B------:R-:W4:Y:S04]  /*3a970*/  LDL.64 R10, [R15+0x18] ;  /* 0x000018000f0a7983 */ /* 0x000f280000100a00 */
[----:B------:R-:W5:Y:S01]  /*3a980*/  LDL.64 R12, [R15+0x20] ;  /* 0x000020000f0c7983 */ /* 0x000f620000100a00 */
[----:B------:R-:W-:-:S03]  /*3a990*/  VIADD R0, R0, 0x4 ;  /* 0x0000000400007836 */ /* 0x000fc60000000000 */
[----:B--2---:R0:W-:Y:S04]  /*3a9a0*/  STL.64 [R15], R2 ;  /* 0x000000020f007387 */ /* 0x0041e80000100a00 */
[----:B---3--:R0:W-:Y:S04]  /*3a9b0*/  STL.64 [R15+0x8], R8 ;  /* 0x000008080f007387 */ /* 0x0081e80000100a00 */
[----:B----4-:R0:W-:Y:S04]  /*3a9c0*/  STL.64 [R15+0x10], R10 ;  /* 0x0000100a0f007387 */ /* 0x0101e80000100a00 */
[----:B-----5:R0:W-:Y:S02]  /*3a9d0*/  STL.64 [R15+0x18], R12 ;  /* 0x0000180c0f007387 */ /* 0x0201e40000100a00 */
.L_x_415:
[----:B------:R-:W-:Y:S05]  /*3a9e0*/  BRA.U !UP2, `(.L_x_411) ;  /* 0x000000010a2c7547 */ /* 0x000fea000b800000 */
[----:B012---:R-:W-:-:S05]  /*3a9f0*/  LEA R9, R0, UR6, 0x3 ;  /* 0x0000000600097c11 */ /* 0x007fca000f8e18ff */
[----:B------:R-:W2:Y:S01]  /*3aa00*/  LDL.64 R2, [R9+0x8] ;  /* 0x0000080009027983 */ /* 0x000ea20000100a00 */
[----:B------:R-:W-:-:S03]  /*3aa10*/  UISETP.NE.AND UP1, UPT, UR7, 0x1, UPT ;  /* 0x000000010700788c */ /* 0x000fc6000bf25270 */
[----:B--2---:R4:W-:Y:S06]  /*3aa20*/  STL.64 [R9], R2 ;  /* 0x0000000209007387 */ /* 0x0049ec0000100a00 */
[----:B------:R-:W-:Y:S05]  /*3aa30*/  BRA.U !UP1, `(.L_x_411) ;  /* 0x0000000109187547 */ /* 0x000fea000b800000 */
[----:B----4-:R-:W2:Y:S01]  /*3aa40*/  LDL.64 R2, [R9+0x10] ;  /* 0x0000100009027983 */ /* 0x010ea20000100a00 */
[----:B------:R-:W-:-:S03]  /*3aa50*/  UISETP.NE.AND UP1, UPT, UR7, 0x2, UPT ;  /* 0x000000020700788c */ /* 0x000fc6000bf25270 */
[----:B--2---:R0:W-:Y:S06]  /*3aa60*/  STL.64 [R9+0x8], R2 ;  /* 0x0000080209007387 */ /* 0x0041ec0000100a00 */
[----:B------:R-:W-:Y:S05]  /*3aa70*/  BRA.U !UP1, `(.L_x_411) ;  /* 0x0000000109087547 */ /* 0x000fea000b800000 */
[----:B0-----:R-:W2:Y:S04]  /*3aa80*/  LDL.64 R2, [R9+0x18] ;  /* 0x0000180009027983 */ /* 0x001ea80000100a00 */
[----:B--2---:R0:W-:Y:S02]  /*3aa90*/  STL.64 [R9+0x10], R2 ;  /* 0x0000100209007387 */ /* 0x0041e40000100a00 */
.L_x_411:
[----:B------:R0:W-:Y:S01]  /*3aaa0*/  STL.64 [UR19], R6 ;  /* 0x00000006ff007987 */ /* 0x0001e20008100a13 */
[----:B------:R-:W-:Y:S05]  /*3aab0*/  BRA.U UP0, `(.L_x_416) ;  /* 0xffffffd500dc7547 */ /* 0x000fea000b83ffff */
.L_x_400:
[----:B------:R-:W-:Y:S01]  /*3aac0*/  UISETP.GE.AND UP0, UPT, UR5, 0x1, UPT ;  /* 0x000000010500788c */ /* 0x000fe2000bf06270 */
[----:B------:R-:W-:Y:S01]  /*3aad0*/  BSSY.RECONVERGENT B0, `(.L_x_417) ;  /* 0x00000d4000007945 */ /* 0x000fe20003800200 */
[----:B------:R-:W-:-:S07]  /*3aae0*/  UIADD3 UR4, UPT, UPT, UR5, -0x1, URZ ;  /* 0xffffffff05047890 */ /* 0x000fce000fffe0ff */
[----:B------:R-:W-:Y:S05]  /*3aaf0*/  BRA.U !UP0, `(.L_x_418) ;  /* 0x0000000108387547 */ /* 0x000fea000b800000 */
[----:B0-----:R-:W-:-:S07]  /*3ab00*/  IMAD.U32 R6, RZ, RZ, UR4 ;  /* 0x00000004ff067e24 */ /* 0x001fce000f8e00ff */
.L_x_420:
[----:B------:R-:W-:-:S04]  /*3ab10*/  IMAD.SHL.U32 R0, R6, 0x8, RZ ;  /* 0x0000000806007824 */ /* 0x000fc800078e00ff */
[----:B----4-:R-:W-:-:S06]  /*3ab20*/  IMAD.IADD R2, R1, 0x1, R0 ;  /* 0x0000000101027824 */ /* 0x010fcc00078e0200 */
[----:B------:R-:W4:Y:S01]  /*3ab30*/  LDL.64 R2, [R2] ;  /* 0x0000000002027983 */ /* 0x000f220000100a00 */
[----:B------:R-:W4:Y:S02]  /*3ab40*/  LDC.64 R4, c[0x3][R0] ;  /* 0x00c0000000047b82 */ /* 0x000f240000000a00 */
[----:B----4-:R-:W-:-:S04]  /*3ab50*/  ISETP.GT.U32.AND P0, PT, R2, R4, PT ;  /* 0x000000040200720c */ /* 0x010fc80003f04070 */
        /* <DEDUP_REMOVED lines=8> */
.L_x_418:
[----:B0---4-:R-:W0:Y:S02]  /*3abe0*/  LDC R2, c[0x3][0x98] ;  /* 0x00c02600ff027b82 */ /* 0x011e240000000800 */
[----:B0-----:R-:W-:-:S13]  /*3abf0*/  ISETP.GE.AND P0, PT, R2, 0x1, PT ;  /* 0x000000010200780c */ /* 0x001fda0003f06270 */
[----:B------:R-:W-:Y:S05]  /*3ac00*/  @!P0 BRA `(.L_x_419) ;  /* 0x0000000c00008947 */ /* 0x000fea0003800000 */
[----:B------:R-:W-:Y:S01]  /*3ac10*/  UISETP.GE.U32.AND UP0, UPT, UR4, 0x7, UPT ;  /* 0x000000070400788c */ /* 0x000fe2000bf06070 */
[----:B------:R-:W-:Y:S01]  /*3ac20*/  CS2R R6, SRZ ;  /* 0x0000000000067805 */ /* 0x000fe2000001ff00 */
[----:B------:R-:W-:-:S07]  /*3ac30*/  IMAD.MOV.U32 R4, RZ, RZ, RZ ;  /* 0x000000ffff047224 */ /* 0x000fce00078e00ff */
[----:B------:R-:W-:Y:S05]  /*3ac40*/  BRA.U !UP0, `(.L_x_421) ;  /* 0x0000000508887547 */ /* 0x000fea000b800000 */
[----:B------:R-:W-:Y:S01]  /*3ac50*/  BSSY.RECONVERGENT B1, `(.L_x_421) ;  /* 0x0000061000017945 */ /* 0x000fe20003800200 */
[----:B------:R-:W-:Y:S01]  /*3ac60*/  LOP3.LUT R6, R2, 0x7ffffff8, RZ, 0xc0, !PT ;  /* 0x7ffffff802067812 */ /* 0x000fe200078ec0ff */
[----:B------:R-:W-:Y:S02]  /*3ac70*/  IMAD.MOV.U32 R7, RZ, RZ, RZ ;  /* 0x000000ffff077224 */ /* 0x000fe400078e00ff */
[----:B------:R-:W-:-:S07]  /*3ac80*/  IMAD.MOV.U32 R3, RZ, RZ, RZ ;  /* 0x000000ffff037224 */ /* 0x000fce00078e00ff */
.L_x_422:
[----:B------:R-:W-:-:S04]  /*3ac90*/  IMAD.SHL.U32 R0, R3, 0x8, RZ ;  /* 0x0000000803007824 */ /* 0x000fc800078e00ff */
[----:B------:R-:W-:-:S05]  /*3aca0*/  IMAD.IADD R5, R1, 0x1, R0 ;  /* 0x0000000101057824 */ /* 0x000fca00078e0200 */
[----:B------:R-:W4:Y:S04]  /*3acb0*/  LDL.64 R12, [R5] ;  /* 0x00000000050c7983 */ /* 0x000f280000100a00 */
[----:B--23--:R-:W2:Y:S04]  /*3acc0*/  LDL.64 R14, [R5+0x8] ;  /* 0x00000800050e7983 */ /* 0x00cea80000100a00 */
[----:B-1----:R-:W3:Y:S04]  /*3acd0*/  LDL.64 R18, [R5+0x10] ;  /* 0x0000100005127983 */ /* 0x002ee80000100a00 */
[----:B------:R-:W5:Y:S04]  /*3ace0*/  LDL.64 R8, [R5+0x18] ;  /* 0x0000180005087983 */ /* 0x000f680000100a00 */
[----:B------:R-:W5:Y:S01]  /*3acf0*/  LDL.64 R20, [R5+0x20] ;  /* 0x0000200005147983 */ /* 0x000f620000100a00 */
[----:B------:R-:W0:Y:S03]  /*3ad00*/  LDC.64 R16, c[0x3][R0] ;  /* 0x00c0000000107b82 */ /* 0x000e260000000a00 */
[----:B------:R-:W5:Y:S05]  /*3ad10*/  LDL.64 R10, [R5+0x28] ;  /* 0x00002800050a7983 */ /* 0x000f6a0000100a00 */
[----:B------:R-:W1:Y:S01]  /*3ad20*/  LDC.64 R22, c[0x3][R0+0x8] ;  /* 0x00c0020000167b82 */ /* 0x000e620000000a00 */
[----:B0-----:R-:W-:-:S04]  /*3ad30*/  IADD3 R7, P0, PT, R16, R7, RZ ;  /* 0x0000000710077210 */ /* 0x001fc80007f1e0ff */
[----:B------:R-:W-:Y:S02]  /*3ad40*/  IADD3.X R25, P1, PT, R17, R4, RZ, P0, !PT ;  /* 0x0000000411197210 */ /* 0x000fe4000073e4ff */
[----:B------:R-:W5:Y:S01]  /*3ad50*/  LDL.64 R16, [R5+0x30] ;  /* 0x0000300005107983 */ /* 0x000f620000100a00 */
[----:B----4-:R-:W-:Y:S02]  /*3ad60*/  IADD3 R24, P0, PT, R12, -R7, RZ ;  /* 0x800000070c187210 */ /* 0x010fe40007f1e0ff */
[----:B------:R-:W-:Y:S02]  /*3ad70*/  IMAD.X R7, RZ, RZ, RZ, P1 ;  /* 0x000000ffff077224 */ /* 0x000fe400008e06ff */
[----:B------:R-:W-:-:S03]  /*3ad80*/  IADD3.X R25, P0, PT, R13, ~R25, RZ, P0, !PT ;  /* 0x800000190d197210 */ /* 0x000fc6000071e4ff */
[----:B------:R-:W-:Y:S01]  /*3ad90*/  LOP3.LUT R7, RZ, R7, RZ, 0x33, !PT ;  /* 0x00000007ff077212 */ /* 0x000fe200078e33ff */
[----:B------:R-:W4:Y:S04]  /*3ada0*/  LDL.64 R12, [R5+0x38] ;  /* 0x00003800050c7983 */ /* 0x000f280000100a00 */
[----:B------:R-:W-:Y:S01]  /*3adb0*/  IMAD.X R7, RZ, RZ, R7, P0 ;  /* 0x000000ffff077224 */ /* 0x000fe200000e0607 */
[----:B------:R0:W-:Y:S04]  /*3adc0*/  STL.64 [R5], R24 ;  /* 0x0000001805007387 */ /* 0x0001e80000100a00 */
[----:B------:R-:W-:-:S04]  /*3add0*/  LOP3.LUT R7, R7, 0x1, RZ, 0xc0, !PT ;  /* 0x0000000107077812 */ /* 0x000fc800078ec0ff */
[----:B-1----:R-:W-:-:S04]  /*3ade0*/  IADD3 R7, P0, PT, R22, R7, RZ ;  /* 0x0000000716077210 */ /* 0x002fc80007f1e0ff */
[----:B------:R-:W-:Y:S02]  /*3adf0*/  IADD3.X R27, P1, PT, RZ, R23, RZ, P0, !PT ;  /* 0x00000017ff1b7210 */ /* 0x000fe4000073e4ff */
[----:B------:R-:W1:Y:S01]  /*3ae00*/  LDC.64 R22, c[0x3][R0+0x10] ;  /* 0x00c0040000167b82 */ /* 0x000e620000000a00 */
[----:B--2---:R-:W-:Y:S02]  /*3ae10*/  IADD3 R14, P0, PT, R14, -R7, RZ ;  /* 0x800000070e0e7210 */ /* 0x004fe40007f1e0ff */
        /* <DEDUP_REMOVED lines=8> */
[----:B---3--:R-:W-:Y:S02]  /*3aea0*/  IADD3 R18, P0, PT, R18, -R7, RZ ;  /* 0x8000000712127210 */ /* 0x008fe40007f1e0ff */
        /* <DEDUP_REMOVED lines=43> */
[----:B----4-:R-:W-:-:S04]  /*3b160*/  IADD3 R12, P0, PT, R12, -R7, RZ ;  /* 0x800000070c0c7210 */ /* 0x010fc80007f1e0ff */
        /* <DEDUP_REMOVED lines=16> */
.L_x_421:
[----:B------:R-:W-:-:S09]  /*3b270*/  UISETP.NE.AND UP0, UPT, UR15, URZ, UPT ;  /* 0x000000ff0f00728c */ /* 0x000fd2000bf05270 */
[----:B------:R-:W-:Y:S05]  /*3b280*/  BRA.U !UP0, `(.L_x_419) ;  /* 0x0000000508607547 */ /* 0x000fea000b800000 */
[----:B------:R-:W-:Y:S02]  /*3b290*/  UISETP.GE.U32.AND UP0, UPT, UR15, 0x4, UPT ;  /* 0x000000040f00788c */ /* 0x000fe4000bf06070 */
[----:B------:R-:W-:-:S07]  /*3b2a0*/  UISETP.NE.AND UP1, UPT, UR16, URZ, UPT ;  /* 0x000000ff1000728c */ /* 0x000fce000bf25270 */
[----:B------:R-:W-:Y:S05]  /*3b2b0*/  BRA.U !UP0, `(.L_x_423) ;  /* 0x0000000108bc7547 */ /* 0x000fea000b800000 */
[----:B------:R-:W-:-:S04]  /*3b2c0*/  IMAD.SHL.U32 R0, R6, 0x8, RZ ;  /* 0x0000000806007824 */ /* 0x000fc800078e00ff */
[----:B------:R-:W-:-:S05]  /*3b2d0*/  IMAD.IADD R3, R1, 0x1, R0 ;  /* 0x0000000101037824 */ /* 0x000fca00078e0200 */
[----:B--23--:R-:W2:Y:S04]  /*3b2e0*/  LDL.64 R14, [R3] ;  /* 0x00000000030e7983 */ /* 0x00cea80000100a00 */
[----:B-1----:R-:W3:Y:S04]  /*3b2f0*/  LDL.64 R16, [R3+0x8] ;  /* 0x0000080003107983 */ /* 0x002ee80000100a00 */
[----:B------:R-:W4:Y:S04]  /*3b300*/  LDL.64 R8, [R3+0x10] ;  /* 0x0000100003087983 */ /* 0x000f280000100a00 */
[----:B------:R-:W5:Y:S01]  /*3b310*/  LDL.64 R10, [R3+0x18] ;  /* 0x00001800030a7983 */ /* 0x000f620000100a00 */
[----:B------:R-:W0:Y:S01]  /*3b320*/  LDC.64 R20, c[0x3][R0] ;  /* 0x00c0000000147b82 */ /* 0x000e220000000a00 */
[----:B------:R-:W-:-:S07]  /*3b330*/  VIADD R6, R6, 0x4 ;  /* 0x0000000406067836 */ /* 0x000fce0000000000 */
[----:B------:R-:W1:Y:S08]  /*3b340*/  LDC.64 R18, c[0x3][R0+0x8] ;  /* 0x00c0020000127b82 */ /* 0x000e700000000a00 */
[----:B------:R-:W3:Y:S01]  /*3b350*/  LDC.64 R12, c[0x3][R0+0x10] ;  /* 0x00c00400000c7b82 */ /* 0x000ee20000000a00 */
[----:B0-----:R-:W-:-:S04]  /*3b360*/  IADD3 R7, P0, PT, R20, R7, RZ ;  /* 0x0000000714077210 */ /* 0x001fc80007f1e0ff */
[----:B------:R-:W-:-:S05]  /*3b370*/  IADD3.X R21, P1, PT, R21, R4, RZ, P0, !PT ;  /* 0x0000000415157210 */ /* 0x000fca000073e4ff */
[----:B------:R-:W-:-:S05]  /*3b380*/  IMAD.X R5, RZ, RZ, RZ, P1 ;  /* 0x000000ffff057224 */ /* 0x000fca00008e06ff */
[----:B------:R-:W-:Y:S02]  /*3b390*/  LOP3.LUT R5, RZ, R5, RZ, 0x33, !PT ;  /* 0x00000005ff057212 */ /* 0x000fe400078e33ff */
[----:B--2---:R-:W-:-:S04]  /*3b3a0*/  IADD3 R14, P0, PT, R14, -R7, RZ ;  /* 0x800000070e0e7210 */ /* 0x004fc80007f1e0ff */
[----:B------:R-:W-:Y:S02]  /*3b3b0*/  IADD3.X R15, P0, PT, R15, ~R21, RZ, P0, !PT ;  /* 0x800000150f0f7210 */ /* 0x000fe4000071e4ff */
[----:B------:R-:W0:Y:S03]  /*3b3c0*/  LDC.64 R20, c[0x3][R0+0x18] ;  /* 0x00c0060000147b82 */ /* 0x000e260000000a00 */
        /* <DEDUP_REMOVED lines=25> */
[----:B------:R-:W-:-:S04]  /*3b560*/  IADD3.X R11, P0, PT, R11, ~R21, RZ, P0, !PT ;  /* 0x800000150b0b7210 */ /* 0x000fc8000071e4ff */
[----:B------:R-:W-:Y:S01]  /*3b570*/  LOP3.LUT R7, RZ, R7, RZ, 0x33, !PT ;  /* 0x00000007ff077212 */ /* 0x000fe200078e33ff */
[----:B------:R2:W-:Y:S04]  /*3b580*/  STL.64 [R3+0x18], R10 ;  /* 0x0000180a03007387 */ /* 0x0005e80000100a00 */
[----:B------:R-:W-:-:S05]  /*3b590*/  IMAD.X R7, RZ, RZ, R7, P0 ;  /* 0x000000ffff077224 */ /* 0x000fca00000e0607 */
[----:B------:R-:W-:-:S07]  /*3b5a0*/  LOP3.LUT R7, R7, 0x1, RZ, 0xc0, !PT ;  /* 0x0000000107077812 */ /* 0x000fce00078ec0ff */
.L_x_423:
[----:B------:R-:W-:Y:S05]  /*3b5b0*/  BRA.U !UP1, `(.L_x_419) ;  /* 0x0000000109947547 */ /* 0x000fea000b800000 */
[----:B------:R-:W-:Y:S01]  /*3b5c0*/  UISETP.NE.AND UP0, UPT, UR22, URZ, UPT ;  /* 0x000000ff1600728c */ /* 0x000fe2000bf05270 */
[----:B------:R-:W-:-:S04]  /*3b5d0*/  LOP3.LUT R2, R2, 0x1, RZ, 0xc0, !PT ;  /* 0x0000000102027812 */ /* 0x000fc800078ec0ff */
[----:B------:R-:W-:-:S04]  /*3b5e0*/  ISETP.NE.U32.AND P2, PT, R2, 0x1, PT ;  /* 0x000000010200780c */ /* 0x000fc80003f45070 */
[----:B------:R-:W-:Y:S09]  /*3b5f0*/  BRA.U !UP0, `(.L_x_424) ;  /* 0x0000000108647547 */ /* 0x000ff2000b800000 */
[----:B------:R-:W-:-:S04]  /*3b600*/  IMAD.SHL.U32 R0, R6, 0x8, RZ ;  /* 0x0000000806007824 */ /* 0x000fc800078e00ff */
[----:B--23--:R-:W-:-:S05]  /*3b610*/  IMAD.IADD R15, R1, 0x1, R0 ;  /* 0x00000001010f7824 */ /* 0x00cfca00078e0200 */
[----:B-1----:R-:W2:Y:S04]  /*3b620*/  LDL.64 R10, [R15] ;  /* 0x000000000f0a7983 */ /* 0x002ea80000100a00 */
        /* <DEDUP_REMOVED lines=22> */
.L_x_424:
[----:B------:R-:W-:Y:S05]  /*3b790*/  @P2 BRA `(.L_x_419) ;  /* 0x00000000001c2947 */ /* 0x000fea0003800000 */
[----:B------:R-:W-:-:S04]  /*3b7a0*/  IMAD.SHL.U32 R6, R6, 0x8, RZ ;  /* 0x0000000806067824 */ /* 0x000fc800078e00ff */
[----:B------:R-:W-:-:S05]  /*3b7b0*/  IMAD.IADD R5, R1, 0x1, R6 ;  /* 0x0000000101057824 */ /* 0x000fca00078e0206 */
[----:B0-2---:R-:W2:Y:S01]  /*3b7c0*/  LDL.64 R2, [R5] ;  /* 0x0000000005027983 */ /* 0x005ea20000100a00 */
[----:B-1----:R-:W2:Y:S02]  /*3b7d0*/  LDC.64 R8, c[0x3][R6] ;  /* 0x00c0000006087b82 */ /* 0x002ea40000000a00 */
[----:B--2---:R-:W-:-:S04]  /*3b7e0*/  IADD3 R2, P0, P1, R2, -R7, -R8 ;  /* 0x8000000702027210 */ /* 0x004fc8000791e808 */
[----:B------:R-:W-:-:S05]  /*3b7f0*/  IADD3.X R3, PT, PT, R3, ~R4, ~R9, P0, P1 ;  /* 0x8000000403037210 */ /* 0x000fca00007e2c09 */
[----:B------:R4:W-:Y:S04]  /*3b800*/  STL.64 [R5], R2 ;  /* 0x0000000205007387 */ /* 0x0009e80000100a00 */
.L_x_419:
[----:B------:R-:W-:Y:S05]  /*3b810*/  BSYNC.RECONVERGENT B0 ;  /* 0x0000000000007941 */ /* 0x000fea0003800200 */
.L_x_417:
[----:B0-2-4-:R-:W2:Y:S01]  /*3b820*/  LDL.64 R2, [R1] ;  /* 0x0000000001027983 */ /* 0x015ea20000100a00 */
[----:B------:R-:W0:Y:S03]  /*3b830*/  LDCU UR7, c[0x3][0x98] ;  /* 0x00c01300ff0777ac */ /* 0x000e260008000800 */
[----:B------:R-:W4:Y:S04]  /*3b840*/  LDL.64 R4, [R1+0x8] ;  /* 0x0000080001047983 */ /* 0x000f280000100a00 */
[----:B------:R-:W5:Y:S04]  /*3b850*/  LDL.64 R6, [R1+0x10] ;  /* 0x0000100001067983 */ /* 0x000f680000100a00 */
[----:B-1----:R-:W5:Y:S04]  /*3b860*/  LDL.64 R8, [R1+0x18] ;  /* 0x0000180001087983 */ /* 0x002f680000100a00 */
[----:B------:R-:W5:Y:S04]  /*3b870*/  LDL.64 R10, [R1+0x20] ;  /* 0x00002000010a7983 */ /* 0x000f680000100a00 */
[----:B------:R-:W5:Y:S04]  /*3b880*/  LDL.64 R12, [R1+0x28] ;  /* 0x00002800010c7983 */ /* 0x000f680000100a00 */
[----:B---3--:R-:W3:Y:S04]  /*3b890*/  LDL.64 R14, [R1+0x30] ;  /* 0x00003000010e7983 */ /* 0x008ee80000100a00 */
[----:B------:R-:W3:Y:S04]  /*3b8a0*/  LDL.64 R16, [R1+0x38] ;  /* 0x0000380001107983 */ /* 0x000ee80000100a00 */
[----:B------:R-:W3:Y:S01]  /*3b8b0*/  LDL.64 R18, [R1+0x40] ;  /* 0x0000400001127983 */ /* 0x000ee20000100a00 */
[----:B0-----:R-:W-:-:S03]  /*3b8c0*/  UISETP.GE.AND UP0, UPT, UR7, 0x1, UPT ;  /* 0x000000010700788c */ /* 0x001fc6000bf06270 */
        /* <DEDUP_REMOVED lines=9> */
[----:B--2---:R0:W-:Y:S04]  /*3b960*/  STL.64 [R1+0x120], R2 ;  /* 0x0001200201007387 */ /* 0x0041e80000100a00 */
[----:B----4-:R0:W-:Y:S04]  /*3b970*/  STL.64 [R1+0x128], R4 ;  /* 0x0001280401007387 */ /* 0x0101e80000100a00 */
[----:B-----5:R0:W-:Y:S04]  /*3b980*/  STL.64 [R1+0x130], R6 ;  /* 0x0001300601007387 */ /* 0x0201e80000100a00 */
[----:B------:R0:W-:Y:S04]  /*3b990*/  STL.64 [R1+0x138], R8 ;  /* 0x0001380801007387 */ /* 0x0001e80000100a00 */
[----:B------:R0:W-:Y:S04]  /*3b9a0*/  STL.64 [R1+0x140], R10 ;  /* 0x0001400a01007387 */ /* 0x0001e80000100a00 */
[----:B------:R0:W-:Y:S04]  /*3b9b0*/  STL.64 [R1+0x148], R12 ;  /* 0x0001480c01007387 */ /* 0x0001e80000100a00 */
[----:B---3--:R0:W-:Y:S04]  /*3b9c0*/  STL.64 [R1+0x150], R14 ;  /* 0x0001500e01007387 */ /* 0x0081e80000100a00 */
[----:B------:R0:W-:Y:S04]  /*3b9d0*/  STL.64 [R1+0x158], R16 ;  /* 0x0001581001007387 */ /* 0x0001e80000100a00 */
[----:B------:R0:W-:Y:S01]  /*3b9e0*/  STL.64 [R1+0x160], R18 ;  /* 0x0001601201007387 */ /* 0x0001e20000100a00 */
[----:B------:R-:W-:Y:S05]  /*3b9f0*/  BRA.U !UP0, `(.L_x_425) ;  /* 0x00000029084c7547 */ /* 0x000fea000b800000 */
[----:B------:R-:W-:Y:S02]  /*3ba00*/  ULOP3.LUT UR16, UR7, 0x7, URZ, 0xc0, !UPT ;  /* 0x0000000707107892 */ /* 0x000fe4000f8ec0ff */
[----:B------:R-:W-:Y:S02]  /*3ba10*/  ULOP3.LUT UR18, UR7, 0x3, URZ, 0xc0, !UPT ;  /* 0x0000000307127892 */ /* 0x000fe4000f8ec0ff */
[----:B------:R-:W-:Y:S02]  /*3ba20*/  UIADD3 UR20, UPT, UPT, UR7, -0x1, URZ ;  /* 0xffffffff07147890 */ /* 0x000fe4000fffe0ff */
[----:B------:R-:W-:Y:S02]  /*3ba30*/  ULOP3.LUT UR8, UR7, 0x7ffffff8, URZ, 0xc0, !UPT ;  /* 0x7ffffff807087892 */ /* 0x000fe4000f8ec0ff */
[----:B------:R-:W-:Y:S02]  /*3ba40*/  ULOP3.LUT UR9, UR7, 0x1, URZ, 0xc0, !UPT ;  /* 0x0000000107097892 */ /* 0x000fe4000f8ec0ff */
[----:B------:R-:W-:-:S02]  /*3ba50*/  UIADD3 UR17, UPT, UPT, UR16, -0x1, URZ ;  /* 0xffffffff10117890 */ /* 0x000fc4000fffe0ff */
[----:B------:R-:W-:Y:S02]  /*3ba60*/  UIADD3 UR19, UPT, UPT, UR18, -0x1, URZ ;  /* 0xffffffff12137890 */ /* 0x000fe4000fffe0ff */
[----:B------:R-:W-:Y:S01]  /*3ba70*/  ULOP3.LUT UR21, UR20, 0x3, URZ, 0xc0, !UPT ;  /* 0x0000000314157892 */ /* 0x000fe2000f8ec0ff */
[----:B------:R-:W-:-:S11]  /*3ba80*/  UMOV UR4, URZ ;  /* 0x000000ff00047c82 */ /* 0x000fd60008000000 */
.L_x_441:
[----:B-1----:R-:W1:Y:S01]  /*3ba90*/  LDCU UR7, c[0x3][0x98] ;  /* 0x00c01300ff0777ac */ /* 0x002e620008000800 */
[----:B------:R-:W-:Y:S01]  /*3baa0*/  ULEA UR5, UR4, UR14, 0x3 ;  /* 0x0000000e04057291 */ /* 0x000fe2000f8e18ff */
[----:B0-----:R-:W-:Y:S01]  /*3bab0*/  IMAD.MOV.U32 R5, RZ, RZ, RZ ;  /* 0x000000ffff057224 */ /* 0x001fe200078e00ff */
[----:B------:R-:W-:Y:S01]  /*3bac0*/  UIADD3 UR4, UPT, UPT, UR4, 0x1, URZ ;  /* 0x0000000104047890 */ /* 0x000fe2000fffe0ff */
[----:B------:R-:W-:-:S06]  /*3bad0*/  IMAD.MOV.U32 R6, RZ, RZ, RZ ;  /* 0x000000ffff067224 */ /* 0x000fcc00078e00ff */
[----:B------:R-:W5:Y:S01]  /*3bae0*/  LDL.64 R2, [UR5] ;  /* 0x00000005ff027983 */ /* 0x000f620008100a00 */
[----:B------:R-:W-:Y:S01]  /*3baf0*/  UMOV UR5, URZ ;  /* 0x000000ff00057c82 */ /* 0x000fe20008000000 */
[----:B-1----:R-:W-:Y:S02]  /*3bb00*/  UISETP.GE.U32.AND UP1, UPT, UR7, 0x8, UPT ;  /* 0x000000080700788c */ /* 0x002fe4000bf26070 */
[----:B------:R-:W-:-:S07]  /*3bb10*/  UISETP.NE.AND UP0, UPT, UR4, UR7, UPT ;  /* 0x000000070400728c */ /* 0x000fce000bf05270 */
[----:B--234-:R-:W-:Y:S05]  /*3bb20*/  BRA.U !UP1, `(.L_x_426) ;  /* 0x0000000909207547 */ /* 0x01cfea000b800000 */
[----:B------:R-:W-:Y:S01]  /*3bb30*/  IMAD.MOV.U32 R5, RZ, RZ, RZ ;  /* 0x000000ffff057224 */ /* 0x000fe200078e00ff */
[----:B------:R-:W-:Y:S01]  /*3bb40*/  UMOV UR5, URZ ;  /* 0x000000ff00057c82 */ /* 0x000fe20008000000 */
[----:B------:R-:W-:-:S07]  /*3bb50*/  IMAD.MOV.U32 R6, RZ, RZ, RZ ;  /* 0x000000ffff067224 */ /* 0x000fce00078e00ff */
.L_x_427:
[----:B------:R-:W-:-:S09]  /*3bb60*/  ULEA UR13, UR5, UR6, 0x3 ;  /* 0x00000006050d7291 */ /* 0x000fd2000f8e18ff */
[----:B------:R-:W2:Y:S04]  /*3bb70*/  LDL.64 R16, [UR13+0x120] ;  /* 0x0001200dff107983 */ /* 0x000ea80008100a00 */
[----:B------:R-:W3:Y:S04]  /*3bb80*/  LDL.64 R8, [UR13+0x90] ;  /* 0x0000900dff087983 */ /* 0x000ee80008100a00 */
        /* <DEDUP_REMOVED lines=92> */
[----:B------:R-:W-:Y:S04]  /*3c150*/  STL.64 [UR13+0x90], R20 ;  /* 0x00009014ff007987 */ /* 0x000fe80008100a0d */
        /* <DEDUP_REMOVED lines=37> */
.L_x_426:
[----:B------:R-:W-:-:S09]  /*3c3b0*/  UISETP.NE.AND UP2, UPT, UR16, URZ, UPT ;  /* 0x000000ff1000728c */ /* 0x000fd2000bf45270 */
[----:B------:R-:W-:Y:S05]  /*3c3c0*/  BRA.U !UP2, `(.L_x_428) ;  /* 0x000000050af47547 */ /* 0x000fea000b800000 */
[----:B------:R-:W-:Y:S02]  /*3c3d0*/  UISETP.GE.U32.AND UP3, UPT, UR17, 0x3, UPT ;  /* 0x000000031100788c */ /* 0x000fe4000bf66070 */
[----:B------:R-:W-:-:S07]  /*3c3e0*/  UISETP.NE.AND UP4, UPT, UR18, URZ, UPT ;  /* 0x000000ff1200728c */ /* 0x000fce000bf85270 */
[----:B------:R-:W-:Y:S05]  /*3c3f0*/  BRA.U !UP3, `(.L_x_429) ;  /* 0x000000050b087547 */ /* 0x000fea000b800000 */
[----:B------:R-:W-:-:S09]  /*3c400*/  ULEA UR13, UR5, UR6, 0x3 ;  /* 0x00000006050d7291 */ /* 0x000fd2000f8e18ff */
[----:B------:R-:W2:Y:S04]  /*3c410*/  LDL.64 R22, [UR13+0x90] ;  /* 0x0000900dff167983 */ /* 0x000ea80008100a00 */
        /* <DEDUP_REMOVED lines=21> */
[----:B------:R0:W-:Y:S03]  /*3c570*/  STL.64 [UR13+0x90], R12 ;  /* 0x0000900cff007987 */ /* 0x0001e60008100a0d */
        /* <DEDUP_REMOVED lines=42> */
.L_x_429:
[----:B------:R-:W-:Y:S05]  /*3c820*/  BRA.U !UP4, `(.L_x_428) ;  /* 0x000000010cdc7547 */ /* 0x000fea000b800000 */
[----:B------:R-:W-:Y:S02]  /*3c830*/  UISETP.NE.AND UP3, UPT, UR19, URZ, UPT ;  /* 0x000000ff1300728c */ /* 0x000fe4000bf65270 */
[----:B------:R-:W-:-:S07]  /*3c840*/  UISETP.NE.AND UP4, UPT, UR9, URZ, UPT ;  /* 0x000000ff0900728c */ /* 0x000fce000bf85270 */
[----:B------:R-:W-:Y:S05]  /*3c850*/  BRA.U !UP3, `(.L_x_430) ;  /* 0x000000010b887547 */ /* 0x000fea000b800000 */
[----:B------:R-:W-:-:S09]  /*3c860*/  ULEA UR13, UR5, UR6, 0x3 ;  /* 0x00000006050d7291 */ /* 0x000fd2000f8e18ff */
[----:B0-----:R-:W2:Y:S04]  /*3c870*/  LDL.64 R12, [UR13+0x120] ;  /* 0x0001200dff0c7983 */ /* 0x001ea80008100a00 */
[----:B------:R-:W3:Y:S04]  /*3c880*/  LDL.64 R14, [UR13+0x90] ;  /* 0x0000900dff0e7983 */ /* 0x000ee80008100a00 */
        /* <DEDUP_REMOVED lines=17> */
[----:B------:R1:W-:Y:S02]  /*3c9a0*/  STL.64 [UR13+0x90], R12 ;  /* 0x0000900cff007987 */ /* 0x0003e40008100a0d */
        /* <DEDUP_REMOVED lines=13> */
.L_x_430:
[----:B------:R-:W-:Y:S05]  /*3ca80*/  BRA.U !UP4, `(.L_x_428) ;  /* 0x000000010c447547 */ /* 0x000fea000b800000 */
[----:B------:R-:W-:-:S09]  /*3ca90*/  ULEA UR5, UR5, UR6, 0x3 ;  /* 0x0000000605057291 */ /* 0x000fd2000f8e18ff */
[----:B------:R-:W1:Y:S04]  /*3caa0*/  LDL.64 R8, [UR5+0x120] ;  /* 0x00012005ff087983 */ /* 0x000e680008100a00 */
[----:B0-----:R-:W2:Y:S01]  /*3cab0*/  LDL.64 R10, [UR5+0x90] ;  /* 0x00009005ff0a7983 */ /* 0x001ea20008100a00 */
        /* <DEDUP_REMOVED lines=10> */
[----:B------:R2:W-:Y:S01]  /*3cb60*/  STL.64 [UR5+0x90], R10 ;  /* 0x0000900aff007987 */ /* 0x0005e20008100a05 */
[----:B------:R-:W-:-:S03]  /*3cb70*/  IMAD.WIDE.U32.X R2, R3, R9, R4, P3 ;  /* 0x0000000903027225 */ /* 0x000fc600018e0404 */
[----:B------:R-:W-:-:S04]  /*3cb80*/  IADD3.X R5, P0, P1, R2, RZ, RZ, P0, P1 ;  /* 0x000000ff02057210 */ /* 0x000fc800001024ff */
[----:B------:R-:W-:-:S09]  /*3cb90*/  IADD3.X R6, PT, PT, R3, RZ, RZ, P0, P1 ;  /* 0x000000ff03067210 */ /* 0x000fd200007e24ff */
.L_x_428:
[----:B------:R-:W3:Y:S01]  /*3cba0*/  LDL.64 R8, [R1+0x90] ;  /* 0x0000900001087983 */ /* 0x000ee20000100a00 */
        /* <DEDUP_REMOVED lines=12> */
.L_x_432:
[----:B------:R-:W-:-:S04]  /*3cc70*/  IMAD.SHL.U32 R4, R7, 0x8, RZ ;  /* 0x0000000807047824 */ /* 0x000fc800078e00ff */
[----:B------:R-:W-:-:S05]  /*3cc80*/  IMAD.IADD R25, R1, 0x1, R4 ;  /* 0x0000000101197824 */ /* 0x000fca00078e0204 */
[----:B-1----:R-:W3:Y:S04]  /*3cc90*/  LDL.64 R14, [R25+0x90] ;  /* 0x00009000190e7983 */ /* 0x002ee80000100a00 */
        /* <DEDUP_REMOVED lines=59> */
[----:B------:R0:W-:Y:S01]  /*3d050*/  STL.64 [R25+0x90], R14 ;  /* 0x0000900e19007387 */ /* 0x0001e20000100a00 */
        /* <DEDUP_REMOVED lines=71> */
.L_x_431:
[----:B------:R-:W-:Y:S05]  /*3d4d0*/  BRA.U !UP2, `(.L_x_433) ;  /* 0x000000090a007547 */ /* 0x000fea000b800000 */
[----:B------:R-:W-:Y:S02]  /*3d4e0*/  UISETP.GE.U32.AND UP1, UPT, UR17, 0x3, UPT ;  /* 0x000000031100788c */ /* 0x000fe4000bf26070 */
[----:B------:R-:W-:-:S07]  /*3d4f0*/  UISETP.NE.AND UP2, UPT, UR18, URZ, UPT ;  /* 0x000000ff1200728c */ /* 0x000fce000bf45270 */
[----:B------:R-:W-:Y:S05]  /*3d500*/  BRA.U !UP1, `(.L_x_434) ;  /* 0x00000005090c7547 */ /* 0x000fea000b800000 */
[----:B------:R-:W-:-:S04]  /*3d510*/  IMAD.SHL.U32 R18, R4, 0x8, RZ ;  /* 0x0000000804127824 */ /* 0x000fc800078e00ff */
[----:B------:R-:W-:-:S05]  /*3d520*/  IMAD.IADD R7, R1, 0x1, R18 ;  /* 0x0000000101077824 */ /* 0x000fca00078e0212 */
[----:B------:R-:W3:Y:S04]  /*3d530*/  LDL.64 R8, [R7+0x90] ;  /* 0x0000900007087983 */ /* 0x000ee80000100a00 */
        /* <DEDUP_REMOVED lines=18> */
[----:B------:R3:W-:Y:S03]  /*3d660*/  STL.64 [R7+0x90], R16 ;  /* 0x0000901007007387 */ /* 0x0007e60000100a00 */
        /* <DEDUP_REMOVED lines=45> */
.L_x_434:
[----:B------:R-:W-:Y:S05]  /*3d940*/  BRA.U !UP2, `(.L_x_433) ;  /* 0x000000010ae47547 */ /* 0x000fea000b800000 */
[----:B------:R-:W-:Y:S02]  /*3d950*/  UISETP.NE.AND UP1, UPT, UR19, URZ, UPT ;  /* 0x000000ff1300728c */ /* 0x000fe4000bf25270 */
[----:B------:R-:W-:-:S07]  /*3d960*/  UISETP.NE.AND UP2, UPT, UR9, URZ, UPT ;  /* 0x000000ff0900728c */ /* 0x000fce000bf45270 */
[----:B------:R-:W-:Y:S05]  /*3d970*/  BRA.U !UP1, `(.L_x_435) ;  /* 0x00000001098c7547 */ /* 0x000fea000b800000 */
[----:B---3--:R-:W-:-:S04]  /*3d980*/  IMAD.SHL.U32 R8, R4, 0x8, RZ ;  /* 0x0000000804087824 */ /* 0x008fc800078e00ff */
[----:B------:R-:W-:-:S05]  /*3d990*/  IMAD.IADD R7, R1, 0x1, R8 ;  /* 0x0000000101077824 */ /* 0x000fca00078e0208 */
[----:B-1----:R-:W3:Y:S04]  /*3d9a0*/  LDL.64 R14, [R7+0x90] ;  /* 0x00009000070e7983 */ /* 0x002ee80000100a00 */
        /* <DEDUP_REMOVED lines=32> */
.L_x_435:
[----:B------:R-:W-:Y:S05]  /*3dbb0*/  BRA.U !UP2, `(.L_x_433) ;  /* 0x000000010a487547 */ /* 0x000fea000b800000 */
[----:B------:R-:W-:-:S04]  /*3dbc0*/  IMAD.SHL.U32 R4, R4, 0x8, RZ ;  /* 0x0000000804047824 */ /* 0x000fc800078e00ff */
[----:B0--3--:R-:W-:-:S05]  /*3dbd0*/  IMAD.IADD R7, R1, 0x1, R4 ;  /* 0x0000000101077824 */ /* 0x009fca00078e0204 */
[----:B--2---:R-:W2:Y:S01]  /*3dbe0*/  LDL.64 R10, [R7+0x90] ;  /* 0x00009000070a7983 */ /* 0x004ea20000100a00 */
        /* <DEDUP_REMOVED lines=15> */
.L_x_433:
[----:B------:R-:W-:Y:S01]  /*3dce0*/  UISETP.NE.AND UP1, UPT, UR7, 0x1, UPT ;  /* 0x000000010700788c */ /* 0x000fe2000bf25270 */
        /* <DEDUP_REMOVED lines=9> */
.L_x_438:
        /* <DEDUP_REMOVED lines=37> */
.L_x_437:
        /* <DEDUP_REMOVED lines=24> */
.L_x_439:
[----:B------:R-:W-:Y:S05]  /*3e150*/  BRA.U !UP2, `(.L_x_436) ;  /* 0x000000010a687547 */ /* 0x000fea000b800000 */
[----:B------:R-:W-:Y:S02]  /*3e160*/  UIADD3 UR15, UPT, UPT, UR15, -0x1, URZ ;  /* 0xffffffff0f0f7890 */ /* 0x000fe4000fffe0ff */
[----:B------:R-:W-:Y:S02]  /*3e170*/  UISETP.NE.AND UP2, UPT, UR21, URZ, UPT ;  /* 0x000000ff1500728c */ /* 0x000fe4000bf45270 */
[----:B------:R-:W-:-:S09]  /*3e180*/  UISETP.GE.U32.AND UP1, UPT, UR15, 0x3, UPT ;  /* 0x000000030f00788c */ /* 0x000fd2000bf26070 */
        /* <DEDUP_REMOVED lines=11> */
.L_x_440:
        /* <DEDUP_REMOVED lines=12> */
.L_x_436:
[----:B------:R-:W-:-:S09]  /*3e300*/  ULEA UR5, UR20, UR10, 0x3 ;  /* 0x0000000a14057291 */ /* 0x000fd2000f8e18ff */
[----:B------:R0:W-:Y:S01]  /*3e310*/  STL.64 [UR5], R2 ;  /* 0x00000002ff007987 */ /* 0x0001e20008100a05 */
[----:B------:R-:W-:Y:S05]  /*3e320*/  BRA.U UP0, `(.L_x_441) ;  /* 0xffffffd500d87547 */ /* 0x000fea000b83ffff */
.L_x_425:
[----:B------:R-:W-:Y:S01]  /*3e330*/  UISETP.GE.AND UP0, UPT, UR7, 0x1, UPT ;  /* 0x000000010700788c */ /* 0x000fe2000bf06270 */
[----:B------:R-:W-:Y:S08]  /*3e340*/  BSSY.RECONVERGENT B0, `(.L_x_442) ;  /* 0x0000064000007945 */ /* 0x000ff00003800200 */
[----:B------:R-:W-:Y:S05]  /*3e350*/  BRA.U !UP0, `(.L_x_443) ;  /* 0x00000001083c7547 */ /* 0x000fea000b800000 */
[----:B------:R-:W-:-:S06]  /*3e360*/  UIADD3 UR7, UPT, UPT, UR7, -0x1, URZ ;  /* 0xffffffff07077890 */ /* 0x000fcc000fffe0ff */
[----:B0-----:R-:W-:-:S07]  /*3e370*/  IMAD.U32 R6, RZ, RZ, UR7 ;  /* 0x00000007ff067e24 */ /* 0x001fce000f8e00ff */
.L_x_445:
        /* <DEDUP_REMOVED lines=13> */
.L_x_443:
[----:B------:R-:W5:Y:S02]  /*3e450*/  LDC R0, c[0x3][0x98] ;  /* 0x00c02600ff007b82 */ /* 0x000f640000000800 */
[----:B-----5:R-:W-:-:S13]  /*3e460*/  ISETP.GE.AND P0, PT, R0, 0x1, PT ;  /* 0x000000010000780c */ /* 0x020fda0003f06270 */
[----:B------:R-:W-:Y:S05]  /*3e470*/  @!P0 BRA `(.L_x_444) ;  /* 0x0000000400408947 */ /* 0x000fea0003800000 */
[C---:B------:R-:W-:Y:S01]  /*3e480*/  ISETP.GE.U32.AND P0, PT, R0.reuse, 0x4, PT ;  /* 0x000000040000780c */ /* 0x040fe20003f06070 */
[----:B0-----:R-:W-:Y:S01]  /*3e490*/  IMAD.MOV.U32 R23, RZ, RZ, RZ ;  /* 0x000000ffff177224 */ /* 0x001fe200078e00ff */
[----:B---3--:R-:W-:Y:S01]  /*3e4a0*/  LOP3.LUT R16, R0, 0x3, RZ, 0xc0, !PT ;  /* 0x0000000300107812 */ /* 0x008fe200078ec0ff */
[----:B------:R-:W-:Y:S02]  /*3e4b0*/  IMAD.MOV.U32 R17, RZ, RZ, RZ ;  /* 0x000000ffff117224 */ /* 0x000fe400078e00ff */
[----:B------:R-:W-:Y:S01]  /*3e4c0*/  IMAD.MOV.U32 R18, RZ, RZ, RZ ;  /* 0x000000ffff127224 */ /* 0x000fe200078e00ff */
[----:B------:R-:W-:-:S07]  /*3e4d0*/  ISETP.NE.AND P1, PT, R16, RZ, PT ;  /* 0x000000ff1000720c */ /* 0x000fce0003f25270 */
[----:B------:R-:W-:Y:S06]  /*3e4e0*/  @!P0 BRA `(.L_x_446) ;  /* 0x0000000000d88947 */ /* 0x000fec0003800000 */
[----:B------:R-:W-:Y:S01]  /*3e4f0*/  BSSY.RECONVERGENT B1, `(.L_x_446) ;  /* 0x0000035000017945 */ /* 0x000fe20003800200 */
[----:B------:R-:W-:Y:S01]  /*3e500*/  LOP3.LUT R18, R0, 0x7ffffffc, RZ, 0xc0, !PT ;  /* 0x7ffffffc00127812 */ /* 0x000fe200078ec0ff */
[----:B------:R-:W-:Y:S02]  /*3e510*/  IMAD.MOV.U32 R23, RZ, RZ, RZ ;  /* 0x000000ffff177224 */ /* 0x000fe400078e00ff */
[----:B------:R-:W-:-:S07]  /*3e520*/  IMAD.MOV.U32 R19, RZ, RZ, RZ ;  /* 0x000000ffff137224 */ /* 0x000fce00078e00ff */
.L_x_447:
[----:B------:R-:W-:-:S04]  /*3e530*/  IMAD.SHL.U32 R0, R19, 0x8, RZ ;  /* 0x0000000813007824 */ /* 0x000fc800078e00ff */
[----:B---3--:R-:W-:-:S05]  /*3e540*/  IMAD.IADD R21, R1, 0x1, R0 ;  /* 0x0000000101157824 */ /* 0x008fca00078e0200 */
[----:B-1--4-:R-:W3:Y:S04]  /*3e550*/  LDL.64 R12, [R21+0x90] ;  /* 0x00009000150c7983 */ /* 0x012ee80000100a00 */
[----:B------:R-:W4:Y:S04]  /*3e560*/  LDL.64 R2, [R21+0x98] ;  /* 0x0000980015027983 */ /* 0x000f280000100a00 */
[----:B------:R-:W5:Y:S04]  /*3e570*/  LDL.64 R4, [R21+0xa0] ;  /* 0x0000a00015047983 */ /* 0x000f680000100a00 */
[----:B------:R-:W5:Y:S01]  /*3e580*/  LDL.64 R6, [R21+0xa8] ;  /* 0x0000a80015067983 */ /* 0x000f620000100a00 */
[----:B------:R-:W0:Y:S01]  /*3e590*/  LDC.64 R14, c[0x3][R0] ;  /* 0x00c00000000e7b82 */ /* 0x000e220000000a00 */
[----:B------:R-:W-:-:S07]  /*3e5a0*/  VIADD R19, R19, 0x4 ;  /* 0x0000000413137836 */ /* 0x000fce0000000000 */
[----:B------:R-:W1:Y:S08]  /*3e5b0*/  LDC.64 R8, c[0x3][R0+0x8] ;  /* 0x00c0020000087b82 */ /* 0x000e700000000a00 */
[----:B--2---:R-:W2:Y:S01]  /*3e5c0*/  LDC.64 R10, c[0x3][R0+0x10] ;  /* 0x00c00400000a7b82 */ /* 0x004ea20000000a00 */
[----:B0-----:R-:W-:-:S04]  /*3e5d0*/  IADD3 R23, P0, PT, R14, R23, RZ ;  /* 0x000000170e177210 */ /* 0x001fc80007f1e0ff */
[----:B------:R-:W-:Y:S02]  /*3e5e0*/  IADD3.X R15, P2, PT, R15, R17, RZ, P0, !PT ;  /* 0x000000110f0f7210 */ /* 0x000fe4000075e4ff */
[----:B---3--:R-:W-:-:S03]  /*3e5f0*/  IADD3 R12, P0, PT, R12, -R23, RZ ;  /* 0x800000170c0c7210 */ /* 0x008fc60007f1e0ff */
        /* <DEDUP_REMOVED lines=16> */
[----:B--2---:R-:W-:-:S04]  /*3e700*/  IADD3 R9, P0, PT, R10, R9, RZ ;  /* 0x000000090a097210 */ /* 0x004fc80007f1e0ff */
        /* <DEDUP_REMOVED lines=10> */
[----:B------:R-:W-:-:S03]  /*3e7b0*/  IADD3 R6, P0, PT, R6, -R9, RZ ;  /* 0x8000000906067210 */ /* 0x000fc60007f1e0ff */
        /* <DEDUP_REMOVED lines=9> */
.L_x_446:
[----:B------:R-:W-:Y:S05]  /*3e850*/  @!P1 BRA `(.L_x_444) ;  /* 0x0000000000489947 */ /* 0x000fea0003800000 */
[----:B---34-:R-:W-:-:S07]  /*3e860*/  IMAD.MOV.U32 R7, RZ, RZ, RZ ;  /* 0x000000ffff077224 */ /* 0x018fce00078e00ff */
.L_x_448:
[----:B------:R-:W-:-:S04]  /*3e870*/  IMAD.SHL.U32 R0, R18, 0x8, RZ ;  /* 0x0000000812007824 */ /* 0x000fc800078e00ff */
[----:B0-----:R-:W-:-:S05]  /*3e880*/  IMAD.IADD R9, R1, 0x1, R0 ;  /* 0x0000000101097824 */ /* 0x001fca00078e0200 */
[----:B------:R-:W3:Y:S01]  /*3e890*/  LDL.64 R2, [R9+0x90] ;  /* 0x0000900009027983 */ /* 0x000ee20000100a00 */
[----:B------:R-:W0:Y:S01]  /*3e8a0*/  LDC.64 R4, c[0x3][R0] ;  /* 0x00c0000000047b82 */ /* 0x000e220000000a00 */
[----:B------:R-:W-:Y:S02]  /*3e8b0*/  VIADD R7, R7, 0x1 ;  /* 0x0000000107077836 */ /* 0x000fe40000000000 */
[----:B------:R-:W-:Y:S01]  /*3e8c0*/  VIADD R18, R18, 0x1 ;  /* 0x0000000112127836 */ /* 0x000fe20000000000 */
[----:B0-----:R-:W-:-:S04]  /*3e8d0*/  IADD3 R23, P0, PT, R4, R23, RZ ;  /* 0x0000001704177210 */ /* 0x001fc80007f1e0ff */
[----:B------:R-:W-:Y:S02]  /*3e8e0*/  IADD3.X R5, P1, PT, R5, R17, RZ, P0, !PT ;  /* 0x0000001105057210 */ /* 0x000fe4000073e4ff */
[----:B---3--:R-:W-:-:S03]  /*3e8f0*/  IADD3 R2, P0, PT, R2, -R23, RZ ;  /* 0x8000001702027210 */ /* 0x008fc60007f1e0ff */
        /* <DEDUP_REMOVED lines=8> */
.L_x_444:
[----:B------:R-:W-:Y:S05]  /*3e980*/  BSYNC.RECONVERGENT B0 ;  /* 0x0000000000007941 */ /* 0x000fea0003800200 */
.L_x_442:
[----:B0--3--:R-:W3:Y:S01]  /*3e990*/  LDL.64 R2, [R1+0x90] ;  /* 0x0000900001027983 */ /* 0x009ee20000100a00 */
        /* <DEDUP_REMOVED lines=9> */
[----:B------:R-:W-:Y:S01]  /*3ea30*/  IMAD.MOV.U32 R20, RZ, RZ, 0x1 ;  /* 0x00000001ff147424 */ /* 0x000fe200078e00ff */
[----:B0-----:R-:W-:Y:S01]  /*3ea40*/  UISETP.GE.AND UP0, UPT, UR8, 0x1, UPT ;  /* 0x000000010800788c */ /* 0x001fe2000bf06270 */
[----:B------:R-:W-:Y:S01]  /*3ea50*/  IMAD.MOV.U32 R21, RZ, RZ, 0x0 ;  /* 0x00000000ff157424 */ /* 0x000fe200078e00ff */
[----:B------:R0:W-:Y:S04]  /*3ea60*/  STL.64 [R1+0x50], RZ ;  /* 0x000050ff01007387 */ /* 0x0001e80000100a00 */
[----:B------:R0:W-:Y:S04]  /*3ea70*/  STL.64 [R1+0x48], R20 ;  /* 0x0000481401007387 */ /* 0x0001e80000100a00 */
[----:B------:R0:W-:Y:S04]  /*3ea80*/  STL.64 [R1+0x58], RZ ;  /* 0x000058ff01007387 */ /* 0x0001e80000100a00 */
[----:B------:R0:W-:Y:S04]  /*3ea90*/  STL.64 [R1+0x60], RZ ;  /* 0x000060ff01007387 */ /* 0x0001e80000100a00 */
[----:B------:R0:W-:Y:S04]  /*3eaa0*/  STL.64 [R1+0x68], RZ ;  /* 0x000068ff01007387 */ /* 0x0001e80000100a00 */
[----:B------:R0:W-:Y:S04]  /*3eab0*/  STL.64 [R1+0x70], RZ ;  /* 0x000070ff01007387 */ /* 0x0001e80000100a00 */
[----:B------:R0:W-:Y:S04]  /*3eac0*/  STL.64 [R1+0x78], RZ ;  /* 0x000078ff01007387 */ /* 0x0001e80000100a00 */
[----:B------:R0:W-:Y:S04]  /*3ead0*/  STL.64 [R1+0x80], RZ ;  /* 0x000080ff01007387 */ /* 0x0001e80000100a00 */
[----:B------:R0:W-:Y:S04]  /*3eae0*/  STL.64 [R1+0x88], RZ ;  /* 0x000088ff01007387 */ /* 0x0001e80000100a00 */
        /* <DEDUP_REMOVED lines=19> */
[----:B------:R-:W-:Y:S02]  /*3ec20*/  UIADD3 UR17, UPT, UPT, UR8, -0x1, URZ ;  /* 0xffffffff08117890 */ /* 0x000fe4000fffe0ff */
[----:B------:R-:W-:Y:S02]  /*3ec30*/  UIADD3 UR5, UPT, UPT, UR8, 0x7, URZ ;  /* 0x0000000708057890 */ /* 0x000fe4000fffe0ff */
[----:B------:R-:W-:Y:S02]  /*3ec40*/  ULOP3.LUT UR4, UR17, 0xf, URZ, 0xc0, !UPT ;  /* 0x0000000f11047892 */ /* 0x000fe4000f8ec0ff */
[----:B------:R-:W-:Y:S02]  /*3ec50*/  ULOP3.LUT UR7, UR5, 0x7, URZ, 0xc0, !UPT ;  /* 0x0000000705077892 */ /* 0x000fe4000f8ec0ff */
[----:B------:R-:W-:Y:S02]  /*3ec60*/  UIADD3 UR4, UPT, UPT, UR4, -0x1, URZ ;  /* 0xffffffff04047890 */ /* 0x000fe4000fffe0ff */
[----:B------:R-:W-:-:S02]  /*3ec70*/  ULOP3.LUT UR13, UR5, 0x3, URZ, 0xc0, !UPT ;  /* 0x00000003050d7892 */ /* 0x000fc4000f8ec0ff */
[----:B------:R-:W-:Y:S02]  /*3ec80*/  ULOP3.LUT UR18, UR8, 0x7, URZ, 0xc0, !UPT ;  /* 0x0000000708127892 */ /* 0x000fe4000f8ec0ff */
[----:B------:R-:W-:Y:S02]  /*3ec90*/  ULOP3.LUT UR20, UR8, 0x3, URZ, 0xc0, !UPT ;  /* 0x0000000308147892 */ /* 0x000fe4000f8ec0ff */
[----:B------:R-:W-:Y:S02]  /*3eca0*/  ULOP3.LUT UR9, UR8, 0x7ffffff8, URZ, 0xc0, !UPT ;  /* 0x7ffffff808097892 */ /* 0x000fe4000f8ec0ff */
[----:B------:R-:W-:Y:S02]  /*3ecb0*/  UIADD3 UR5, UPT, UPT, UR7, -0x1, URZ ;  /* 0xffffffff07057890 */ /* 0x000fe4000fffe0ff */
[----:B------:R-:W-:Y:S02]  /*3ecc0*/  UISETP.GE.U32.AND UP0, UPT, UR4, 0x7, UPT ;  /* 0x000000070400788c */ /* 0x000fe4000bf06070 */
[----:B------:R-:W-:-:S02]  /*3ecd0*/  ULOP3.LUT UR10, UR8, 0x1, URZ, 0xc0, !UPT ;  /* 0x00000001080a7892 */ /* 0x000fc4000f8ec0ff */
[----:B------:R-:W-:Y:S02]  /*3ece0*/  ULEA UR15, UR17, UR6, 0x3 ;  /* 0x00000006110f7291 */ /* 0x000fe4000f8e18ff */
[----:B------:R-:W-:Y:S02]  /*3ecf0*/  UIADD3 UR19, UPT, UPT, UR18, -0x1, URZ ;  /* 0xffffffff12137890 */ /* 0x000fe4000fffe0ff */
[----:B------:R-:W-:Y:S02]  /*3ed00*/  UIADD3 UR21, UPT, UPT, UR20, -0x1, URZ ;  /* 0xffffffff14157890 */ /* 0x000fe4000fffe0ff */
[----:B------:R-:W-:Y:S02]  /*3ed10*/  UIADD3 UR7, UPT, UPT, -UR9, URZ, URZ ;  /* 0x000000ff09077290 */ /* 0x000fe4000fffe1ff */
[----:B------:R-:W-:Y:S01]  /*3ed20*/  UISETP.GE.U32.AND UP1, UPT, UR5, 0x3, UPT ;  /* 0x000000030500788c */ /* 0x000fe2000bf26070 */
[----:B------:R-:W-:-:S10]  /*3ed30*/  UMOV UR4, URZ ;  /* 0x000000ff00047c82 */ /* 0x000fd40008000000 */
.L_x_465:
        /* <DEDUP_REMOVED lines=11> */
[----:B------:R-:W-:Y:S01]  /*3edf0*/  UIADD3 UR16, UPT, UPT, UR12, 0xf8, URZ ;  /* 0x000000f80c107890 */ /* 0x000fe2000fffe0ff */
[----:B------:R-:W-:Y:S01]  /*3ee00*/  IMAD.MOV.U32 R6, RZ, RZ, RZ ;  /* 0x000000ffff067224 */ /* 0x000fe200078e00ff */
[----:B------:R-:W-:Y:S01]  /*3ee10*/  UIADD3 UR14, UPT, UPT, UR12, 0x20, URZ ;  /* 0x000000200c0e7890 */ /* 0x000fe2000fffe0ff */
[----:B------:R-:W-:-:S11]  /*3ee20*/  UMOV UR5, UR7 ;  /* 0x0000000700057c82 */ /* 0x000fd60008000000 */
.L_x_451:
[----:B0-----:R-:W2:Y:S04]  /*3ee30*/  LDL.64 R8, [UR16+-0x20] ;  /* 0xffffe010ff087983 */ /* 0x001ea80008100a00 */
[----:B------:R-:W3:Y:S01]  /*3ee40*/  LDL.64 R10, [UR14+-0x20] ;  /* 0xffffe00eff0a7983 */ /* 0x000ee20008100a00 */
[----:B--2--5:R-:W-:Y:S01]  /*3ee50*/  IMAD.WIDE.U32 R12, R3, R8, RZ ;  /* 0x00000008030c7225 */ /* 0x024fe200078e00ff */
[----:B---3--:R-:W-:-:S03]  /*3ee60*/  IADD3 R15, P0, PT, R10, R5, RZ ;  /* 0x000000050a0f7210 */ /* 0x008fc60007f1e0ff */
[----:B------:R-:W-:Y:S01]  /*3ee70*/  IMAD.WIDE.U32 R4, R2, R8, RZ ;  /* 0x0000000802047225 */ /* 0x000fe200078e00ff */
[----:B------:R-:W-:-:S03]  /*3ee80*/  IADD3.X R6, P1, PT, R11, R6, RZ, P0, !PT ;  /* 0x000000060b067210 */ /* 0x000fc6000073e4ff */
[----:B------:R-:W-:Y:S01]  /*3ee90*/  IMAD.WIDE.U32 R12, P2, R2, R9, R12 ;  /* 0x00000009020c7225 */ /* 0x000fe2000784000c */
[----:B------:R-:W-:Y:S02]  /*3eea0*/  IADD3 R14, P0, PT, R15, R4, RZ ;  /* 0x000000040f0e7210 */ /* 0x000fe40007f1e0ff */
[----:B------:R-:W-:-:S04]  /*3eeb0*/  IADD3 R5, P3, PT, R5, R12, RZ ;  /* 0x0000000c05057210 */ /* 0x000fc80007f7e0ff */
[----:B------:R-:W-:Y:S02]  /*3eec0*/  IADD3.X R15, P0, PT, R6, R5, RZ, P0, !PT ;  /* 0x00000005060f7210 */ /* 0x000fe4000071e4ff */
[----:B------:R-:W2:Y:S04]  /*3eed0*/  LDL.64 R6, [UR14+-0x18] ;  /* 0xffffe80eff067983 */ /* 0x000ea80008100a00 */
[----:B------:R0:W-:Y:S04]  /*3eee0*/  STL.64 [UR14+-0x20], R14 ;  /* 0xffffe00eff007987 */ /* 0x0001e80008100a0e */
[----:B------:R-:W3:Y:S01]  /*3eef0*/  LDL.64 R4, [UR16+-0x18] ;  /* 0xffffe810ff047983 */ /* 0x000ee20008100a00 */
[----:B------:R-:W-:-:S02]  /*3ef00*/  IMAD.X R11, RZ, RZ, RZ, P2 ;  /* 0x000000ffff0b7224 */ /* 0x000fc400010e06ff */
[----:B------:R-:W-:-:S04]  /*3ef10*/  IMAD.MOV.U32 R10, RZ, RZ, R13 ;  /* 0x000000ffff0a7224 */ /* 0x000fc800078e000d */
[----:B------:R-:W-:-:S03]  /*3ef20*/  IMAD.WIDE.U32.X R8, R3, R9, R10, P3 ;  /* 0x0000000903087225 */ /* 0x000fc600018e040a */
[----:B------:R-:W-:-:S04]  /*3ef30*/  IADD3.X R13, P0, P1, R8, RZ, RZ, P0, P1 ;  /* 0x000000ff080d7210 */ /* 0x000fc800001024ff */
[----:B------:R-:W-:Y:S02]  /*3ef40*/  IADD3.X R17, PT, PT, R9, RZ, RZ, P0, P1 ;  /* 0x000000ff09117210 */ /* 0x000fe400007e24ff */
[----:B--2---:R-:W-:Y:S01]  /*3ef50*/  IADD3 R13, P0, PT, R6, R13, RZ ;  /* 0x0000000d060d7210 */ /* 0x004fe20007f1e0ff */
[----:B---3--:R-:W-:-:S04]  /*3ef60*/  IMAD.WIDE.U32 R10, R3, R4, RZ ;  /* 0x00000004030a7225 */ /* 0x008fc800078e00ff */
[----:B------:R-:W-:-:S04]  /*3ef70*/  IMAD.WIDE.U32 R8, R2, R4, RZ ;  /* 0x0000000402087225 */ /* 0x000fc800078e00ff */
[----:B------:R-:W-:Y:S01]  /*3ef80*/  IMAD.WIDE.U32 R10, P2, R2, R5, R10 ;  /* 0x00000005020a7225 */ /* 0x000fe2000784000a */
[----:B------:R-:W-:Y:S02]  /*3ef90*/  IADD3.X R6, P1, PT, R7, R17, RZ, P0, !PT ;  /* 0x0000001107067210 */ /* 0x000fe4000073e4ff */
[----:B0-----:R-:W-:Y:S02]  /*3efa0*/  IADD3 R14, P0, PT, R13, R8, RZ ;  /* 0x000000080d0e7210 */ /* 0x001fe40007f1e0ff */
        /* <DEDUP_REMOVED lines=34> */
[----:B------:R-:W2:Y:S04]  /*3f1d0*/  LDL.64 R8, [UR14] ;  /* 0x0000000eff087983 */ /* 0x000ea80008100a00 */
[----:B------:R0:W-:Y:S04]  /*3f1e0*/  STL.64 [UR14+-0x8], R14 ;  /* 0xfffff80eff007987 */ /* 0x0001e80008100a0e */
[----:B------:R-:W3:Y:S01]  /*3f1f0*/  LDL.64 R6, [UR16] ;  /* 0x00000010ff067983 */ /* 0x000ee20008100a00 */
        /* <DEDUP_REMOVED lines=13> */
[----:B------:R-:W2:Y:S04]  /*3f2d0*/  LDL.64 R8, [UR14+0x8] ;  /* 0x0000080eff087983 */ /* 0x000ea80008100a00 */
[----:B------:R0:W-:Y:S04]  /*3f2e0*/  STL.64 [UR14], R14 ;  /* 0x0000000eff007987 */ /* 0x0001e80008100a0e */
[----:B------:R-:W3:Y:S01]  /*3f2f0*/  LDL.64 R4, [UR16+0x8] ;  /* 0x00000810ff047983 */ /* 0x000ee20008100a00 */
        /* <DEDUP_REMOVED lines=14> */
[----:B------:R0:W-:Y:S04]  /*3f3e0*/  STL.64 [UR14+0x8], R14 ;  /* 0x0000080eff007987 */ /* 0x0001e80008100a0e */
        /* <DEDUP_REMOVED lines=21> */
[----:B------:R-:W-:Y:S01]  /*3f540*/  IADD3.X R17, PT, PT, R7, RZ, RZ, P0, P1 ;  /* 0x000000ff07117210 */ /* 0x000fe200007e24ff */
[----:B------:R-:W-:-:S04]  /*3f550*/  UIADD3 UR5, UPT, UPT, UR5, 0x8, URZ ;  /* 0x0000000805057890 */ /* 0x000fc8000fffe0ff */
[----:B------:R-:W-:Y:S02]  /*3f560*/  UISETP.NE.AND UP4, UPT, UR5, URZ, UPT ;  /* 0x000000ff0500728c */ /* 0x000fe4000bf85270 */
[----:B------:R-:W-:Y:S01]  /*3f570*/  UIADD3 UR16, UPT, UPT, UR16, 0x40, URZ ;  /* 0x0000004010107890 */ /* 0x000fe2000fffe0ff */
[----:B--2---:R-:W-:Y:S01]  /*3f580*/  IADD3 R13, P0, PT, R8, R13, RZ ;  /* 0x0000000d080d7210 */ /* 0x004fe20007f1e0ff */
[----:B---3--:R-:W-:-:S04]  /*3f590*/  IMAD.WIDE.U32 R10, R3, R4, RZ ;  /* 0x00000004030a7225 */ /* 0x008fc800078e00ff */
[----:B------:R-:W-:Y:S01]  /*3f5a0*/  IMAD.WIDE.U32 R6, R2, R4, RZ ;  /* 0x0000000402067225 */ /* 0x000fe200078e00ff */
[----:B------:R-:W-:-:S03]  /*3f5b0*/  IADD3.X R9, P1, PT, R9, R17, RZ, P0, !PT ;  /* 0x0000001109097210 */ /* 0x000fc6000073e4ff */
[----:B------:R-:W-:Y:S01]  /*3f5c0*/  IMAD.WIDE.U32 R10, P2, R2, R5, R10 ;  /* 0x00000005020a7225 */ /* 0x000fe2000784000a */
[----:B------:R-:W-:Y:S02]  /*3f5d0*/  IADD3 R8, P0, PT, R13, R6, RZ ;  /* 0x000000060d087210 */ /* 0x000fe40007f1e0ff */
[----:B------:R-:W-:Y:S01]  /*3f5e0*/  IADD3 R6, P3, PT, R7, R10, RZ ;  /* 0x0000000a07067210 */ /* 0x000fe20007f7e0ff */
[----:B------:R-:W-:-:S03]  /*3f5f0*/  IMAD.X R7, RZ, RZ, RZ, P2 ;  /* 0x000000ffff077224 */ /* 0x000fc600010e06ff */
[----:B------:R-:W-:Y:S01]  /*3f600*/  IADD3.X R9, P0, PT, R9, R6, RZ, P0, !PT ;  /* 0x0000000609097210 */ /* 0x000fe2000071e4ff */
[----:B------:R-:W-:-:S04]  /*3f610*/  IMAD.MOV.U32 R6, RZ, RZ, R11 ;  /* 0x000000ffff067224 */ /* 0x000fc800078e000b */
[----:B------:R-:W-:-:S03]  /*3f620*/  IMAD.WIDE.U32.X R6, R3, R5, R6, P3 ;  /* 0x0000000503067225 */ /* 0x000fc600018e0406 */
[----:B------:R-:W-:Y:S01]  /*3f630*/  IADD3.X R5, P0, P1, R6, RZ, RZ, P0, P1 ;  /* 0x000000ff06057210 */ /* 0x000fe200001024ff */
[----:B------:R0:W-:Y:S03]  /*3f640*/  STL.64 [UR14+0x18], R8 ;  /* 0x00001808ff007987 */ /* 0x0001e60008100a0e */
[----:B------:R-:W-:Y:S01]  /*3f650*/  IADD3.X R6, PT, PT, R7, RZ, RZ, P0, P1 ;  /* 0x000000ff07067210 */ /* 0x000fe200007e24ff */
[----:B------:R-:W-:Y:S01]  /*3f660*/  UIADD3 UR14, UPT, UPT, UR14, 0x40, URZ ;  /* 0x000000400e0e7890 */ /* 0x000fe2000fffe0ff */
[----:B------:R-:W-:Y:S11]  /*3f670*/  BRA.U UP4, `(.L_x_451) ;  /* 0xfffffff504ec7547 */ /* 0x000ff6000b83ffff */
[----:B------:R-:W-:-:S05]  /*3f680*/  UMOV UR5, UR9 ;  /* 0x0000000900057c82 */ /* 0x000fca0008000000 */
.L_x_450:
        /* <DEDUP_REMOVED lines=10> */
[----:B0-----:R-:W4:Y:S04]  /*3f730*/  LDL.64 R14, [UR14+0xe8] ;  /* 0x0000e80eff0e7983 */ /* 0x001f280008100a00 */
        /* <DEDUP_REMOVED lines=60> */
.L_x_453:
[----:B------:R-:W-:Y:S05]  /*3fb00*/  BRA.U !UP6, `(.L_x_452) ;  /* 0x000000010edc7547 */ /* 0x000fea000b800000 */
[----:B------:R-:W-:Y:S02]  /*3fb10*/  UISETP.NE.AND UP5, UPT, UR21, URZ, UPT ;  /* 0x000000ff1500728c */ /* 0x000fe4000bfa5270 */
[----:B------:R-:W-:-:S07]  /*3fb20*/  UISETP.NE.AND UP6, UPT, UR10, URZ, UPT ;  /* 0x000000ff0a00728c */ /* 0x000fce000bfc5270 */
[----:B------:R-:W-:Y:S05]  /*3fb30*/  BRA.U !UP5, `(.L_x_454) ;  /* 0x000000010d887547 */ /* 0x000fea000b800000 */
[----:B------:R-:W-:-:S09]  /*3fb40*/  ULEA UR14, UR5, UR6, 0x3 ;  /* 0x00000006050e7291 */ /* 0x000fd2000f8e18ff */
[----:B-1----:R-:W2:Y:S04]  /*3fb50*/  LDL.64 R12, [UR14+0xd8] ;  /* 0x0000d80eff0c7983 */ /* 0x002ea80008100a00 */
[----:B0-----:R-:W3:Y:S04]  /*3fb60*/  LDL.64 R14, [UR14] ;  /* 0x0000000eff0e7983 */ /* 0x001ee80008100a00 */
        /* <DEDUP_REMOVED lines=31> */
.L_x_454:
[----:B------:R-:W-:Y:S05]  /*3fd60*/  BRA.U !UP6, `(.L_x_452) ;  /* 0x000000010e447547 */ /* 0x000fea000b800000 */
[----:B------:R-:W-:-:S09]  /*3fd70*/  ULEA UR5, UR5, UR6, 0x3 ;  /* 0x0000000605057291 */ /* 0x000fd2000f8e18ff */
[----:B0-----:R-:W2:Y:S04]  /*3fd80*/  LDL.64 R8, [UR5+0xd8] ;  /* 0x0000d805ff087983 */ /* 0x001ea80008100a00 */
[----:B-1----:R-:W3:Y:S01]  /*3fd90*/  LDL.64 R10, [UR5] ;  /* 0x00000005ff0a7983 */ /* 0x002ee20008100a00 */
        /* <DEDUP_REMOVED lines=14> */
.L_x_452:
[----:B0-----:R-:W4:Y:S01]  /*3fe80*/  LDL.64 R8, [R1] ;  /* 0x0000000001087983 */ /* 0x001f220000100a00 */
[----:B------:R-:W4:Y:S01]  /*3fe90*/  LDCU.64 UR22, c[0x3][0x90] ;  /* 0x00c01200ff1677ac */ /* 0x000f220008000a00 */
[----:B------:R-:W-:Y:S02]  /*3fea0*/  IMAD.MOV.U32 R27, RZ, RZ, RZ ;  /* 0x000000ffff1b7224 */ /* 0x000fe400078e00ff */
[----:B-1----:R-:W-:Y:S02]  /*3feb0*/  IMAD.MOV.U32 R19, RZ, RZ, RZ ;  /* 0x000000ffff137224 */ /* 0x002fe400078e00ff */
[----:B------:R-:W-:Y:S02]  /*3fec0*/  IMAD.MOV.U32 R4, RZ, RZ, RZ ;  /* 0x000000ffff047224 */ /* 0x000fe400078e00ff */
[----:B----4-:R-:W-:Y:S02]  /*3fed0*/  IMAD R0, R9, UR22, RZ ;  /* 0x0000001609007c24 */ /* 0x010fe4000f8e02ff */
[----:B-----5:R-:W-:-:S04]  /*3fee0*/  IMAD.WIDE.U32 R2, R8, UR22, RZ ;  /* 0x0000001608027c25 */ /* 0x020fc8000f8e00ff */
[----:B------:R-:W-:-:S04]  /*3fef0*/  IMAD R7, R8, UR23, R0 ;  /* 0x0000001708077c24 */ /* 0x000fc8000f8e0200 */
[----:B------:R-:W-:Y:S01]  /*3ff00*/  IMAD.IADD R0, R3, 0x1, R7 ;  /* 0x0000000103007824 */ /* 0x000fe200078e0207 */
[----:B------:R-:W-:Y:S06]  /*3ff10*/  BRA.U !UP3, `(.L_x_455) ;  /* 0x000000090b247547 */ /* 0x000fec000b800000 */
[----:B------:R-:W-:Y:S02]  /*3ff20*/  IMAD.MOV.U32 R27, RZ, RZ, RZ ;  /* 0x000000ffff1b7224 */ /* 0x000fe400078e00ff */
[----:B------:R-:W-:Y:S02]  /*3ff30*/  IMAD.MOV.U32 R19, RZ, RZ, RZ ;  /* 0x000000ffff137224 */ /* 0x000fe400078e00ff */
[----:B------:R-:W-:-:S07]  /*3ff40*/  IMAD.MOV.U32 R7, RZ, RZ, RZ ;  /* 0x000000ffff077224 */ /* 0x000fce00078e00ff */
.L_x_456:
[----:B------:R-:W-:-:S04]  /*3ff50*/  IMAD.SHL.U32 R4, R7, 0x8, RZ ;  /* 0x0000000807047824 */ /* 0x000fc800078e00ff */
[----:B------:R-:W-:-:S05]  /*3ff60*/  IMAD.IADD R25, R1, 0x1, R4 ;  /* 0x0000000101197824 */ /* 0x000fca00078e0204 */
[----:B--2---:R-:W2:Y:S04]  /*3ff70*/  LDL.64 R14, [R25] ;  /* 0x00000000190e7983 */ /* 0x004ea80000100a00 */
[----:B------:R-:W4:Y:S04]  /*3ff80*/  LDL.64 R20, [R25+0x8] ;  /* 0x0000080019147983 */ /* 0x000f280000100a00 */
[----:B------:R-:W5:Y:S04]  /*3ff90*/  LDL.64 R8, [R25+0x10] ;  /* 0x0000100019087983 */ /* 0x000f680000100a00 */
[----:B---3--:R-:W3:Y:S04]  /*3ffa0*/  LDL.64 R10, [R25+0x18] ;  /* 0x00001800190a7983 */ /* 0x008ee80000100a00 */
[----:B------:R-:W3:Y:S01]  /*3ffb0*/  LDL.64 R12, [R25+0x20] ;  /* 0x00002000190c7983 */ /* 0x000ee20000100a00 */
[----:B------:R-:W0:Y:S02]  /*3ffc0*/  LDC.64 R22, c[0x3][R4] ;  /* 0x00c0000004167b82 */ /* 0x000e240000000a00 */
[----:B0-----:R-:W-:-:S04]  /*3ffd0*/  IMAD.WIDE.U32 R16, R23, R2, RZ ;  /* 0x0000000217107225 */ /* 0x001fc800078e00ff */
[----:B------:R-:W-:Y:S01]  /*3ffe0*/  IMAD.WIDE.U32 R16, P2, R22, R0, R16 ;  /* 0x0000000016107225 */ /* 0x000fe20007840010 */
[----:B--2---:R-:W-:-:S04]  /*3fff0*/  IADD3 R27, P0, PT, R14, R27, RZ ;  /* 0x0000001b0e1b7210 */ /* 0x004fc80007f1e0ff */
        /* <DEDUP_REMOVED lines=39> */
[----:B---3--:R-:W-:-:S04]  /*40270*/  IADD3 R27, P0, PT, R10, R27, RZ ;  /* 0x0000001b0a1b7210 */ /* 0x008fc80007f1e0ff */
        /* <DEDUP_REMOVED lines=83> */
.L_x_455:
[----:B------:R-:W-:Y:S05]  /*407b0*/  BRA.U !UP4, `(.L_x_457) ;  /* 0x000000090c007547 */ /* 0x000fea000b800000 */
[----:B------:R-:W-:Y:S02]  /*407c0*/  UISETP.GE.U32.AND UP3, UPT, UR19, 0x3, UPT ;  /* 0x000000031300788c */ /* 0x000fe4000bf66070 */
[----:B------:R-:W-:-:S07]  /*407d0*/  UISETP.NE.AND UP4, UPT, UR20, URZ, UPT ;  /* 0x000000ff1400728c */ /* 0x000fce000bf85270 */
[----:B------:R-:W-:Y:S05]  /*407e0*/  BRA.U !UP3, `(.L_x_458) ;  /* 0x000000050b0c7547 */ /* 0x000fea000b800000 */
[----:B------:R-:W-:-:S04]  /*407f0*/  IMAD.SHL.U32 R18, R4, 0x8, RZ ;  /* 0x0000000804127824 */ /* 0x000fc800078e00ff */
[----:B------:R-:W-:-:S05]  /*40800*/  IMAD.IADD R7, R1, 0x1, R18 ;  /* 0x0000000101077824 */ /* 0x000fca00078e0212 */
[----:B------:R-:W4:Y:S04]  /*40810*/  LDL.64 R8, [R7] ;  /* 0x0000000007087983 */ /* 0x000f280000100a00 */
[----:B---3--:R-:W3:Y:S04]  /*40820*/  LDL.64 R10, [R7+0x8] ;  /* 0x00000800070a7983 */ /* 0x008ee80000100a00 */
[----:B--2---:R-:W2:Y:S04]  /*40830*/  LDL.64 R12, [R7+0x10] ;  /* 0x00001000070c7983 */ /* 0x004ea80000100a00 */
        /* <DEDUP_REMOVED lines=8> */
[----:B----4-:R-:W-:-:S04]  /*408c0*/  IADD3 R27, P0, PT, R8, R27, RZ ;  /* 0x0000001b081b7210 */ /* 0x010fc80007f1e0ff */
        /* <DEDUP_REMOVED lines=9> */
[----:B---3--:R-:W-:-:S04]  /*40960*/  IADD3 R19, P0, PT, R10, R19, RZ ;  /* 0x000000130a137210 */ /* 0x008fc80007f1e0ff */
[----:B------:R-:W-:Y:S02]  /*40970*/  IADD3.X R24, P1, PT, R11, R23, RZ, P0, !PT ;  /* 0x000000170b187210 */ /* 0x000fe4000073e4ff */
[----:B------:R-:W3:Y:S01]  /*40980*/  LDC.64 R10, c[0x3][R18+0x10] ;  /* 0x00c00400120a7b82 */ /* 0x000ee20000000a00 */
        /* <DEDUP_REMOVED lines=13> */
[----:B---3--:R-:W-:Y:S01]  /*40a60*/  IMAD.WIDE.U32 R22, R11, R2, RZ ;  /* 0x000000020b167225 */ /* 0x008fe200078e00ff */
[----:B--2---:R-:W-:-:S04]  /*40a70*/  IADD3 R25, P0, PT, R12, R25, RZ ;  /* 0x000000190c197210 */ /* 0x004fc80007f1e0ff */
        /* <DEDUP_REMOVED lines=26> */
.L_x_458:
[----:B------:R-:W-:Y:S05]  /*40c20*/  BRA.U !UP4, `(.L_x_457) ;  /* 0x000000010ce47547 */ /* 0x000fea000b800000 */
[----:B------:R-:W-:Y:S02]  /*40c30*/  UISETP.NE.AND UP3, UPT, UR21, URZ, UPT ;  /* 0x000000ff1500728c */ /* 0x000fe4000bf65270 */
[----:B------:R-:W-:-:S07]  /*40c40*/  UISETP.NE.AND UP4, UPT, UR10, URZ, UPT ;  /* 0x000000ff0a00728c */ /* 0x000fce000bf85270 */
[----:B------:R-:W-:Y:S05]  /*40c50*/  BRA.U !UP3, `(.L_x_459) ;  /* 0x000000010b8c7547 */ /* 0x000fea000b800000 */
[----:B-1----:R-:W-:-:S04]  /*40c60*/  IMAD.SHL.U32 R8, R4, 0x8, RZ ;  /* 0x0000000804087824 */ /* 0x002fc800078e00ff */
[----:B------:R-:W-:-:S05]  /*40c70*/  IMAD.IADD R7, R1, 0x1, R8 ;  /* 0x0000000101077824 */ /* 0x000fca00078e0208 */
[----:B--2---:R-:W2:Y:S04]  /*40c80*/  LDL.64 R14, [R7] ;  /* 0x00000000070e7983 */ /* 0x004ea80000100a00 */
[----:B---3--:R-:W3:Y:S01]  /*40c90*/  LDL.64 R10, [R7+0x8] ;  /* 0x00000800070a7983 */ /* 0x008ee20000100a00 */
[----:B------:R-:W0:Y:S01]  /*40ca0*/  LDC.64 R12, c[0x3][R8] ;  /* 0x00c00000080c7b82 */ /* 0x000e220000000a00 */
[----:B------:R-:W-:-:S07]  /*40cb0*/  VIADD R4, R4, 0x2 ;  /* 0x0000000204047836 */ /* 0x000fce0000000000 */
[----:B------:R-:W1:Y:S01]  /*40cc0*/  LDC.64 R16, c[0x3][R8+0x8] ;  /* 0x00c0020008107b82 */ /* 0x000e620000000a00 */
[----:B0-----:R-:W-:-:S04]  /*40cd0*/  IMAD.WIDE.U32 R22, R13, R2, RZ ;  /* 0x000000020d167225 */ /* 0x001fc800078e00ff */
[----:B------:R-:W-:-:S04]  /*40ce0*/  IMAD.WIDE.U32 R20, R12, R2, RZ ;  /* 0x000000020c147225 */ /* 0x000fc800078e00ff */
[----:B------:R-:W-:-:S04]  /*40cf0*/  IMAD.WIDE.U32 R22, P2, R12, R0, R22 ;  /* 0x000000000c167225 */ /* 0x000fc80007840016 */
[----:B-1----:R-:W-:Y:S01]  /*40d00*/  IMAD.WIDE.U32 R8, R17, R2, RZ ;  /* 0x0000000211087225 */ /* 0x002fe200078e00ff */
[----:B--2---:R-:W-:-:S03]  /*40d10*/  IADD3 R27, P0, PT, R14, R27, RZ ;  /* 0x0000001b0e1b7210 */ /* 0x004fc60007f1e0ff */
        /* <DEDUP_REMOVED lines=12> */
[----:B---3--:R-:W-:Y:S02]  /*40de0*/  IADD3 R15, P0, PT, R10, R19, RZ ;  /* 0x000000130a0f7210 */ /* 0x008fe40007f1e0ff */
        /* <DEDUP_REMOVED lines=10> */
.L_x_459:
[----:B------:R-:W-:Y:S05]  /*40e90*/  BRA.U !UP4, `(.L_x_457) ;  /* 0x000000010c487547 */ /* 0x000fea000b800000 */
[----:B------:R-:W-:-:S04]  /*40ea0*/  IMAD.SHL.U32 R4, R4, 0x8, RZ ;  /* 0x0000000804047824 */ /* 0x000fc800078e00ff */
[----:B01----:R-:W-:-:S05]  /*40eb0*/  IMAD.IADD R7, R1, 0x1, R4 ;  /* 0x0000000101077824 */ /* 0x003fca00078e0204 */
[----:B---3--:R-:W3:Y:S01]  /*40ec0*/  LDL.64 R10, [R7] ;  /* 0x00000000070a7983 */ /* 0x008ee20000100a00 */
[----:B------:R-:W2:Y:S02]  /*40ed0*/  LDC.64 R8, c[0x3][R4] ;  /* 0x00c0000004087b82 */ /* 0x000ea40000000a00 */
[----:B--2---:R-:W-:-:S04]  /*40ee0*/  IMAD.WIDE.U32 R14, R9, R2, RZ ;  /* 0x00000002090e7225 */ /* 0x004fc800078e00ff */
[----:B------:R-:W-:-:S04]  /*40ef0*/  IMAD.WIDE.U32 R12, R8, R2, RZ ;  /* 0x00000002080c7225 */ /* 0x000fc800078e00ff */
[----:B------:R-:W-:Y:S01]  /*40f00*/  IMAD.WIDE.U32 R2, P2, R8, R0, R14 ;  /* 0x0000000008027225 */ /* 0x000fe2000784000e */
[----:B---3--:R-:W-:-:S04]  /*40f10*/  IADD3 R27, P0, PT, R10, R27, RZ ;  /* 0x0000001b0a1b7210 */ /* 0x008fc80007f1e0ff */
        /* <DEDUP_REMOVED lines=10> */
.L_x_457:
        /* <DEDUP_REMOVED lines=10> */
.L_x_462:
[----:B------:R-:W-:-:S09]  /*41060*/  ULEA UR16, UR5, UR6, 0x3 ;  /* 0x0000000605107291 */ /* 0x000fd2000f8e18ff */
[----:B0-----:R-:W5:Y:S04]  /*41070*/  LDL.64 R4, [UR16+0x8] ;  /* 0x00000810ff047983 */ /* 0x001f680008100a00 */
[----:B01--4-:R-:W4:Y:S04]  /*41080*/  LDL.64 R6, [UR16+0x10] ;  /* 0x00001010ff067983 */ /* 0x013f280008100a00 */
[----:B------:R-:W4:Y:S04]  /*41090*/  LDL.64 R8, [UR16+0x18] ;  /* 0x00001810ff087983 */ /* 0x000f280008100a00 */
[----:B---3--:R-:W3:Y:S04]  /*410a0*/  LDL.64 R10, [UR16+0x20] ;  /* 0x00002010ff0a7983 */ /* 0x008ee80008100a00 */
[----:B--2---:R-:W2:Y:S04]  /*410b0*/  LDL.64 R12, [UR16+0x28] ;  /* 0x00002810ff0c7983 */ /* 0x004ea80008100a00 */
[----:B------:R-:W2:Y:S04]  /*410c0*/  LDL.64 R14, [UR16+0x30] ;  /* 0x00003010ff0e7983 */ /* 0x000ea80008100a00 */
[----:B------:R-:W2:Y:S04]  /*410d0*/  LDL.64 R16, [UR16+0x38] ;  /* 0x00003810ff107983 */ /* 0x000ea80008100a00 */
[----:B------:R-:W2:Y:S04]  /*410e0*/  LDL.64 R18, [UR16+0x40] ;  /* 0x00004010ff127983 */ /* 0x000ea80008100a00 */
[----:B------:R-:W2:Y:S04]  /*410f0*/  LDL.64 R20, [UR16+0x48] ;  /* 0x00004810ff147983 */ /* 0x000ea80008100a00 */
[----:B------:R-:W2:Y:S04]  /*41100*/  LDL.64 R22, [UR16+0x50] ;  /* 0x00005010ff167983 */ /* 0x000ea80008100a00 */
[----:B------:R-:W2:Y:S04]  /*41110*/  LDL.64 R24, [UR16+0x58] ;  /* 0x00005810ff187983 */ /* 0x000ea80008100a00 */
[----:B-----5:R0:W-:Y:S04]  /*41120*/  STL.64 [UR16], R4 ;  /* 0x00000004ff007987 */ /* 0x0201e80008100a10 */
[----:B----4-:R1:W-:Y:S04]  /*41130*/  STL.64 [UR16+0x8], R6 ;  /* 0x00000806ff007987 */ /* 0x0103e80008100a10 */
[----:B------:R4:W-:Y:S04]  /*41140*/  STL.64 [UR16+0x10], R8 ;  /* 0x00001008ff007987 */ /* 0x0009e80008100a10 */
[----:B---3--:R3:W-:Y:S04]  /*41150*/  STL.64 [UR16+0x18], R10 ;  /* 0x0000180aff007987 */ /* 0x0087e80008100a10 */
[----:B--2---:R2:W-:Y:S04]  /*41160*/  STL.64 [UR16+0x20], R12 ;  /* 0x0000200cff007987 */ /* 0x0045e80008100a10 */
[----:B0-----:R-:W5:Y:S04]  /*41170*/  LDL.64 R4, [UR16+0x60] ;  /* 0x00006010ff047983 */ /* 0x001f680008100a00 */
[----:B-1----:R-:W5:Y:S04]  /*41180*/  LDL.64 R6, [UR16+0x68] ;  /* 0x00006810ff067983 */ /* 0x002f680008100a00 */
[----:B----4-:R-:W4:Y:S04]  /*41190*/  LDL.64 R8, [UR16+0x70] ;  /* 0x00007010ff087983 */ /* 0x010f280008100a00 */
[----:B---3--:R-:W3:Y:S04]  /*411a0*/  LDL.64 R10, [UR16+0x78] ;  /* 0x00007810ff0a7983 */ /* 0x008ee80008100a00 */
[----:B--2---:R-:W2:Y:S04]  /*411b0*/  LDL.64 R12, [UR16+0x80] ;  /* 0x00008010ff0c7983 */ /* 0x004ea80008100a00 */
        /* <DEDUP_REMOVED lines=10> */
[----:B----4-:R0:W-:Y:S04]  /*41260*/  STL.64 [UR16+0x68], R8 ;  /* 0x00006808ff007987 */ /* 0x0101e80008100a10 */
[----:B---3--:R0:W-:Y:S04]  /*41270*/  STL.64 [UR16+0x70], R10 ;  /* 0x0000700aff007987 */ /* 0x0081e80008100a10 */
[----:B--2---:R0:W-:Y:S01]  /*41280*/  STL.64 [UR16+0x78], R12 ;  /* 0x0000780cff007987 */ /* 0x0041e20008100a10 */
[----:B------:R-:W-:Y:S05]  /*41290*/  BRA.U UP3, `(.L_x_462) ;  /* 0xfffffffd03707547 */ /* 0x000fea000b83ffff */
[----:B------:R-:W-:-:S05]  /*412a0*/  UMOV UR5, UR14 ;  /* 0x0000000e00057c82 */ /* 0x000fca0008000000 */
.L_x_461:
[----:B------:R-:W-:-:S09]  /*412b0*/  ULOP3.LUT UP3, URZ, UR17, 0xf, URZ, 0xc0, !UPT ;  /* 0x0000000f11ff7892 */ /* 0x000fd2000f86c0ff */
[----:B------:R-:W-:Y:S05]  /*412c0*/  BRA.U !UP3, `(.L_x_460) ;  /* 0x000000010bb47547 */ /* 0x000fea000b800000 */
[----:B------:R-:W-:Y:S01]  /*412d0*/  ULOP3.LUT UP3, URZ, UR17, 0x7, URZ, 0xc0, !UPT ;  /* 0x0000000711ff7892 */ /* 0x000fe2000f86c0ff */
[----:B------:R-:W-:Y:S10]  /*412e0*/  BRA.U !UP0, `(.L_x_463) ;  /* 0x0000000108487547 */ /* 0x000ff4000b800000 */
[----:B------:R-:W-:-:S09]  /*412f0*/  ULEA UR14, UR5, UR6, 0x3 ;  /* 0x00000006050e7291 */ /* 0x000fd2000f8e18ff */
[----:B0-----:R-:W5:Y:S04]  /*41300*/  LDL.64 R4, [UR14+0x8] ;  /* 0x0000080eff047983 */ /* 0x001f680008100a00 */
[----:B-1--4-:R-:W4:Y:S04]  /*41310*/  LDL.64 R6, [UR14+0x10] ;  /* 0x0000100eff067983 */ /* 0x012f280008100a00 */
[----:B------:R-:W4:Y:S04]  /*41320*/  LDL.64 R8, [UR14+0x18] ;  /* 0x0000180eff087983 */ /* 0x000f280008100a00 */
[----:B---3--:R-:W3:Y:S04]  /*41330*/  LDL.64 R10, [UR14+0x20] ;  /* 0x0000200eff0a7983 */ /* 0x008ee80008100a00 */
[----:B--2---:R-:W2:Y:S04]  /*41340*/  LDL.64 R12, [UR14+0x28] ;  /* 0x0000280eff0c7983 */ /* 0x004ea80008100a00 */
[----:B------:R-:W2:Y:S04]  /*41350*/  LDL.64 R14, [UR14+0x30] ;  /* 0x0000300eff0e7983 */ /* 0x000ea80008100a00 */
[----:B------:R-:W2:Y:S04]  /*41360*/  LDL.64 R16, [UR14+0x38] ;  /* 0x0000380eff107983 */ /* 0x000ea80008100a00 */
[----:B------:R-:W2:Y:S01]  /*41370*/  LDL.64 R18, [UR14+0x40] ;  /* 0x0000400eff127983 */ /* 0x000ea20008100a00 */
[----:B------:R-:W-:-:S03]  /*41380*/  UIADD3 UR5, UPT, UPT, UR5, 0x8, URZ ;  /* 0x0000000805057890 */ /* 0x000fc6000fffe0ff */
[----:B-----5:R0:W-:Y:S04]  /*41390*/  STL.64 [UR14], R4 ;  /* 0x00000004ff007987 */ /* 0x0201e80008100a0e */
[----:B----4-:R0:W-:Y:S04]  /*413a0*/  STL.64 [UR14+0x8], R6 ;  /* 0x00000806ff007987 */ /* 0x0101e80008100a0e */
[----:B------:R0:W-:Y:S04]  /*413b0*/  STL.64 [UR14+0x10], R8 ;  /* 0x00001008ff007987 */ /* 0x0001e80008100a0e */
[----:B---3--:R0:W-:Y:S04]  /*413c0*/  STL.64 [UR14+0x18], R10 ;  /* 0x0000180aff007987 */ /* 0x0081e80008100a0e */
[----:B--2---:R0:W-:Y:S04]  /*413d0*/  STL.64 [UR14+0x20], R12 ;  /* 0x0000200cff007987 */ /* 0x0041e80008100a0e */
[----:B------:R0:W-:Y:S04]  /*413e0*/  STL.64 [UR14+0x28], R14 ;  /* 0x0000280eff007987 */ /* 0x0001e80008100a0e */
[----:B------:R0:W-:Y:S04]  /*413f0*/  STL.64 [UR14+0x30], R16 ;  /* 0x00003010ff007987 */ /* 0x0001e80008100a0e */
[----:B------:R0:W-:Y:S02]  /*41400*/  STL.64 [UR14+0x38], R18 ;  /* 0x00003812ff007987 */ /* 0x0001e40008100a0e */
.L_x_463:
[----:B------:R-:W-:Y:S05]  /*41410*/  BRA.U !UP3, `(.L_x_460) ;  /* 0x000000010b607547 */ /* 0x000fea000b800000 */
[----:B------:R-:W-:Y:S01]  /*41420*/  UISETP.NE.AND UP3, UPT, UR13, URZ, UPT ;  /* 0x000000ff0d00728c */ /* 0x000fe2000bf65270 */
[----:B------:R-:W-:Y:S10]  /*41430*/  BRA.U !UP1, `(.L_x_464) ;  /* 0x0000000109287547 */ /* 0x000ff4000b800000 */
[----:B------:R-:W-:-:S09]  /*41440*/  ULEA UR14, UR5, UR6, 0x3 ;  /* 0x00000006050e7291 */ /* 0x000fd2000f8e18ff */
[----:B0-----:R-:W5:Y:S04]  /*41450*/  LDL.64 R4, [UR14+0x8] ;  /* 0x0000080eff047983 */ /* 0x001f680008100a00 */
[----:B-1--4-:R-:W4:Y:S04]  /*41460*/  LDL.64 R6, [UR14+0x10] ;  /* 0x0000100eff067983 */ /* 0x012f280008100a00 */
[----:B------:R-:W2:Y:S04]  /*41470*/  LDL.64 R8, [UR14+0x18] ;  /* 0x0000180eff087983 */ /* 0x000ea80008100a00 */
[----:B---3--:R-:W3:Y:S01]  /*41480*/  LDL.64 R10, [UR14+0x20] ;  /* 0x0000200eff0a7983 */ /* 0x008ee20008100a00 */
[----:B------:R-:W-:-:S03]  /*41490*/  UIADD3 UR5, UPT, UPT, UR5, 0x4, URZ ;  /* 0x0000000405057890 */ /* 0x000fc6000fffe0ff */
[----:B-----5:R0:W-:Y:S04]  /*414a0*/  STL.64 [UR14], R4 ;  /* 0x00000004ff007987 */ /* 0x0201e80008100a0e */
[----:B----4-:R0:W-:Y:S04]  /*414b0*/  STL.64 [UR14+0x8], R6 ;  /* 0x00000806ff007987 */ /* 0x0101e80008100a0e */
[----:B--2---:R0:W-:Y:S04]  /*414c0*/  STL.64 [UR14+0x10], R8 ;  /* 0x00001008ff007987 */ /* 0x0041e80008100a0e */
[----:B---3--:R0:W-:Y:S02]  /*414d0*/  STL.64 [UR14+0x18], R10 ;  /* 0x0000180aff007987 */ /* 0x0081e40008100a0e */
.L_x_464:
        /* <DEDUP_REMOVED lines=12> */
.L_x_460:
[----:B------:R0:W-:Y:S01]  /*415a0*/  STL.64 [UR15], R2 ;  /* 0x00000002ff007987 */ /* 0x0001e20008100a0f */
[----:B------:R-:W-:Y:S05]  /*415b0*/  BRA.U UP2, `(.L_x_465) ;  /* 0xffffffd502e07547 */ /* 0x000fea000b83ffff */
.L_x_449:
[----:B------:R-:W-:Y:S01]  /*415c0*/  UISETP.GE.AND UP0, UPT, UR8, 0x1, UPT ;  /* 0x000000010800788c */ /* 0x000fe2000bf06270 */
[----:B------:R-:W-:Y:S08]  /*415d0*/  BSSY.RECONVERGENT B0, `(.L_x_466) ;  /* 0x0000067000007945 */ /* 0x000ff00003800200 */
[----:B------:R-:W-:Y:S05]  /*415e0*/  BRA.U !UP0, `(.L_x_467) ;  /* 0x00000001083c7547 */ /* 0x000fea000b800000 */
[----:B------:R-:W-:-:S06]  /*415f0*/  UIADD3 UR8, UPT, UPT, UR8, -0x1, URZ ;  /* 0xffffffff08087890 */ /* 0x000fcc000fffe0ff */
[----:B0-----:R-:W-:-:S07]  /*41600*/  IMAD.U32 R6, RZ, RZ, UR8 ;  /* 0x00000008ff067e24 */ /* 0x001fce000f8e00ff */
.L_x_469:
        /* <DEDUP_REMOVED lines=13> */
.L_x_467:
[----:B0-----:R-:W0:Y:S02]  /*416e0*/  LDC R2, c[0x3][0x98] ;  /* 0x00c02600ff027b82 */ /* 0x001e240000000800 */
[----:B0-----:R-:W-:-:S13]  /*416f0*/  ISETP.GE.AND P0, PT, R2, 0x1, PT ;  /* 0x000000010200780c */ /* 0x001fda0003f06270 */
[----:B------:R-:W-:Y:S05]  /*41700*/  @!P0 BRA `(.L_x_468) ;  /* 0x00000004004c8947 */ /* 0x000fea0003800000 */
[C---:B------:R-:W-:Y:S01]  /*41710*/  ISETP.GE.U32.AND P0, PT, R2.reuse, 0x4, PT ;  /* 0x000000040200780c */ /* 0x040fe20003f06070 */
[----:B------:R-:W-:Y:S01]  /*41720*/  IMAD.MOV.U32 R21, RZ, RZ, RZ ;  /* 0x000000ffff157224 */ /* 0x000fe200078e00ff */
[----:B-1----:R-:W-:Y:S01]  /*41730*/  LOP3.LUT R16, R2, 0x3, RZ, 0xc0, !PT ;  /* 0x0000000302107812 */ /* 0x002fe200078ec0ff */
[----:B------:R-:W-:Y:S02]  /*41740*/  IMAD.MOV.U32 R17, RZ, RZ, RZ ;  /* 0x000000ffff117224 */ /* 0x000fe400078e00ff */
[----:B------:R-:W-:Y:S01]  /*41750*/  IMAD.MOV.U32 R0, RZ, RZ, RZ ;  /* 0x000000ffff007224 */ /* 0x000fe200078e00ff */
[----:B------:R-:W-:-:S07]  /*41760*/  ISETP.NE.AND P1, PT, R16, RZ, PT ;  /* 0x000000ff1000720c */ /* 0x000fce0003f25270 */
[----:B------:R-:W-:Y:S06]  /*41770*/  @!P0 BRA `(.L_x_470) ;  /* 0x0000000000e08947 */ /* 0x000fec0003800000 */
[----:B------:R-:W-:Y:S01]  /*41780*/  LOP3.LUT R0, R2, 0x7ffffffc, RZ, 0xc0, !PT ;  /* 0x7ffffffc02007812 */ /* 0x000fe200078ec0ff */
[----:B------:R-:W-:Y:S01]  /*41790*/  BSSY.RECONVERGENT B1, `(.L_x_470) ;  /* 0x0000036000017945 */ /* 0x000fe20003800200 */
[----:B------:R-:W-:Y:S02]  /*417a0*/  VIADD R19, R1, 0x10 ;  /* 0x0000001001137836 */ /* 0x000fe40000000000 */
[----:B------:R-:W-:Y:S02]  /*417b0*/  IMAD.MOV.U32 R20, RZ, RZ, 0x10 ;  /* 0x00000010ff147424 */ /* 0x000fe400078e00ff */
[----:B------:R-:W-:Y:S02]  /*417c0*/  IMAD.MOV.U32 R21, RZ, RZ, RZ ;  /* 0x000000ffff157224 */ /* 0x000fe400078e00ff */
[----:B------:R-:W-:-:S07]  /*417d0*/  IMAD.MOV R18, RZ, RZ, -R0 ;  /* 0x000000ffff127224 */ /* 0x000fce00078e0a00 */
.L_x_471:
[----:B--2-4-:R-:W2:Y:S04]  /*417e0*/  LDL.64 R12, [R19+-0x10] ;  /* 0xfffff000130c7983 */ /* 0x014ea80000100a00 */
[----:B------:R-:W4:Y:S04]  /*417f0*/  LDL.64 R2, [R19+-0x8] ;  /* 0xfffff80013027983 */ /* 0x000f280000100a00 */
[----:B------:R-:W5:Y:S04]  /*41800*/  LDL.64 R4, [R19] ;  /* 0x0000000013047983 */ /* 0x000f680000100a00 */
[----:B------:R-:W5:Y:S01]  /*41810*/  LDL.64 R6, [R19+0x8] ;  /* 0x0000080013067983 */ /* 0x000f620000100a00 */
[----:B------:R-:W0:Y:S01]  /*41820*/  LDC.64 R14, c[0x3][R20+-0x10] ;  /* 0x00fffc00140e7b82 */ /* 0x000e220000000a00 */
[----:B------:R-:W-:-:S07]  /*41830*/  VIADD R18, R18, 0x4 ;  /* 0x0000000412127836 */ /* 0x000fce0000000000 */
[----:B------:R1:W1:Y:S08]  /*41840*/  LDC.64 R8, c[0x3][R20+-0x8] ;  /* 0x00fffe0014087b82 */ /* 0x0002700000000a00 */
[----:B---3--:R1:W3:Y:S01]  /*41850*/  LDC.64 R10, c[0x3][R20] ;  /* 0x00c00000140a7b82 */ /* 0x0082e20000000a00 */
[----:B0-----:R-:W-:-:S04]  /*41860*/  IADD3 R21, P0, PT, R14, R21, RZ ;  /* 0x000000150e157210 */ /* 0x001fc80007f1e0ff */
[----:B------:R-:W-:Y:S02]  /*41870*/  IADD3.X R15, P2, PT, R15, R17, RZ, P0, !PT ;  /* 0x000000110f0f7210 */ /* 0x000fe4000075e4ff */
[----:B--2---:R-:W-:-:S03]  /*41880*/  IADD3 R12, P0, PT, R12, -R21, RZ ;  /* 0x800000150c0c7210 */ /* 0x004fc60007f1e0ff */
[----:B------:R-:W-:Y:S01]  /*41890*/  IMAD.X R21, RZ, RZ, RZ, P2 ;  /* 0x000000ffff157224 */ /* 0x000fe200010e06ff */
[----:B------:R-:W-:-:S04]  /*418a0*/  IADD3.X R13, P0, PT, R13, ~R15, RZ, P0, !PT ;  /* 0x8000000f0d0d7210 */ /* 0x000fc8000071e4ff */
[----:B------:R-:W-:Y:S01]  /*418b0*/  LOP3.LUT R21, RZ, R21, RZ, 0x33, !PT ;  /* 0x00000015ff157212 */ /* 0x000fe200078e33ff */
[----:B------:R1:W0:Y:S01]  /*418c0*/  LDC.64 R14, c[0x3][R20+0x8] ;  /* 0x00c00200140e7b82 */ /* 0x0002220000000a00 */
[----:B------:R-:W-:Y:S03]  /*418d0*/  STL.64 [R19+-0x10], R12 ;  /* 0xfffff00c13007387 */ /* 0x000fe60000100a00 */
[----:B------:R-:W-:Y:S02]  /*418e0*/  IMAD.X R21, RZ, RZ, R21, P0 ;  /* 0x000000ffff157224 */ /* 0x000fe400000e0615 */
[----:B-1----:R-:W-:-:S03]  /*418f0*/  VIADD R20, R20, 0x20 ;  /* 0x0000002014147836 */ /* 0x002fc60000000000 */
[----:B------:R-:W-:-:S04]  /*41900*/  LOP3.LUT R21, R21, 0x1, RZ, 0xc0, !PT ;  /* 0x0000000115157812 */ /* 0x000fc800078ec0ff */
[----:B------:R-:W-:-:S04]  /*41910*/  IADD3 R21, P0, PT, R8, R21, RZ ;  /* 0x0000001508157210 */ /* 0x000fc80007f1e0ff */
[----:B------:R-:W-:Y:S02]  /*41920*/  IADD3.X R23, P2, PT, RZ, R9, RZ, P0, !PT ;  /* 0x00000009ff177210 */ /* 0x000fe4000075e4ff */
[----:B----4-:R-:W-:-:S03]  /*41930*/  IADD3 R2, P0, PT, R2, -R21, RZ ;  /* 0x8000001502027210 */ /* 0x010fc60007f1e0ff */
[----:B------:R-:W-:Y:S01]  /*41940*/  IMAD.X R9, RZ, RZ, RZ, P2 ;  /* 0x000000ffff097224 */ /* 0x000fe200010e06ff */
[----:B------:R-:W-:-:S04]  /*41950*/  IADD3.X R3, P0, PT, R3, ~R23, RZ, P0, !PT ;  /* 0x8000001703037210 */ /* 0x000fc8000071e4ff */
[----:B------:R-:W-:Y:S01]  /*41960*/  LOP3.LUT R9, RZ, R9, RZ, 0x33, !PT ;  /* 0x00000009ff097212 */ /* 0x000fe200078e33ff */
[----:B------:R-:W-:Y:S04]  /*41970*/  STL.64 [R19+-0x8], R2 ;  /* 0xfffff80213007387 */ /* 0x000fe80000100a00 */
[----:B------:R-:W-:-:S05]  /*41980*/  IMAD.X R9, RZ, RZ, R9, P0 ;  /* 0x000000ffff097224 */ /* 0x000fca00000e0609 */
[----:B------:R-:W-:-:S04]  /*41990*/  LOP3.LUT R9, R9, 0x1, RZ, 0xc0, !PT ;  /* 0x0000000109097812 */ /* 0x000fc800078ec0ff */
[----:B---3--:R-:W-:-:S04]  /*419a0*/  IADD3 R9, P0, PT, R10, R9, RZ ;  /* 0x000000090a097210 */ /* 0x008fc80007f1e0ff */
[----:B------:R-:W-:Y:S02]  /*419b0*/  IADD3.X R11, P2, PT, RZ, R11, RZ, P0, !PT ;  /* 0x0000000bff0b7210 */ /* 0x000fe4000075e4ff */
[----:B-----5:R-:W-:-:S03]  /*419c0*/  IADD3 R4, P0, PT, R4, -R9, RZ ;  /* 0x8000000904047210 */ /* 0x020fc60007f1e0ff */
[----:B------:R-:W-:Y:S01]  /*419d0*/  IMAD.X R9, RZ, RZ, RZ, P2 ;  /* 0x000000ffff097224 */ /* 0x000fe200010e06ff */
[----:B------:R-:W-:-:S04]  /*419e0*/  IADD3.X R5, P0, PT, R5, ~R11, RZ, P0, !PT ;  /* 0x8000000b05057210 */ /* 0x000fc8000071e4ff */
[----:B------:R-:W-:Y:S01]  /*419f0*/  LOP3.LUT R9, RZ, R9, RZ, 0x33, !PT ;  /* 0x00000009ff097212 */ /* 0x000fe200078e33ff */
[----:B------:R-:W-:Y:S04]  /*41a00*/  STL.64 [R19], R4 ;  /* 0x0000000413007387 */ /* 0x000fe80000100a00 */
[----:B------:R-:W-:-:S05]  /*41a10*/  IMAD.X R9, RZ, RZ, R9, P0 ;  /* 0x000000ffff097224 */ /* 0x000fca00000e0609 */
[----:B------:R-:W-:-:S04]  /*41a20*/  LOP3.LUT R9, R9, 0x1, RZ, 0xc0, !PT ;  /* 0x0000000109097812 */ /* 0x000fc800078ec0ff */
[----:B0-----:R-:W-:-:S04]  /*41a30*/  IADD3 R9, P0, PT, R14, R9, RZ ;  /* 0x000000090e097210 */ /* 0x001fc80007f1e0ff */
[----:B------:R-:W-:Y:S02]  /*41a40*/  IADD3.X R15, P2, PT, RZ, R15, RZ, P0, !PT ;  /* 0x0000000fff0f7210 */ /* 0x000fe4000075e4ff */
[----:B------:R-:W-:-:S03]  /*41a50*/  IADD3 R6, P0, PT, R6, -R9, RZ ;  /* 0x8000000906067210 */ /* 0x000fc60007f1e0ff */
[----:B------:R-:W-:Y:S01]  /*41a60*/  IMAD.X R21, RZ, RZ, RZ, P2 ;  /* 0x000000ffff157224 */ /* 0x000fe200010e06ff */
[----:B------:R-:W-:Y:S02]  /*41a70*/  ISETP.NE.AND P2, PT, R18, RZ, PT ;  /* 0x000000ff1200720c */ /* 0x000fe40003f45270 */
[----:B------:R-:W-:Y:S02]  /*41a80*/  IADD3.X R7, P0, PT, R7, ~R15, RZ, P0, !PT ;  /* 0x8000000f07077210 */ /* 0x000fe4000071e4ff */
[----:B------:R-:W-:-:S03]  /*41a90*/  LOP3.LUT R21, RZ, R21, RZ, 0x33, !PT ;  /* 0x00000015ff157212 */ /* 0x000fc600078e33ff */
[----:B------:R0:W-:Y:S02]  /*41aa0*/  STL.64 [R19+0x8], R6 ;  /* 0x0000080613007387 */ /* 0x0001e40000100a00 */
[----:B------:R-:W-:-:S05]  /*41ab0*/  IMAD.X R21, RZ, RZ, R21, P0 ;  /* 0x000000ffff157224 */ /* 0x000fca00000e0615 */
[----:B------:R-:W-:Y:S01]  /*41ac0*/  LOP3.LUT R21, R21, 0x1, RZ, 0xc0, !PT ;  /* 0x0000000115157812 */ /* 0x000fe200078ec0ff */
[----:B0-----:R-:W-:Y:S01]  /*41ad0*/  VIADD R19, R19, 0x20 ;  /* 0x0000002013137836 */ /* 0x001fe20000000000 */
[----:B------:R-:W-:Y:S06]  /*41ae0*/  @P2 BRA `(.L_x_471) ;  /* 0xfffffffc003c2947 */ /* 0x000fec000383ffff */
[----:B------:R-:W-:Y:S05]  /*41af0*/  BSYNC.RECONVERGENT B1 ;  /* 0x0000000000017941 */ /* 0x000fea0003800200 */
.L_x_470:
[----:B------:R-:W-:Y:S05]  /*41b00*/  @!P1 BRA `(.L_x_468) ;  /* 0x00000000004c9947 */ /* 0x000fea0003800000 */
[----:B------:R-:W-:Y:S02]  /*41b10*/  IMAD.SHL.U32 R0, R0, 0x8, RZ ;  /* 0x0000000800007824 */ /* 0x000fe400078e00ff */
[----:B------:R-:W-:Y:S02]  /*41b20*/  IMAD.MOV R16, RZ, RZ, -R16 ;  /* 0x000000ffff107224 */ /* 0x000fe400078e0a10 */
[----:B----4-:R-:W-:-:S07]  /*41b30*/  IMAD.IADD R7, R1, 0x1, R0 ;  /* 0x0000000101077824 */ /* 0x010fce00078e0200 */
.L_x_472:
[----:B------:R-:W4:Y:S01]  /*41b40*/  LDL.64 R2, [R7] ;  /* 0x0000000007027983 */ /* 0x000f220000100a00 */
[----:B------:R0:W1:Y:S01]  /*41b50*/  LDC.64 R4, c[0x3][R0] ;  /* 0x00c0000000047b82 */ /* 0x0000620000000a00 */
[----:B------:R-:W-:Y:S02]  /*41b60*/  VIADD R16, R16, 0x1 ;  /* 0x0000000110107836 */ /* 0x000fe40000000000 */
[----:B0-----:R-:W-:Y:S01]  /*41b70*/  VIADD R0, R0, 0x8 ;  /* 0x0000000800007836 */ /* 0x001fe20000000000 */
[----:B-1----:R-:W-:-:S04]  /*41b80*/  IADD3 R21, P0, PT, R4, R21, RZ ;  /* 0x0000001504157210 */ /* 0x002fc80007f1e0ff */
[----:B------:R-:W-:Y:S02]  /*41b90*/  IADD3.X R5, P1, PT, R5, R17, RZ, P0, !PT ;  /* 0x0000001105057210 */ /* 0x000fe4000073e4ff */
[----:B----4-:R-:W-:-:S03]  /*41ba0*/  IADD3 R2, P0, PT, R2, -R21, RZ ;  /* 0x8000001502027210 */ /* 0x010fc60007f1e0ff */
[----:B------:R-:W-:Y:S01]  /*41bb0*/  IMAD.X R21, RZ, RZ, RZ, P1 ;  /* 0x000000ffff157224 */ /* 0x000fe200008e06ff */
[----:B------:R-:W-:Y:S02]  /*41bc0*/  ISETP.NE.AND P1, PT, R16, RZ, PT ;  /* 0x000000ff1000720c */ /* 0x000fe40003f25270 */
[----:B------:R-:W-:Y:S02]  /*41bd0*/  IADD3.X R3, P0, PT, R3, ~R5, RZ, P0, !PT ;  /* 0x8000000503037210 */ /* 0x000fe4000071e4ff */
[----:B------:R-:W-:-:S03]  /*41be0*/  LOP3.LUT R21, RZ, R21, RZ, 0x33, !PT ;  /* 0x00000015ff157212 */ /* 0x000fc600078e33ff */
[----:B------:R0:W-:Y:S02]  /*41bf0*/  STL.64 [R7], R2 ;  /* 0x0000000207007387 */ /* 0x0001e40000100a00 */
[----:B------:R-:W-:-:S05]  /*41c00*/  IMAD.X R21, RZ, RZ, R21, P0 ;  /* 0x000000ffff157224 */ /* 0x000fca00000e0615 */
[----:B------:R-:W-:Y:S01]  /*41c10*/  LOP3.LUT R21, R21, 0x1, RZ, 0xc0, !PT ;  /* 0x0000000115157812 */ /* 0x000fe200078ec0ff */
[----:B0-----:R-:W-:Y:S01]  /*41c20*/  VIADD R7, R7, 0x8 ;  /* 0x0000000807077836 */ /* 0x001fe20000000000 */
[----:B------:R-:W-:Y:S06]  /*41c30*/  @P1 BRA `(.L_x_472) ;  /* 0xfffffffc00c01947 */ /* 0x000fec000383ffff */
.L_x_468:
[----:B------:R-:W-:Y:S05]  /*41c40*/  BSYNC.RECONVERGENT B0 ;  /* 0x0000000000007941 */ /* 0x000fea0003800200 */
.L_x_466:
[----:B------:R-:W5:Y:S01]  /*41c50*/  LDL.64 R20, [R1] ;  /* 0x0000000001147983 */ /* 0x000f620000100a00 */
[----:B------:R-:W0:Y:S01]  /*41c60*/  LDC R23, c[0x3][0x98] ;  /* 0x00c02600ff177b82 */ /* 0x000e220000000800 */
[----:B------:R-:W0:Y:S02]  /*41c70*/  LDCU.64 UR6, c[0x0][0x380] ;  /* 0x00007000ff0677ac */ /* 0x000e240008000a00 */
[----:B--2---:R-:W2:Y:S04]  /*41c80*/  LDL.64 R14, [R1+0x8] ;  /* 0x00000800010e7983 */ /* 0x004ea80000100a00 */
[----:B-1--4-:R-:W4:Y:S04]  /*41c90*/  LDL.64 R12, [R1+0x10] ;  /* 0x00001000010c7983 */ /* 0x012f280000100a00 */
[----:B---3--:R-:W3:Y:S04]  /*41ca0*/  LDL.64 R10, [R1+0x18] ;  /* 0x00001800010a7983 */ /* 0x008ee80000100a00 */
[----:B------:R-:W3:Y:S04]  /*41cb0*/  LDL.64 R8, [R1+0x20] ;  /* 0x0000200001087983 */ /* 0x000ee80000100a00 */
[----:B------:R-:W3:Y:S04]  /*41cc0*/  LDL.64 R6, [R1+0x28] ;  /* 0x0000280001067983 */ /* 0x000ee80000100a00 */
[----:B------:R-:W3:Y:S04]  /*41cd0*/  LDL.64 R4, [R1+0x30] ;  /* 0x0000300001047983 */ /* 0x000ee80000100a00 */
[----:B------:R-:W3:Y:S01]  /*41ce0*/  LDL.64 R2, [R1+0x38] ;  /* 0x0000380001027983 */ /* 0x000ee20000100a00 */
[----:B0-----:R-:W-:Y:S01]  /*41cf0*/  SHF.R.S32.HI R19, RZ, 0x1f, R23 ;  /* 0x0000001fff137819 */ /* 0x001fe20000011417 */
[-C--:B------:R-:W-:Y:S01]  /*41d00*/  IMAD R0, R29, R23.reuse, RZ ;  /* 0x000000171d007224 */ /* 0x080fe200078e02ff */
[----:B------:R-:W5:Y:S01]  /*41d10*/  LDCU.64 UR4, c[0x0][0x358] ;  /* 0x00006b00ff0477ac */ /* 0x000f620008000a00 */
[----:B------:R-:W-:Y:S01]  /*41d20*/  IMAD.WIDE.U32 R16, R28, R23, RZ ;  /* 0x000000171c107225 */ /* 0x000fe200078e00ff */
[----:B------:R-:W-:-:S02]  /*41d30*/  ISETP.GE.AND P1, PT, R23, 0x1, PT ;  /* 0x000000011700780c */ /* 0x000fc40003f26270 */
[C---:B------:R-:W-:Y:S01]  /*41d40*/  ISETP.GE.AND P6, PT, R23.reuse, 0x2, PT ;  /* 0x000000021700780c */ /* 0x040fe20003fc6270 */
[----:B------:R-:W-:Y:S01]  /*41d50*/  IMAD R19, R28, R19, R0 ;  /* 0x000000131c137224 */ /* 0x000fe200078e0200 */
[C---:B------:R-:W-:Y:S02]  /*41d60*/  LEA R18, P0, R16.reuse, UR6, 0x3 ;  /* 0x0000000610127c11 */ /* 0x040fe4000f8018ff */
[----:B------:R-:W-:Y:S01]  /*41d70*/  ISETP.GE.AND P5, PT, R23, 0x3, PT ;  /* 0x000000031700780c */ /* 0x000fe20003fa6270 */
[----:B------:R-:W-:Y:S01]  /*41d80*/  IMAD.IADD R17, R17, 0x1, R19 ;  /* 0x0000000111117824 */ /* 0x000fe200078e0213 */
[C---:B------:R-:W-:Y:S02]  /*41d90*/  ISETP.GE.AND P4, PT, R23.reuse, 0x4, PT ;  /* 0x000000041700780c */ /* 0x040fe40003f86270 */
[----:B------:R-:W-:Y:S02]  /*41da0*/  ISETP.GE.AND P3, PT, R23, 0x5, PT ;  /* 0x000000051700780c */ /* 0x000fe40003f66270 */
[----:B------:R-:W-:-:S02]  /*41db0*/  LEA.HI.X R19, R16, UR7, R17, 0x3, P0 ;  /* 0x0000000710137c11 */ /* 0x000fc400080f1c11 */
[C---:B------:R-:W-:Y:S02]  /*41dc0*/  ISETP.GE.AND P2, PT, R23.reuse, 0x6, PT ;  /* 0x000000061700780c */ /* 0x040fe40003f46270 */
[C---:B------:R-:W-:Y:S01]  /*41dd0*/  ISETP.GE.AND P0, PT, R23.reuse, 0x8, PT ;  /* 0x000000081700780c */ /* 0x040fe20003f06270 */
[----:B-----5:R0:W-:Y:S01]  /*41de0*/  @P1 STG.E.64 desc[UR4][R18.64], R20 ;  /* 0x0000001412001986 */ /* 0x0201e2000c101b04 */
[----:B------:R-:W-:-:S03]  /*41df0*/  ISETP.GE.AND P1, PT, R23, 0x7, PT ;  /* 0x000000071700780c */ /* 0x000fc60003f26270 */
[----:B--2---:R0:W-:Y:S01]  /*41e00*/  @P6 STG.E.64 desc[UR4][R18.64+0x8], R14 ;  /* 0x0000080e12006986 */ /* 0x0041e2000c101b04 */
[----:B------:R-:W-:-:S03]  /*41e10*/  ISETP.GE.AND P6, PT, R23, 0x9, PT ;  /* 0x000000091700780c */ /* 0x000fc60003fc6270 */
[----:B----4-:R0:W-:Y:S04]  /*41e20*/  @P5 STG.E.64 desc[UR4][R18.64+0x10], R12 ;  /* 0x0000100c12005986 */ /* 0x0101e8000c101b04 */
[----:B---3--:R0:W-:Y:S04]  /*41e30*/  @P4 STG.E.64 desc[UR4][R18.64+0x18], R10 ;  /* 0x0000180a12004986 */ /* 0x0081e8000c101b04 */
[----:B------:R0:W-:Y:S04]  /*41e40*/  @P3 STG.E.64 desc[UR4][R18.64+0x20], R8 ;  /* 0x0000200812003986 */ /* 0x0001e8000c101b04 */
[----:B------:R0:W-:Y:S04]  /*41e50*/  @P2 STG.E.64 desc[UR4][R18.64+0x28], R6 ;  /* 0x0000280612002986 */ /* 0x0001e8000c101b04 */
[----:B------:R0:W-:Y:S04]  /*41e60*/  @P1 STG.E.64 desc[UR4][R18.64+0x30], R4 ;  /* 0x0000300412001986 */ /* 0x0001e8000c101b04 */
[----:B------:R0:W-:Y:S01]  /*41e70*/  @P0 STG.E.64 desc[UR4][R18.64+0x38], R2 ;  /* 0x0000380212000986 */ /* 0x0001e2000c101b04 */
[----:B------:R-:W-:Y:S05]  /*41e80*/  @!P6 EXIT ;  /* 0x000000000000e94d */ /* 0x000fea0003800000 */
[----:B0-----:R-:W2:Y:S04]  /*41e90*/  LDL.64 R2, [R1+0x40] ;  /* 0x0000400001027983 */ /* 0x001ea80000100a00 */
[----:B--2---:R-:W-:Y:S01]  /*41ea0*/  STG.E.64 desc[UR4][R18.64+0x40], R2 ;  /* 0x0000400212007986 */ /* 0x004fe2000c101b04 */
[----:B------:R-:W-:Y:S05]  /*41eb0*/  EXIT ;  /* 0x000000000000794d */ /* 0x000fea0003800000 */
.L_x_473:
[----:B------:R-:W-:-:S00]  /*41ec0*/  BRA `(.L_x_473) ;  /* 0xfffffffc00fc7947 */ /* 0x000fc0000383ffff */
[----:B------:R-:W-:-:S00]  /*41ed0*/  NOP ;  /* 0x0000000000007918 */ /* 0x000fc00000000000 */
        /* <DEDUP_REMOVED lines=10> */
.L_x_948:


//--------------------- .text._Z13kernel_x_keysPmjj --------------------------
	.section	.text._Z13kernel_x_keysPmjj,"ax",@progbits
	.align	128
        .global         _Z13kernel_x_keysPmjj
        .type           _Z13kernel_x_keysPmjj,@function
        .size           _Z13kernel_x_keysPmjj,(.L_x_949 - _Z13kernel_x_keysPmjj)
        .other          _Z13kernel_x_keysPmjj,@"STO_CUDA_ENTRY STV_DEFAULT"
_Z13kernel_x_keysPmjj:
.text._Z13kernel_x_keysPmjj:
        /* <DEDUP_REMOVED lines=36> */
[----:B-----5:R-:W-:Y:S01]  /*0240*/  IADD3 R5, P1, PT, R20, UR23, RZ ;  /* 0x0000001714057c10 */ /* 0x020fe2000ff3e0ff */
[----:B------:R-:W-:Y:S01]  /*0250*/  UISETP.GT.AND UP0, UPT, UR22, 0x3, UPT ;  /* 0x000000031600788c */ /* 0x000fe2000bf04270 */
[----:B------:R-:W-:Y:S01]  /*0260*/  IMAD.U32 R6, RZ, RZ, UR20 ;  /* 0x00000014ff067e24 */ /* 0x000fe2000f8e00ff */
[----:B------:R-:W-:Y:S01]  /*0270*/  UISETP.GT.AND UP1, UPT, UR22, 0x4, UPT ;  /* 0x000000041600788c */ /* 0x000fe2000bf24270 */
[----:B------:R-:W-:Y:S01]  /*0280*/  IMAD.U32 R7, RZ, RZ, UR21 ;  /* 0x00000015ff077e24 */ /* 0x000fe2000f8e00ff */
[----:B---3--:R-:W-:Y:S01]  /*0290*/  USEL UR16, UR24, URZ, UP0 ;  /* 0x000000ff18107287 */ /* 0x008fe20008000000 */
[----:B------:R-:W-:Y:S01]  /*02a0*/  VIADD R2, R5, 0x1 ;  /* 0x0000000105027836 */ /* 0x000fe20000000000 */
[----:B------:R-:W-:Y:S01]  /*02b0*/  USEL UR17, UR25, URZ, UP0 ;  /* 0x000000ff19117287 */ /* 0x000fe20008000000 */
[----:B------:R-:W-:Y:S01]  /*02c0*/  IMAD.U32 R8, RZ, RZ, UR18 ;  /* 0x00000012ff087e24 */ /* 0x000fe2000f8e00ff */
[----:B------:R-:W-:Y:S01]  /*02d0*/  USEL UR14, UR26, URZ, UP1 ;  /* 0x000000ff1a0e7287 */ /* 0x000fe20008800000 */
[----:B------:R-:W-:Y:S01]  /*02e0*/  IMAD.U32 R9, RZ, RZ, UR19 ;  /* 0x00000013ff097e24 */ /* 0x000fe2000f8e00ff */
[----:B------:R-:W-:Y:S01]  /*02f0*/  USEL UR15, UR27, URZ, UP1 ;  /* 0x000000ff1b0f7287 */ /* 0x000fe20008800000 */
[----:B------:R1:W-:Y:S01]  /*0300*/  STL.64 [R1+0x90], R2 ;  /* 0x0000900201007387 */ /* 0x0003e20000100a00 */
[----:B------:R-:W-:Y:S01]  /*0310*/  UISETP.GT.AND UP0, UPT, UR22, 0x5, UPT ;  /* 0x000000051600788c */ /* 0x000fe2000bf04270 */
[----:B------:R-:W-:Y:S01]  /*0320*/  IMAD.U32 R10, RZ, RZ, UR16 ;  /* 0x00000010ff0a7e24 */ /* 0x000fe2000f8e00ff */
[----:B------:R-:W-:Y:S01]  /*0330*/  UISETP.GT.AND UP1, UPT, UR22, 0x6, UPT ;  /* 0x000000061600788c */ /* 0x000fe2000bf24270 */
[----:B------:R2:W-:Y:S01]  /*0340*/  STL.64 [R1+0x8], R6 ;  /* 0x0000080601007387 */ /* 0x0005e20000100a00 */
[----:B----4-:R-:W-:Y:S01]  /*0350*/  USEL UR7, UR28, URZ, UP0 ;  /* 0x000000ff1c077287 */ /* 0x010fe20008000000 */
[----:B------:R-:W-:Y:S01]  /*0360*/  IMAD.U32 R11, RZ, RZ, UR17 ;  /* 0x00000011ff0b7e24 */ /* 0x000fe2000f8e00ff */
[----:B------:R-:W-:Y:S01]  /*0370*/  USEL UR13, UR29, URZ, UP0 ;  /* 0x000000ff1d0d7287 */ /* 0x000fe20008000000 */
[----:B------:R3:W-:Y:S01]  /*0380*/  STL.64 [R1+0x10], R8 ;  /* 0x0000100801007387 */ /* 0x0007e20000100a00 */
        /* <DEDUP_REMOVED lines=11> */
[----:B------:R-:W-:Y:S01]  /*0440*/  IMAD.U32 R17, RZ, RZ, UR5 ;  /* 0x00000005ff117e24 */ /* 0x000fe2000f8e00ff */
[----:B------:R-:W-:Y:S01]  /*0450*/  USEL UR10, UR10, URZ, UP1 ;  /* 0x000000ff0a0a7287 */ /* 0x000fe20008800000 */
[----:B-1----:R-:W-:Y:S01]  /*0460*/  SEL R2, R18, RZ, P0 ;  /* 0x000000ff12027207 */ /* 0x002fe20000000000 */
[----:B------:R-:W-:Y:S01]  /*0470*/  USEL UR11, UR11, URZ, UP1 ;  /* 0x000000ff0b0b7287 */ /* 0x000fe20008800000 */
[----:B--2---:R-:W-:Y:S01]  /*0480*/  IMAD.U32 R6, RZ, RZ, UR8 ;  /* 0x00000008ff067e24 */ /* 0x004fe2000f8e00ff */
[----:B------:R-:W-:Y:S01]  /*0490*/  SEL R3, R19, RZ, P0 ;  /* 0x000000ff13037207 */ /* 0x000fe20000000000 */
[----:B------:R-:W-:Y:S01]  /*04a0*/  IMAD.U32 R7, RZ, RZ, UR9 ;  /* 0x00000009ff077e24 */ /* 0x000fe2000f8e00ff */
[----:B------:R0:W-:Y:S01]  /*04b0*/  STL.64 [R1+0x18], R10 ;  /* 0x0000180a01007387 */ /* 0x0001e20000100a00 */
[----:B---3--:R-:W-:Y:S01]  /*04c0*/  IMAD.U32 R8, RZ, RZ, UR10 ;  /* 0x0000000aff087e24 */ /* 0x008fe2000f8e00ff */
[----:B------:R-:W-:Y:S01]  /*04d0*/  UISETP.GE.AND UP0, UPT, UR22, 0x1, UPT ;  /* 0x000000011600788c */ /* 0x000fe2000bf06270 */
[----:B------:R-:W-:Y:S01]  /*04e0*/  IMAD.U32 R9, RZ, RZ, UR11 ;  /* 0x0000000bff097e24 */ /* 0x000fe2000f8e00ff */
[----:B------:R0:W-:Y:S01]  /*04f0*/  STL.64 [R1+0x20], R12 ;  /* 0x0000200c01007387 */ /* 0x0001e20000100a00 */
[----:B------:R-:W-:Y:S01]  /*0500*/  IMAD.X R0, RZ, RZ, R21, P1 ;  /* 0x000000ffff007224 */ /* 0x000fe200008e0615 */
        /* <DEDUP_REMOVED lines=26> */
.L_x_490:
[C---:B0---4-:R-:W-:Y:S01]  /*06b0*/  IMAD R2, R7.reuse, 0x8, R1 ;  /* 0x0000000807027824 */ /* 0x051fe200078e0201 */
[----:B------:R-:W0:Y:S05]  /*06c0*/  LDCU UR22, c[0x3][0x98] ;  /* 0x00c01300ff1677ac */ /* 0x000e2a0008000800 */
[----:B------:R-:W5:Y:S01]  /*06d0*/  LDL.64 R2, [R2] ;  /* 0x0000000002027983 */ /* 0x000f620000100a00 */
[----:B------:R-:W-:Y:S01]  /*06e0*/  VIADD R7, R7, 0x1 ;  /* 0x0000000107077836 */ /* 0x000fe20000000000 */
[----:B------:R-:W-:Y:S01]  /*06f0*/  CS2R R8, SRZ ;  /* 0x0000000000087805 */ /* 0x000fe2000001ff00 */
[----:B------:R-:W-:Y:S01]  /*0700*/  IMAD.MOV.U32 R4, RZ, RZ, RZ ;  /* 0x000000ffff047224 */ /* 0x000fe200078e00ff */
[----:B0-----:R-:W-:-:S02]  /*0710*/  UISETP.GE.U32.AND UP0, UPT, UR22, 0x8, UPT ;  /* 0x000000081600788c */ /* 0x001fc4000bf06070 */
[----:B------:R-:W-:-:S07]  /*0720*/  ISETP.NE.AND P2, PT, R7, UR22, PT ;  /* 0x0000001607007c0c */ /* 0x000fce000bf45270 */
[----:B-123--:R-:W-:Y:S06]  /*0730*/  BRA.U !UP0, `(.L_x_475) ;  /* 0x00000009081c7547 */ /* 0x00efec000b800000 */
[----:B------:R-:W-:Y:S01]  /*0740*/  CS2R R8, SRZ ;  /* 0x0000000000087805 */ /* 0x000fe2000001ff00 */
[----:B------:R-:W-:-:S07]  /*0750*/  IMAD.MOV.U32 R4, RZ, RZ, RZ ;  /* 0x000000ffff047224 */ /* 0x000fce00078e00ff */
.L_x_476:
        /* <DEDUP_REMOVED lines=14> */
[----:B------:R-:W-:Y:S01]  /*0840*/  IMAD.MOV.U32 R8, RZ, RZ, R21 ;  /* 0x000000ffff087224 */ /* 0x000fe200078e0015 */
[----:B------:R-:W-:Y:S01]  /*0850*/  IADD3 R28, P1, PT, R25, R28, RZ ;  /* 0x0000001c191c7210 */ /* 0x000fe20007f3e0ff */
[----:B------:R-:W2:Y:S02]  /*0860*/  LDL.64 R20, [R27+0xa8] ;  /* 0x0000a8001b147983 */ /* 0x000ea40000100a00 */
[----:B------:R-:W-:Y:S02]  /*0870*/  IMAD.WIDE.U32.X R8, R3, R11, R8, P3 ;  /* 0x0000000b03087225 */ /* 0x000fe400018e0408 */
[----:B------:R-:W3:Y:S01]  /*0880*/  LDL.64 R10, [R27+0x60] ;  /* 0x000060001b0a7983 */ /* 0x000ee20000100a00 */
        /* <DEDUP_REMOVED lines=13> */
[----:B------:R-:W-:-:S03]  /*0960*/  IMAD.WIDE.U32.X R8, R3, R17, R8, P4 ;  /* 0x0000001103087225 */ /* 0x000fc600020e0408 */
[----:B------:R-:W-:Y:S01]  /*0970*/  IADD3.X R23, P0, P1, R8, RZ, RZ, P1, P0 ;  /* 0x000000ff08177210 */ /* 0x000fe200009004ff */
[----:B------:R-:W-:-:S03]  /*0980*/  IMAD.WIDE.U32 R16, R3, R14, RZ ;  /* 0x0000000e03107225 */ /* 0x000fc600078e00ff */
[----:B------:R-:W-:Y:S02]  /*0990*/  IADD3.X R9, PT, PT, R9, RZ, RZ, P0, P1 ;  /* 0x000000ff09097210 */ /* 0x000fe400007e24ff */
[----:B------:R-:W-:Y:S01]  /*09a0*/  IADD3 R23, P0, PT, R12, R23, RZ ;  /* 0x000000170c177210 */ /* 0x000fe20007f1e0ff */
[----:B------:R-:W-:-:S03]  /*09b0*/  IMAD.WIDE.U32 R16, P3, R2, R15, R16 ;  /* 0x0000000f02107225 */ /* 0x000fc60007860010 */
[----:B------:R-:W-:Y:S01]  /*09c0*/  IADD3.X R6, P0, PT, R13, R9, RZ, P0, !PT ;  /* 0x000000090d067210 */ /* 0x000fe2000071e4ff */
[----:B------:R-:W-:-:S04]  /*09d0*/  IMAD.WIDE.U32 R8, R2, R14, RZ ;  /* 0x0000000e02087225 */ /* 0x000fc800078e00ff */
[----:B------:R-:W-:Y:S01]  /*09e0*/  IMAD.X R13, RZ, RZ, RZ, P3 ;  /* 0x000000ffff0d7224 */ /* 0x000fe200018e06ff */
[----:B------:R-:W-:Y:S01]  /*09f0*/  IADD3 R9, P4, PT, R9, R16, RZ ;  /* 0x0000001009097210 */ /* 0x000fe20007f9e0ff */
[----:B------:R-:W-:Y:S01]  /*0a00*/  IMAD.MOV.U32 R12, RZ, RZ, R17 ;  /* 0x000000ffff0c7224 */ /* 0x000fe200078e0011 */
[----:B------:R-:W-:Y:S02]  /*0a10*/  IADD3 R8, P1, PT, R23, R8, RZ ;  /* 0x0000000817087210 */ /* 0x000fe40007f3e0ff */
[----:B------:R-:W4:Y:S01]  /*0a20*/  LDL.64 R22, [R27+0xb0] ;  /* 0x0000b0001b167983 */ /* 0x000f220000100a00 */
[----:B------:R-:W-:Y:S01]  /*0a30*/  IMAD.WIDE.U32.X R14, R3, R15, R12, P4 ;  /* 0x0000000f030e7225 */ /* 0x000fe200020e040c */
[----:B------:R-:W-:Y:S02]  /*0a40*/  IADD3.X R9, P1, PT, R6, R9, RZ, P1, !PT ;  /* 0x0000000906097210 */ /* 0x000fe40000f3e4ff */
[----:B------:R-:W4:Y:S02]  /*0a50*/  LDL.64 R12, [R27+0x68] ;  /* 0x000068001b0c7983 */ /* 0x000f240000100a00 */
[----:B------:R-:W-:-:S04]  /*0a60*/  IADD3.X R17, P0, P1, R14, RZ, RZ, P1, P0 ;  /* 0x000000ff0e117210 */ /* 0x000fc800009004ff */
[----:B------:R-:W-:Y:S02]  /*0a70*/  IADD3.X R25, PT, PT, R15, RZ, RZ, P0, P1 ;  /* 0x000000ff0f197210 */ /* 0x000fe400007e24ff */
[----:B---3--:R-:W-:Y:S01]  /*0a80*/  IADD3 R15, P0, PT, R10, R17, RZ ;  /* 0x000000110a0f7210 */ /* 0x008fe20007f1e0ff */
[----:B--2---:R-:W-:-:S03]  /*0a90*/  IMAD.WIDE.U32 R16, R3, R20, RZ ;  /* 0x0000001403107225 */ /* 0x004fc600078e00ff */
[----:B------:R-:W-:Y:S01]  /*0aa0*/  IADD3.X R6, P0, PT, R11, R25, RZ, P0, !PT ;  /* 0x000000190b067210 */ /* 0x000fe2000071e4ff */
[C---:B------:R-:W-:Y:S01]  /*0ab0*/  IMAD.WIDE.U32 R10, R2.reuse, R20, RZ ;  /* 0x00000014020a7225 */ /* 0x040fe200078e00ff */
[----:B------:R-:W2:Y:S03]  /*0ac0*/  LDL.64 R24, [R27+0xb8] ;  /* 0x0000b8001b187983 */ /* 0x000ea60000100a00 */
        /* <DEDUP_REMOVED lines=8> */
[----:B------:R-:W-:Y:S02]  /*0b50*/  IADD3.X R21, PT, PT, R15, RZ, RZ, P0, P1 ;  /* 0x000000ff0f157210 */ /* 0x000fe400007e24ff */
[----:B------:R-:W3:Y:S01]  /*0b60*/  LDL.64 R14, [R27+0x70] ;  /* 0x000070001b0e7983 */ /* 0x000ee20000100a00 */
        /* <DEDUP_REMOVED lines=13> */
[----:B------:R0:W-:Y:S04]  /*0c40*/  STL.64 [R27+0x48], R28 ;  /* 0x0000481c1b007387 */ /* 0x0001e80000100a00 */
[----:B0-----:R-:W4:Y:S04]  /*0c50*/  LDL.64 R28, [R27+0xc0] ;  /* 0x0000c0001b1c7983 */ /* 0x001f280000100a00 */
[----:B------:R0:W-:Y:S04]  /*0c60*/  STL.64 [R27+0x50], R18 ;  /* 0x000050121b007387 */ /* 0x0001e80000100a00 */
[----:B0-----:R-:W4:Y:S01]  /*0c70*/  LDL.64 R18, [R27+0x80] ;  /* 0x000080001b127983 */ /* 0x001f220000100a00 */
[----:B--2---:R-:W-:-:S04]  /*0c80*/  IMAD.WIDE.U32 R20, R3, R24, RZ ;  /* 0x0000001803147225 */ /* 0x004fc800078e00ff */
[----:B------:R-:W-:-:S04]  /*0c90*/  IMAD.WIDE.U32 R20, P1, R2, R25, R20 ;  /* 0x0000001902147225 */ /* 0x000fc80007820014 */
[----:B------:R-:W-:Y:S01]  /*0ca0*/  IMAD.MOV.U32 R16, RZ, RZ, R21 ;  /* 0x000000ffff107224 */ /* 0x000fe200078e0015 */
[----:B---3--:R-:W-:-:S04]  /*0cb0*/  IADD3 R23, P0, PT, R14, R23, RZ ;  /* 0x000000170e177210 */ /* 0x008fc80007f1e0ff */
[----:B------:R-:W-:Y:S01]  /*0cc0*/  IADD3.X R6, P0, PT, R15, R17, RZ, P0, !PT ;  /* 0x000000110f067210 */ /* 0x000fe2000071e4ff */
[----:B------:R-:W-:-:S04]  /*0cd0*/  IMAD.WIDE.U32 R14, R2, R24, RZ ;  /* 0x00000018020e7225 */ /* 0x000fc800078e00ff */
[----:B------:R-:W-:Y:S01]  /*0ce0*/  IMAD.X R17, RZ, RZ, RZ, P1 ;  /* 0x000000ffff117224 */ /* 0x000fe200008e06ff */
[----:B------:R-:W-:Y:S02]  /*0cf0*/  IADD3 R15, P1, PT, R15, R20, RZ ;  /* 0x000000140f0f7210 */ /* 0x000fe40007f3e0ff */
[----:B------:R-:W2:Y:S03]  /*0d00*/  LDL.64 R20, [R27+0x78] ;  /* 0x000078001b147983 */ /* 0x000ea60000100a00 */
[----:B------:R-:W-:Y:S01]  /*0d10*/  IMAD.WIDE.U32.X R16, R3, R25, R16, P1 ;  /* 0x0000001903107225 */ /* 0x000fe200008e0410 */
[----:B------:R-:W-:-:S04]  /*0d20*/  IADD3 R14, P1, PT, R23, R14, RZ ;  /* 0x0000000e170e7210 */ /* 0x000fc80007f3e0ff */
[----:B------:R-:W-:-:S04]  /*0d30*/  IADD3.X R15, P1, PT, R6, R15, RZ, P1, !PT ;  /* 0x0000000f060f7210 */ /* 0x000fc80000f3e4ff */
[----:B------:R-:W-:-:S04]  /*0d40*/  IADD3.X R25, P0, P1, R16, RZ, RZ, P1, P0 ;  /* 0x000000ff10197210 */ /* 0x000fc800009004ff */
[----:B------:R-:W-:Y:S02]  /*0d50*/  IADD3.X R23, PT, PT, R17, RZ, RZ, P0, P1 ;  /* 0x000000ff11177210 */ /* 0x000fe400007e24ff */
[----:B------:R-:W3:Y:S01]  /*0d60*/  LDL.64 R16, [R27+0xc8] ;  /* 0x0000c8001b107983 */ /* 0x000ee20000100a00 */
[----:B------:R-:W-:-:S03]  /*0d70*/  VIADD R4, R4, 0x8 ;  /* 0x0000000804047836 */ /* 0x000fc60000000000 */
[----:B------:R-:W-:Y:S04]  /*0d80*/  STL.64 [R27+0x60], R10 ;  /* 0x0000600a1b007387 */ /* 0x000fe80000100a00 */
[----:B------:R-:W-:Y:S04]  /*0d90*/  STL.64 [R27+0x68], R12 ;  /* 0x0000680c1b007387 */ /* 0x000fe80000100a00 */
[----:B------:R-:W-:Y:S04]  /*0da0*/  STL.64 [R27+0x70], R14 ;  /* 0x0000700e1b007387 */ /* 0x000fe80000100a00 */
[----:B------:R0:W-:Y:S01]  /*0db0*/  STL.64 [R27+0x58], R8 ;  /* 0x000058081b007387 */ /* 0x0001e20000100a00 */
[----:B--2---:R-:W-:-:S04]  /*0dc0*/  IADD3 R25, P0, PT, R20, R25, RZ ;  /* 0x0000001914197210 */ /* 0x004fc80007f1e0ff */
[----:B------:R-:W-:Y:S01]  /*0dd0*/  IADD3.X R6, P0, PT, R21, R23, RZ, P0, !PT ;  /* 0x0000001715067210 */ /* 0x000fe2000071e4ff */
[----:B----4-:R-:W-:-:S04]  /*0de0*/  IMAD.WIDE.U32 R20, R3, R28, RZ ;  /* 0x0000001c03147225 */ /* 0x010fc800078e00ff */
        /* <DEDUP_REMOVED lines=11> */
[----:B------:R-:W-:Y:S01]  /*0ea0*/  IADD3 R25, P0, PT, R18, R29, RZ ;  /* 0x0000001d12197210 */ /* 0x000fe20007f1e0ff */
[----:B------:R-:W-:-:S03]  /*0eb0*/  IMAD.WIDE.U32 R20, P3, R2, R17, R20 ;  /* 0x0000001102147225 */ /* 0x000fc60007860014 */
[----:B------:R-:W-:Y:S01]  /*0ec0*/  IADD3.X R6, P0, PT, R19, R6, RZ, P0, !PT ;  /* 0x0000000613067210 */ /* 0x000fe2000071e4ff */
[----:B------:R-:W-:-:S03]  /*0ed0*/  IMAD.WIDE.U32 R18, R2, R16, RZ ;  /* 0x0000001002127225 */ /* 0x000fc600078e00ff */
        /* <DEDUP_REMOVED lines=13> */
.L_x_475:
        /* <DEDUP_REMOVED lines=15> */
[----:B------:R-:W-:-:S04]  /*10a0*/  IMAD.WIDE.U32 R22, R2, R18, RZ ;  /* 0x0000001202167225 */ /* 0x000fc800078e00ff */
[-C--:B------:R-:W-:Y:S02]  /*10b0*/  IMAD.WIDE.U32 R8, P3, R2, R19.reuse, R20 ;  /* 0x0000001302087225 */ /* 0x080fe40007860014 */
[----:B------:R-:W2:Y:S01]  /*10c0*/  LDL.64 R20, [R25+0xa8] ;  /* 0x0000a80019147983 */ /* 0x000ea20000100a00 */
[----:B------:R-:W-:Y:S01]  /*10d0*/  IADD3 R18, P1, PT, R29, R22, RZ ;  /* 0x000000161d127210 */ /* 0x000fe20007f3e0ff */
[----:B------:R-:W-:Y:S01]  /*10e0*/  IMAD.MOV.U32 R22, RZ, RZ, R9 ;  /* 0x000000ffff167224 */ /* 0x000fe200078e0009 */
[----:B------:R-:W-:Y:S02]  /*10f0*/  IADD3 R6, P4, PT, R23, R8, RZ ;  /* 0x0000000817067210 */ /* 0x000fe40007f9e0ff */
[----:B------:R-:W3:Y:S01]  /*1100*/  LDL.64 R8, [R25+0x60] ;  /* 0x0000600019087983 */ /* 0x000ee20000100a00 */
[----:B------:R-:W-:Y:S02]  /*1110*/  IMAD.X R23, RZ, RZ, RZ, P3 ;  /* 0x000000ffff177224 */ /* 0x000fe400018e06ff */
[----:B------:R-:W-:Y:S01]  /*1120*/  IMAD.WIDE.U32.X R22, R3, R19, R22, P4 ;  /* 0x0000001303167225 */ /* 0x000fe200020e0416 */
[----:B------:R-:W-:-:S04]  /*1130*/  IADD3.X R19, P1, PT, R27, R6, RZ, P1, !PT ;  /* 0x000000061b137210 */ /* 0x000fc80000f3e4ff */
[----:B------:R-:W-:-:S04]  /*1140*/  IADD3.X R27, P0, P1, R22, RZ, RZ, P1, P0 ;  /* 0x000000ff161b7210 */ /* 0x000fc800009004ff */
[----:B------:R-:W-:Y:S01]  /*1150*/  IADD3.X R29, PT, PT, R23, RZ, RZ, P0, P1 ;  /* 0x000000ff171d7210 */ /* 0x000fe200007e24ff */
[----:B----4-:R-:W-:Y:S01]  /*1160*/  IMAD.WIDE.U32 R22, R3, R12, RZ ;  /* 0x0000000c03167225 */ /* 0x010fe200078e00ff */
        /* <DEDUP_REMOVED lines=25> */
[----:B------:R0:W-:Y:S04]  /*1300*/  STL.64 [R25+0x48], R18 ;  /* 0x0000481219007387 */ /* 0x0001e80000100a00 */
[----:B------:R0:W-:Y:S04]  /*1310*/  STL.64 [R25+0x50], R12 ;  /* 0x0000500c19007387 */ /* 0x0001e80000100a00 */
[----:B------:R0:W-:Y:S01]  /*1320*/  STL.64 [R25+0x58], R16 ;  /* 0x0000581019007387 */ /* 0x0001e20000100a00 */
[----:B------:R-:W-:-:S02]  /*1330*/  VIADD R4, R4, 0x4 ;  /* 0x0000000404047836 */ /* 0x000fc40000000000 */
[----:B--2---:R-:W-:-:S04]  /*1340*/  IMAD.WIDE.U32 R14, R3, R20, RZ ;  /* 0x00000014030e7225 */ /* 0x004fc800078e00ff */
[----:B------:R-:W-:Y:S01]  /*1350*/  IMAD.WIDE.U32 R10, R2, R20, RZ ;  /* 0x00000014020a7225 */ /* 0x000fe200078e00ff */
[----:B---3--:R-:W-:-:S03]  /*1360*/  IADD3 R23, P0, PT, R8, R23, RZ ;  /* 0x0000001708177210 */ /* 0x008fc60007f1e0ff */
[----:B------:R-:W-:Y:S01]  /*1370*/  IMAD.WIDE.U32 R14, P3, R2, R21, R14 ;  /* 0x00000015020e7225 */ /* 0x000fe2000786000e */
        /* <DEDUP_REMOVED lines=10> */
.L_x_478:
        /* <DEDUP_REMOVED lines=17> */
[----:B------:R-:W-:Y:S01]  /*1530*/  IADD3.X R9, P1, PT, R21, R9, RZ, P0, !PT ;  /* 0x0000000915097210 */ /* 0x000fe2000073e4ff */
[----:B----4-:R-:W-:Y:S01]  /*1540*/  IMAD.WIDE.U32 R18, R2, R10, RZ ;  /* 0x0000000a02127225 */ /* 0x010fe200078e00ff */
[----:B------:R-:W-:-:S03]  /*1550*/  IADD3 R16, P0, PT, R25, R16, RZ ;  /* 0x0000001019107210 */ /* 0x000fc60007f1e0ff */
[----:B------:R-:W-:Y:S01]  /*1560*/  IMAD.WIDE.U32.X R14, R3, R15, R22, P3 ;  /* 0x0000000f030e7225 */ /* 0x000fe200018e0416 */
[----:B------:R-:W-:-:S03]  /*1570*/  IADD3.X R17, P0, PT, R9, R8, RZ, P0, !PT ;  /* 0x0000000809117210 */ /* 0x000fc6000071e4ff */
[----:B------:R-:W-:Y:S01]  /*1580*/  IMAD.WIDE.U32 R8, R3, R10, RZ ;  /* 0x0000000a03087225 */ /* 0x000fe200078e00ff */
[----:B------:R-:W-:Y:S01]  /*1590*/  IADD3.X R21, P0, P1, R14, RZ, RZ, P0, P1 ;  /* 0x000000ff0e157210 */ /* 0x000fe200001024ff */
[----:B------:R0:W-:Y:S03]  /*15a0*/  STL.64 [R6+0x48], R16 ;  /* 0x0000481006007387 */ /* 0x0001e60000100a00 */
[----:B------:R-:W-:Y:S01]  /*15b0*/  IADD3.X R23, PT, PT, R15, RZ, RZ, P0, P1 ;  /* 0x000000ff0f177210 */ /* 0x000fe200007e24ff */
[----:B------:R-:W-:Y:S01]  /*15c0*/  IMAD.WIDE.U32 R8, P3, R2, R11, R8 ;  /* 0x0000000b02087225 */ /* 0x000fe20007860008 */
[----:B------:R-:W-:Y:S02]  /*15d0*/  IADD3 R15, P0, PT, R12, R21, RZ ;  /* 0x000000150c0f7210 */ /* 0x000fe40007f1e0ff */
        /* <DEDUP_REMOVED lines=10> */
.L_x_479:
[----:B------:R-:W-:Y:S05]  /*1680*/  BRA.U !UP3, `(.L_x_477) ;  /* 0x000000010b447547 */ /* 0x000fea000b800000 */
[----:B0-----:R-:W-:-:S05]  /*1690*/  IMAD R19, R4, 0x8, R1 ;  /* 0x0000000804137824 */ /* 0x001fca00078e0201 */
[----:B------:R-:W2:Y:S04]  /*16a0*/  LDL.64 R10, [R19+0x90] ;  /* 0x00009000130a7983 */ /* 0x000ea80000100a00 */
[----:B------:R-:W3:Y:S01]  /*16b0*/  LDL.64 R14, [R19+0x48] ;  /* 0x00004800130e7983 */ /* 0x000ee20000100a00 */
[----:B--2--5:R-:W-:-:S04]  /*16c0*/  IMAD.WIDE.U32 R12, R3, R10, RZ ;  /* 0x0000000a030c7225 */ /* 0x024fc800078e00ff */
[----:B------:R-:W-:Y:S01]  /*16d0*/  IMAD.WIDE.U32 R16, R2, R10, RZ ;  /* 0x0000000a02107225 */ /* 0x000fe200078e00ff */
[----:B---3--:R-:W-:-:S03]  /*16e0*/  IADD3 R21, P0, PT, R14, R8, RZ ;  /* 0x000000080e157210 */ /* 0x008fc60007f1e0ff */
[----:B------:R-:W-:Y:S01]  /*16f0*/  IMAD.WIDE.U32 R12, P3, R2, R11, R12 ;  /* 0x0000000b020c7225 */ /* 0x000fe2000786000c */
[----:B------:R-:W-:Y:S02]  /*1700*/  IADD3 R14, P1, PT, R21, R16, RZ ;  /* 0x00000010150e7210 */ /* 0x000fe40007f3e0ff */
[----:B------:R-:W-:Y:S01]  /*1710*/  IADD3.X R9, P0, PT, R15, R9, RZ, P0, !PT ;  /* 0x000000090f097210 */ /* 0x000fe2000071e4ff */
        /* <DEDUP_REMOVED lines=8> */
.L_x_477:
        /* <DEDUP_REMOVED lines=13> */
.L_x_481:
[----:B------:R-:W-:-:S04]  /*1870*/  IMAD.SHL.U32 R6, R24, 0x8, RZ ;  /* 0x0000000818067824 */ /* 0x000fc800078e00ff */
[----:B--2---:R-:W-:-:S05]  /*1880*/  IMAD.IADD R25, R1, 0x1, R6 ;  /* 0x0000000101197824 */ /* 0x004fca00078e0206 */
[----:B------:R-:W2:Y:S04]  /*1890*/  LDL.64 R12, [R25+0x48] ;  /* 0x00004800190c7983 */ /* 0x000ea80000100a00 */
[----:B------:R-:W3:Y:S04]  /*18a0*/  LDL.64 R16, [R25+0x50] ;  /* 0x0000500019107983 */ /* 0x000ee80000100a00 */
[----:B------:R-:W4:Y:S04]  /*18b0*/  LDL.64 R20, [R25+0x58] ;  /* 0x0000580019147983 */ /* 0x000f280000100a00 */
[----:B-1----:R-:W5:Y:S01]  /*18c0*/  LDL.64 R14, [R25+0x60] ;  /* 0x00006000190e7983 */ /* 0x002f620000100a00 */
        /* <DEDUP_REMOVED lines=20> */
[----:B------:R-:W-:-:S04]  /*1a10*/  IMAD.WIDE.U32 R18, P1, R10, R4, R18 ;  /* 0x000000040a127225 */ /* 0x000fc80007820012 */
[----:B------:R-:W-:Y:S01]  /*1a20*/  IMAD.MOV.U32 R12, RZ, RZ, R19 ;  /* 0x000000ffff0c7224 */ /* 0x000fe200078e0013 */
[----:B------:R-:W-:Y:S01]  /*1a30*/  IADD3 R17, P3, PT, R27, R18, RZ ;  /* 0x000000121b117210 */ /* 0x000fe20007f7e0ff */
[----:B------:R-:W-:Y:S01]  /*1a40*/  IMAD.X R13, RZ, RZ, RZ, P1 ;  /* 0x000000ffff0d7224 */ /* 0x000fe200008e06ff */
[----:B------:R-:W0:Y:S01]  /*1a50*/  LDC.64 R18, c[0x3][R6+0x10] ;  /* 0x00c0040006127b82 */ /* 0x000e220000000a00 */
[----:B------:R-:W-:Y:S02]  /*1a60*/  IADD3 R28, P1, PT, R29, R26, RZ ;  /* 0x0000001a1d1c7210 */ /* 0x000fe40007f3e0ff */
[----:B------:R-:W-:Y:S02]  /*1a70*/  IMAD.WIDE.U32.X R10, R11, R4, R12, P3 ;  /* 0x000000040b0a7225 */ /* 0x000fe400018e040c */
[----:B------:R-:W-:-:S04]  /*1a80*/  IADD3.X R29, P1, PT, R16, R17, RZ, P1, !PT ;  /* 0x00000011101d7210 */ /* 0x000fc80000f3e4ff */
        /* <DEDUP_REMOVED lines=10> */
[----:B------:R-:W2:Y:S02]  /*1b30*/  LDL.64 R16, [R25+0x68] ;  /* 0x0000680019107983 */ /* 0x000ea40000100a00 */
        /* <DEDUP_REMOVED lines=14> */
[----:B------:R-:W-:Y:S01]  /*1c20*/  IMAD.X R21, RZ, RZ, RZ, P1 ;  /* 0x000000ffff157224 */ /* 0x000fe200008e06ff */
[----:B------:R-:W-:Y:S01]  /*1c30*/  IADD3 R15, P1, PT, R15, R10, RZ ;  /* 0x0000000a0f0f7210 */ /* 0x000fe20007f3e0ff */
[----:B------:R-:W-:Y:S02]  /*1c40*/  IMAD.MOV.U32 R20, RZ, RZ, R11 ;  /* 0x000000ffff147224 */ /* 0x000fe400078e000b */
[----:B------:R-:W5:Y:S02]  /*1c50*/  LDL.64 R10, [R25+0x78] ;  /* 0x00007800190a7983 */ /* 0x000f640000100a00 */
        /* <DEDUP_REMOVED lines=9> */
[----:B-1----:R-:W-:-:S04]  /*1cf0*/  IMAD.WIDE.U32 R26, R29, R2, RZ ;  /* 0x000000021d1a7225 */ /* 0x002fc800078e00ff */
[----:B------:R-:W-:-:S04]  /*1d00*/  IMAD.WIDE.U32 R26, P1, R28, R4, R26 ;  /* 0x000000041c1a7225 */ /* 0x000fc8000782001a */
[----:B------:R-:W-:Y:S01]  /*1d10*/  IMAD.MOV.U32 R20, RZ, RZ, R27 ;  /* 0x000000ffff147224 */ /* 0x000fe200078e001b */
[----:B--2---:R-:W-:-:S04]  /*1d20*/  IADD3 R23, P0, PT, R16, R23, RZ ;  /* 0x0000001710177210 */ /* 0x004fc80007f1e0ff */
[----:B------:R-:W-:Y:S01]  /*1d30*/  IADD3.X R22, P0, PT, R17, R21, RZ, P0, !PT ;  /* 0x0000001511167210 */ /* 0x000fe2000071e4ff */
[----:B------:R-:W-:-:S04]  /*1d40*/  IMAD.WIDE.U32 R16, R28, R2, RZ ;  /* 0x000000021c107225 */ /* 0x000fc800078e00ff */
[----:B------:R-:W-:Y:S01]  /*1d50*/  IMAD.X R21, RZ, RZ, RZ, P1 ;  /* 0x000000ffff157224 */ /* 0x000fe200008e06ff */
[----:B------:R-:W-:-:S05]  /*1d60*/  IADD3 R17, P1, PT, R17, R26, RZ ;  /* 0x0000001a11117210 */ /* 0x000fca0007f3e0ff */
        /* <DEDUP_REMOVED lines=54> */
.L_x_480:
[----:B------:R-:W-:Y:S05]  /*20d0*/  BRA.U !UP1, `(.L_x_482) ;  /* 0x0000000909007547 */ /* 0x000fea000b800000 */
[----:B------:R-:W-:Y:S02]  /*20e0*/  UISETP.GE.U32.AND UP0, UPT, UR13, 0x3, UPT ;  /* 0x000000030d00788c */ /* 0x000fe4000bf06070 */
[----:B------:R-:W-:-:S07]  /*20f0*/  UISETP.NE.AND UP1, UPT, UR14, URZ, UPT ;  /* 0x000000ff0e00728c */ /* 0x000fce000bf25270 */
[----:B------:R-:W-:Y:S05]  /*2100*/  BRA.U !UP0, `(.L_x_483) ;  /* 0x00000005080c7547 */ /* 0x000fea000b800000 */
[----:B------:R-:W-:-:S04]  /*2110*/  IMAD.SHL.U32 R22, R6, 0x8, RZ ;  /* 0x0000000806167824 */ /* 0x000fc800078e00ff */
[----:B------:R-:W-:-:S05]  /*2120*/  IMAD.IADD R24, R1, 0x1, R22 ;  /* 0x0000000101187824 */ /* 0x000fca00078e0216 */
[----:B--2---:R-:W2:Y:S04]  /*2130*/  LDL.64 R20, [R24+0x48] ;  /* 0x0000480018147983 */ /* 0x004ea80000100a00 */
[----:B------:R-:W3:Y:S04]  /*2140*/  LDL.64 R10, [R24+0x50] ;  /* 0x00005000180a7983 */ /* 0x000ee80000100a00 */
[----:B------:R-:W4:Y:S04]  /*2150*/  LDL.64 R12, [R24+0x58] ;  /* 0x00005800180c7983 */ /* 0x000f280000100a00 */
[----:B-1----:R-:W5:Y:S01]  /*2160*/  LDL.64 R14, [R24+0x60] ;  /* 0x00006000180e7983 */ /* 0x002f620000100a00 */
        /* <DEDUP_REMOVED lines=61> */
.L_x_483:
[----:B------:R-:W-:Y:S05]  /*2540*/  BRA.U !UP1, `(.L_x_482) ;  /* 0x0000000109e47547 */ /* 0x000fea000b800000 */
[----:B------:R-:W-:Y:S02]  /*2550*/  UISETP.NE.AND UP0, UPT, UR15, URZ, UPT ;  /* 0x000000ff0f00728c */ /* 0x000fe4000bf05270 */
[----:B------:R-:W-:-:S07]  /*2560*/  UISETP.NE.AND UP1, UPT, UR5, URZ, UPT ;  /* 0x000000ff0500728c */ /* 0x000fce000bf25270 */
[----:B------:R-:W-:Y:S05]  /*2570*/  BRA.U !UP0, `(.L_x_484) ;  /* 0x00000001088c7547 */ /* 0x000fea000b800000 */
[----:B-1----:R-:W-:-:S04]  /*2580*/  IMAD.SHL.U32 R24, R6, 0x8, RZ ;  /* 0x0000000806187824 */ /* 0x002fc800078e00ff */
[----:B------:R-:W-:-:S05]  /*2590*/  IMAD.IADD R22, R1, 0x1, R24 ;  /* 0x0000000101167824 */ /* 0x000fca00078e0218 */
[----:B------:R-:W3:Y:S04]  /*25a0*/  LDL.64 R18, [R22+0x48] ;  /* 0x0000480016127983 */ /* 0x000ee80000100a00 */
[----:B------:R-:W4:Y:S01]  /*25b0*/  LDL.64 R10, [R22+0x50] ;  /* 0x00005000160a7983 */ /* 0x000f220000100a00 */
[----:B--2---:R-:W0:Y:S01]  /*25c0*/  LDC.64 R12, c[0x3][R24] ;  /* 0x00c00000180c7b82 */ /* 0x004e220000000a00 */
[----:B------:R-:W-:-:S07]  /*25d0*/  VIADD R6, R6, 0x2 ;  /* 0x0000000206067836 */ /* 0x000fce0000000000 */
[----:B------:R-:W1:Y:S01]  /*25e0*/  LDC.64 R14, c[0x3][R24+0x8] ;  /* 0x00c00200180e7b82 */ /* 0x000e620000000a00 */
[----:B0-----:R-:W-:-:S04]  /*25f0*/  IMAD.WIDE.U32 R16, R13, R2, RZ ;  /* 0x000000020d107225 */ /* 0x001fc800078e00ff */
[----:B------:R-:W-:-:S04]  /*2600*/  IMAD.WIDE.U32 R20, R12, R2, RZ ;  /* 0x000000020c147225 */ /* 0x000fc800078e00ff */
[----:B------:R-:W-:-:S03]  /*2610*/  IMAD.WIDE.U32 R16, P1, R12, R4, R16 ;  /* 0x000000040c107225 */ /* 0x000fc60007820010 */
[----:B------:R-:W-:Y:S02]  /*2620*/  IADD3 R12, P3, PT, R21, R16, RZ ;  /* 0x00000010150c7210 */ /* 0x000fe40007f7e0ff */
[----:B---3--:R-:W-:Y:S01]  /*2630*/  IADD3 R29, P0, PT, R18, R29, RZ ;  /* 0x0000001d121d7210 */ /* 0x008fe20007f1e0ff */
[----:B------:R-:W-:Y:S02]  /*2640*/  IMAD.MOV.U32 R18, RZ, RZ, R17 ;  /* 0x000000ffff127224 */ /* 0x000fe400078e0011 */
[----:B-1----:R-:W-:Y:S01]  /*2650*/  IMAD.WIDE.U32 R16, R15, R2, RZ ;  /* 0x000000020f107225 */ /* 0x002fe200078e00ff */
[----:B------:R-:W-:-:S03]  /*2660*/  IADD3.X R23, P0, PT, R19, R23, RZ, P0, !PT ;  /* 0x0000001713177210 */ /* 0x000fc6000071e4ff */
[----:B------:R-:W-:Y:S01]  /*2670*/  IMAD.X R19, RZ, RZ, RZ, P1 ;  /* 0x000000ffff137224 */ /* 0x000fe200008e06ff */
[----:B------:R-:W-:Y:S01]  /*2680*/  IADD3 R20, P1, PT, R29, R20, RZ ;  /* 0x000000141d147210 */ /* 0x000fe20007f3e0ff */
[----:B------:R-:W-:-:S03]  /*2690*/  IMAD.WIDE.U32.X R18, R13, R4, R18, P3 ;  /* 0x000000040d127225 */ /* 0x000fc600018e0412 */
[----:B------:R-:W-:Y:S01]  /*26a0*/  IADD3.X R21, P1, PT, R23, R12, RZ, P1, !PT ;  /* 0x0000000c17157210 */ /* 0x000fe20000f3e4ff */
[----:B------:R-:W-:-:S03]  /*26b0*/  IMAD.WIDE.U32 R12, R14, R2, RZ ;  /* 0x000000020e0c7225 */ /* 0x000fc600078e00ff */
[----:B------:R-:W-:Y:S01]  /*26c0*/  IADD3.X R23, P0, P1, R18, RZ, RZ, P1, P0 ;  /* 0x000000ff12177210 */ /* 0x000fe200009004ff */
[----:B------:R0:W-:Y:S01]  /*26d0*/  STL.64 [R22+0x48], R20 ;  /* 0x0000481416007387 */ /* 0x0001e20000100a00 */
[----:B------:R-:W-:Y:S02]  /*26e0*/  IMAD.WIDE.U32 R16, P3, R14, R4, R16 ;  /* 0x000000040e107225 */ /* 0x000fe40007860010 */
[----:B------:R-:W-:Y:S02]  /*26f0*/  IADD3.X R25, PT, PT, R19, RZ, RZ, P0, P1 ;  /* 0x000000ff13197210 */ /* 0x000fe400007e24ff */
[----:B----4-:R-:W-:Y:S02]  /*2700*/  IADD3 R19, P0, PT, R10, R23, RZ ;  /* 0x000000170a137210 */ /* 0x010fe40007f1e0ff */
        /* <DEDUP_REMOVED lines=10> */
.L_x_484:
[----:B------:R-:W-:Y:S05]  /*27b0*/  BRA.U !UP1, `(.L_x_482) ;  /* 0x0000000109487547 */ /* 0x000fea000b800000 */
[----:B------:R-:W-:-:S04]  /*27c0*/  IMAD.SHL.U32 R6, R6, 0x8, RZ ;  /* 0x0000000806067824 */ /* 0x000fc800078e00ff */
[----:B-1----:R-:W-:-:S05]  /*27d0*/  IMAD.IADD R19, R1, 0x1, R6 ;  /* 0x0000000101137824 */ /* 0x002fca00078e0206 */
[----:B------:R-:W3:Y:S01]  /*27e0*/  LDL.64 R10, [R19+0x48] ;  /* 0x00004800130a7983 */ /* 0x000ee20000100a00 */
[----:B0-2---:R-:W0:Y:S02]  /*27f0*/  LDC.64 R12, c[0x3][R6] ;  /* 0x00c00000060c7b82 */ /* 0x005e240000000a00 */
[----:B0-----:R-:W-:-:S04]  /*2800*/  IMAD.WIDE.U32 R16, R13, R2, RZ ;  /* 0x000000020d107225 */ /* 0x001fc800078e00ff */
        /* <DEDUP_REMOVED lines=13> */
.L_x_482:
        /* <DEDUP_REMOVED lines=10> */
.L_x_487:
[----:B------:R-:W-:-:S09]  /*2980*/  ULEA UR8, UR4, UR11, 0x3 ;  /* 0x0000000b04087291 */ /* 0x000fd2000f8e18ff */
[----:B0-----:R-:W4:Y:S04]  /*2990*/  LDL.64 R2, [UR8+0x8] ;  /* 0x00000808ff027983 */ /* 0x001f280008100a00 */
[----:B------:R-:W5:Y:S04]  /*29a0*/  LDL.64 R10, [UR8+0x10] ;  /* 0x00001008ff0a7983 */ /* 0x000f680008100a00 */
[----:B0-2---:R-:W2:Y:S04]  /*29b0*/  LDL.64 R12, [UR8+0x18] ;  /* 0x00001808ff0c7983 */ /* 0x005ea80008100a00 */
[----:B-1-3--:R-:W3:Y:S04]  /*29c0*/  LDL.64 R14, [UR8+0x20] ;  /* 0x00002008ff0e7983 */ /* 0x00aee80008100a00 */
[----:B------:R-:W3:Y:S04]  /*29d0*/  LDL.64 R16, [UR8+0x28] ;  /* 0x00002808ff107983 */ /* 0x000ee80008100a00 */
[----:B------:R-:W3:Y:S04]  /*29e0*/  LDL.64 R18, [UR8+0x30] ;  /* 0x00003008ff127983 */ /* 0x000ee80008100a00 */
[----:B------:R-:W3:Y:S04]  /*29f0*/  LDL.64 R20, [UR8+0x38] ;  /* 0x00003808ff147983 */ /* 0x000ee80008100a00 */
[----:B------:R-:W3:Y:S04]  /*2a00*/  LDL.64 R22, [UR8+0x40] ;  /* 0x00004008ff167983 */ /* 0x000ee80008100a00 */
[----:B------:R-:W3:Y:S04]  /*2a10*/  LDL.64 R24, [UR8+0x48] ;  /* 0x00004808ff187983 */ /* 0x000ee80008100a00 */
[----:B------:R-:W3:Y:S04]  /*2a20*/  LDL.64 R26, [UR8+0x50] ;  /* 0x00005008ff1a7983 */ /* 0x000ee80008100a00 */
[----:B------:R-:W3:Y:S04]  /*2a30*/  LDL.64 R28, [UR8+0x58] ;  /* 0x00005808ff1c7983 */ /* 0x000ee80008100a00 */
[----:B----4-:R0:W-:Y:S04]  /*2a40*/  STL.64 [UR8], R2 ;  /* 0x00000002ff007987 */ /* 0x0101e80008100a08 */
[----:B-----5:R1:W-:Y:S04]  /*2a50*/  STL.64 [UR8+0x8], R10 ;  /* 0x0000080aff007987 */ /* 0x0203e80008100a08 */
[----:B--2---:R2:W-:Y:S04]  /*2a60*/  STL.64 [UR8+0x10], R12 ;  /* 0x0000100cff007987 */ /* 0x0045e80008100a08 */
[----:B---3--:R3:W-:Y:S04]  /*2a70*/  STL.64 [UR8+0x18], R14 ;  /* 0x0000180eff007987 */ /* 0x0087e80008100a08 */
        /* <DEDUP_REMOVED lines=21> */
.L_x_486:
[----:B------:R-:W-:-:S09]  /*2bd0*/  ULOP3.LUT UP0, UR7, UR16, 0xf, URZ, 0xc0, !UPT ;  /* 0x0000000f10077892 */ /* 0x000fd2000f80c0ff */
[----:B------:R-:W-:Y:S05]  /*2be0*/  BRA.U !UP0, `(.L_x_485) ;  /* 0x0000000108c47547 */ /* 0x000fea000b800000 */
[----:B------:R-:W-:Y:S02]  /*2bf0*/  UIADD3 UR7, UPT, UPT, UR7, -0x1, URZ ;  /* 0xffffffff07077890 */ /* 0x000fe4000fffe0ff */
[----:B------:R-:W-:Y:S02]  /*2c00*/  ULOP3.LUT UP1, UR8, UR16, 0x7, URZ, 0xc0, !UPT ;  /* 0x0000000710087892 */ /* 0x000fe4000f82c0ff */
[----:B------:R-:W-:-:S09]  /*2c10*/  UISETP.GE.U32.AND UP0, UPT, UR7, 0x7, UPT ;  /* 0x000000070700788c */ /* 0x000fd2000bf06070 */
[----:B------:R-:W-:Y:S05]  /*2c20*/  BRA.U !UP0, `(.L_x_488) ;  /* 0x0000000108487547 */ /* 0x000fea000b800000 */
[----:B------:R-:W-:-:S09]  /*2c30*/  ULEA UR7, UR4, UR11, 0x3 ;  /* 0x0000000b04077291 */ /* 0x000fd2000f8e18ff */
[----:B0-----:R-:W4:Y:S04]  /*2c40*/  LDL.64 R2, [UR7+0x8] ;  /* 0x00000807ff027983 */ /* 0x001f280008100a00 */
[----:B------:R-:W5:Y:S04]  /*2c50*/  LDL.64 R10, [UR7+0x10] ;  /* 0x00001007ff0a7983 */ /* 0x000f680008100a00 */
[----:B--2---:R-:W2:Y:S04]  /*2c60*/  LDL.64 R12, [UR7+0x18] ;  /* 0x00001807ff0c7983 */ /* 0x004ea80008100a00 */
[----:B-1-3--:R-:W3:Y:S04]  /*2c70*/  LDL.64 R14, [UR7+0x20] ;  /* 0x00002007ff0e7983 */ /* 0x00aee80008100a00 */
[----:B------:R-:W3:Y:S04]  /*2c80*/  LDL.64 R16, [UR7+0x28] ;  /* 0x00002807ff107983 */ /* 0x000ee80008100a00 */
[----:B------:R-:W3:Y:S04]  /*2c90*/  LDL.64 R18, [UR7+0x30] ;  /* 0x00003007ff127983 */ /* 0x000ee80008100a00 */
[----:B------:R-:W3:Y:S04]  /*2ca0*/  LDL.64 R20, [UR7+0x38] ;  /* 0x00003807ff147983 */ /* 0x000ee80008100a00 */
[----:B------:R-:W3:Y:S01]  /*2cb0*/  LDL.64 R22, [UR7+0x40] ;  /* 0x00004007ff167983 */ /* 0x000ee20008100a00 */
[----:B------:R-:W-:-:S03]  /*2cc0*/  UIADD3 UR4, UPT, UPT, UR4, 0x8, URZ ;  /* 0x0000000804047890 */ /* 0x000fc6000fffe0ff */
[----:B----4-:R4:W-:Y:S04]  /*2cd0*/  STL.64 [UR7], R2 ;  /* 0x00000002ff007987 */ /* 0x0109e80008100a07 */
[----:B-----5:R4:W-:Y:S04]  /*2ce0*/  STL.64 [UR7+0x8], R10 ;  /* 0x0000080aff007987 */ /* 0x0209e80008100a07 */
[----:B--2---:R4:W-:Y:S04]  /*2cf0*/  STL.64 [UR7+0x10], R12 ;  /* 0x0000100cff007987 */ /* 0x0049e80008100a07 */
[----:B---3--:R4:W-:Y:S04]  /*2d00*/  STL.64 [UR7+0x18], R14 ;  /* 0x0000180eff007987 */ /* 0x0089e80008100a07 */
[----:B------:R4:W-:Y:S04]  /*2d10*/  STL.64 [UR7+0x20], R16 ;  /* 0x00002010ff007987 */ /* 0x0009e80008100a07 */
[----:B------:R4:W-:Y:S04]  /*2d20*/  STL.64 [UR7+0x28], R18 ;  /* 0x00002812ff007987 */ /* 0x0009e80008100a07 */
[----:B------:R4:W-:Y:S04]  /*2d30*/  STL.64 [UR7+0x30], R20 ;  /* 0x00003014ff007987 */ /* 0x0009e80008100a07 */
[----:B------:R4:W-:Y:S02]  /*2d40*/  STL.64 [UR7+0x38], R22 ;  /* 0x00003816ff007987 */ /* 0x0009e40008100a07 */
.L_x_488:
[----:B------:R-:W-:Y:S05]  /*2d50*/  BRA.U !UP1, `(.L_x_485) ;  /* 0x0000000109687547 */ /* 0x000fea000b800000 */
[----:B------:R-:W-:Y:S02]  /*2d60*/  UIADD3 UR8, UPT, UPT, UR8, -0x1, URZ ;  /* 0xffffffff08087890 */ /* 0x000fe4000fffe0ff */
[----:B------:R-:W-:Y:S02]  /*2d70*/  UISETP.NE.AND UP1, UPT, UR18, URZ, UPT ;  /* 0x000000ff1200728c */ /* 0x000fe4000bf25270 */
[----:B------:R-:W-:-:S09]  /*2d80*/  UISETP.GE.U32.AND UP0, UPT, UR8, 0x3, UPT ;  /* 0x000000030800788c */ /* 0x000fd2000bf06070 */
[----:B------:R-:W-:Y:S05]  /*2d90*/  BRA.U !UP0, `(.L_x_489) ;  /* 0x0000000108287547 */ /* 0x000fea000b800000 */
[----:B------:R-:W-:-:S09]  /*2da0*/  ULEA UR7, UR4, UR11, 0x3 ;  /* 0x0000000b04077291 */ /* 0x000fd2000f8e18ff */
[----:B0---4-:R-:W4:Y:S04]  /*2db0*/  LDL.64 R2, [UR7+0x8] ;  /* 0x00000807ff027983 */ /* 0x011f280008100a00 */
[----:B------:R-:W5:Y:S04]  /*2dc0*/  LDL.64 R10, [UR7+0x10] ;  /* 0x00001007ff0a7983 */ /* 0x000f680008100a00 */
[----:B--2---:R-:W2:Y:S04]  /*2dd0*/  LDL.64 R12, [UR7+0x18] ;  /* 0x00001807ff0c7983 */ /* 0x004ea80008100a00 */
[----:B-1-3--:R-:W3:Y:S01]  /*2de0*/  LDL.64 R14, [UR7+0x20] ;  /* 0x00002007ff0e7983 */ /* 0x00aee20008100a00 */
[----:B------:R-:W-:-:S03]  /*2df0*/  UIADD3 UR4, UPT, UPT, UR4, 0x4, URZ ;  /* 0x0000000404047890 */ /* 0x000fc6000fffe0ff */
[----:B----4-:R0:W-:Y:S04]  /*2e00*/  STL.64 [UR7], R2 ;  /* 0x00000002ff007987 */ /* 0x0101e80008100a07 */
[----:B-----5:R0:W-:Y:S04]  /*2e10*/  STL.64 [UR7+0x8], R10 ;  /* 0x0000080aff007987 */ /* 0x0201e80008100a07 */
[----:B--2---:R0:W-:Y:S04]  /*2e20*/  STL.64 [UR7+0x10], R12 ;  /* 0x0000100cff007987 */ /* 0x0041e80008100a07 */
[----:B---3--:R0:W-:Y:S02]  /*2e30*/  STL.64 [UR7+0x18], R14 ;  /* 0x0000180eff007987 */ /* 0x0081e40008100a07 */
.L_x_489:
[----:B------:R-:W-:Y:S05]  /*2e40*/  BRA.U !UP1, `(.L_x_485) ;  /* 0x00000001092c7547 */ /* 0x000fea000b800000 */
[----:B------:R-:W-:-:S09]  /*2e50*/  ULEA UR4, UR4, UR11, 0x3 ;  /* 0x0000000b04047291 */ /* 0x000fd2000f8e18ff */
[----:B0---4-:R-:W4:Y:S01]  /*2e60*/  LDL.64 R2, [UR4+0x8] ;  /* 0x00000804ff027983 */ /* 0x011f220008100a00 */
[----:B------:R-:W-:-:S03]  /*2e70*/  UISETP.NE.AND UP0, UPT, UR18, 0x1, UPT ;  /* 0x000000011200788c */ /* 0x000fc6000bf05270 */
[----:B----4-:R0:W-:Y:S06]  /*2e80*/  STL.64 [UR4], R2 ;  /* 0x00000002ff007987 */ /* 0x0101ec0008100a04 */
[----:B------:R-:W-:Y:S05]  /*2e90*/  BRA.U !UP0, `(.L_x_485) ;  /* 0x0000000108187547 */ /* 0x000fea000b800000 */
[----:B0-----:R-:W4:Y:S01]  /*2ea0*/  LDL.64 R2, [UR4+0x10] ;  /* 0x00001004ff027983 */ /* 0x001f220008100a00 */
[----:B------:R-:W-:-:S03]  /*2eb0*/  UISETP.NE.AND UP0, UPT, UR18, 0x2, UPT ;  /* 0x000000021200788c */ /* 0x000fc6000bf05270 */
[----:B----4-:R0:W-:Y:S06]  /*2ec0*/  STL.64 [UR4+0x8], R2 ;  /* 0x00000802ff007987 */ /* 0x0101ec0008100a04 */
[----:B------:R-:W-:Y:S05]  /*2ed0*/  BRA.U !UP0, `(.L_x_485) ;  /* 0x0000000108087547 */ /* 0x000fea000b800000 */
[----:B0-----:R-:W4:Y:S04]  /*2ee0*/  LDL.64 R2, [UR4+0x18] ;  /* 0x00001804ff027983 */ /* 0x001f280008100a00 */
[----:B----4-:R0:W-:Y:S02]  /*2ef0*/  STL.64 [UR4+0x10], R2 ;  /* 0x00001002ff007987 */ /* 0x0101e40008100a04 */
.L_x_485:
[----:B------:R-:W-:-:S09]  /*2f00*/  ULEA UR4, UR16, UR11, 0x3 ;  /* 0x0000000b10047291 */ /* 0x000fd2000f8e18ff */
[----:B------:R0:W-:Y:S01]  /*2f10*/  STL.64 [UR4], R8 ;  /* 0x00000008ff007987 */ /* 0x0001e20008100a04 */
[----:B------:R-:W-:Y:S05]  /*2f20*/  @P2 BRA `(.L_x_490) ;  /* 0xffffffd400e02947 */ /* 0x000fea000383ffff */
.L_x_474:
[----:B------:R-:W-:Y:S01]  /*2f30*/  UISETP.GE.AND UP0, UPT, UR22, 0x1, UPT ;  /* 0x000000011600788c */ /* 0x000fe2000bf06270 */
[----:B------:R-:W-:Y:S01]  /*2f40*/  BSSY.RECONVERGENT B0, `(.L_x_491) ;  /* 0x0000066000007945 */ /* 0x000fe20003800200 */
[----:B------:R-:W-:Y:S02]  /*2f50*/  UIADD3 UR14, UPT, UPT, UR12, 0xd8, URZ ;  /* 0x000000d80c0e7890 */ /* 0x000fe4000fffe0ff */
[----:B------:R-:W-:-:S05]  /*2f60*/  UIADD3 UR13, UPT, UPT, UR12, 0x120, URZ ;  /* 0x000001200c0d7890 */ /* 0x000fca000fffe0ff */
[----:B------:R-:W-:Y:S07]  /*2f70*/  BRA.U !UP0, `(.L_x_492) ;  /* 0x00000001083c7547 */ /* 0x000fee000b800000 */
[----:B------:R-:W-:-:S06]  /*2f80*/  UIADD3 UR22, UPT, UPT, UR22, -0x1, URZ ;  /* 0xffffffff16167890 */ /* 0x000fcc000fffe0ff */
[----:B------:R-:W-:-:S07]  /*2f90*/  IMAD.U32 R4, RZ, RZ, UR22 ;  /* 0x00000016ff047e24 */ /* 0x000fce000f8e00ff */
.L_x_494:
[----:B0---4-:R-:W-:-:S04]  /*2fa0*/  IMAD.SHL.U32 R2, R4, 0x8, RZ ;  /* 0x0000000804027824 */ /* 0x011fc800078e00ff */
[----:B------:R-:W-:-:S06]  /*2fb0*/  IMAD.IADD R6, R1, 0x1, R2 ;  /* 0x0000000101067824 */ /* 0x000fcc00078e0202 */
[----:B------:R-:W4:Y:S01]  /*2fc0*/  LDL.64 R6, [R6+0x48] ;  /* 0x0000480006067983 */ /* 0x000f220000100a00 */
        /* <DEDUP_REMOVED lines=10> */
.L_x_492:
[----:B0---4-:R-:W0:Y:S02]  /*3070*/  LDC R2, c[0x3][0x98] ;  /* 0x00c02600ff027b82 */ /* 0x011e240000000800 */
[----:B0-----:R-:W-:-:S13]  /*3080*/  ISETP.GE.AND P0, PT, R2, 0x1, PT ;  /* 0x000000010200780c */ /* 0x001fda0003f06270 */
[----:B------:R-:W-:Y:S05]  /*3090*/  @!P0 BRA `(.L_x_493) ;  /* 0x0000000400408947 */ /* 0x000fea0003800000 */
[C---:B------:R-:W-:Y:S01]  /*30a0*/  ISETP.GE.U32.AND P0, PT, R2.reuse, 0x4, PT ;  /* 0x000000040200780c */ /* 0x040fe20003f06070 */
[----:B--2---:R-:W-:Y:S01]  /*30b0*/  IMAD.MOV.U32 R27, RZ, RZ, RZ ;  /* 0x000000ffff1b7224 */ /* 0x004fe200078e00ff */
[----:B------:R-:W-:Y:S01]  /*30c0*/  LOP3.LUT R3, R2, 0x3, RZ, 0xc0, !PT ;  /* 0x0000000302037812 */ /* 0x000fe200078ec0ff */
[----:B-1----:R-:W-:Y:S02]  /*30d0*/  IMAD.MOV.U32 R21, RZ, RZ, RZ ;  /* 0x000000ffff157224 */ /* 0x002fe400078e00ff */
[----:B------:R-:W-:Y:S01]  /*30e0*/  IMAD.MOV.U32 R4, RZ, RZ, RZ ;  /* 0x000000ffff047224 */ /* 0x000fe200078e00ff */
[----:B------:R-:W-:-:S07]  /*30f0*/  ISETP.NE.AND P1, PT, R3, RZ, PT ;  /* 0x000000ff0300720c */ /* 0x000fce0003f25270 */
[----:B------:R-:W-:Y:S06]  /*3100*/  @!P0 BRA `(.L_x_495) ;  /* 0x0000000000d88947 */ /* 0x000fec0003800000 */
[----:B------:R-:W-:Y:S01]  /*3110*/  BSSY.RECONVERGENT B1, `(.L_x_495) ;  /* 0x0000035000017945 */ /* 0x000fe20003800200 */
[----:B------:R-:W-:Y:S01]  /*3120*/  LOP3.LUT R4, R2, 0x7ffffffc, RZ, 0xc0, !PT ;  /* 0x7ffffffc02047812 */ /* 0x000fe200078ec0ff */
[----:B------:R-:W-:Y:S02]  /*3130*/  IMAD.MOV.U32 R27, RZ, RZ, RZ ;  /* 0x000000ffff1b7224 */ /* 0x000fe400078e00ff */
[----:B------:R-:W-:-:S07]  /*3140*/  IMAD.MOV.U32 R23, RZ, RZ, RZ ;  /* 0x000000ffff177224 */ /* 0x000fce00078e00ff */
.L_x_496:
[----:B------:R-:W-:-:S04]  /*3150*/  IMAD.SHL.U32 R2, R23, 0x8, RZ ;  /* 0x0000000817027824 */ /* 0x000fc800078e00ff */
[----:B--2---:R-:W-:-:S05]  /*3160*/  IMAD.IADD R25, R1, 0x1, R2 ;  /* 0x0000000101197824 */ /* 0x004fca00078e0202 */
[----:B------:R-:W2:Y:S04]  /*3170*/  LDL.64 R16, [R25+0x48] ;  /* 0x0000480019107983 */ /* 0x000ea80000100a00 */
[----:B------:R-:W4:Y:S04]  /*3180*/  LDL.64 R6, [R25+0x50] ;  /* 0x0000500019067983 */ /* 0x000f280000100a00 */
[----:B------:R-:W5:Y:S04]  /*3190*/  LDL.64 R8, [R25+0x58] ;  /* 0x0000580019087983 */ /* 0x000f680000100a00 */
[----:B------:R-:W5:Y:S01]  /*31a0*/  LDL.64 R10, [R25+0x60] ;  /* 0x00006000190a7983 */ /* 0x000f620000100a00 */
[----:B---3--:R-:W0:Y:S01]  /*31b0*/  LDC.64 R18, c[0x3][R2] ;  /* 0x00c0000002127b82 */ /* 0x008e220000000a00 */
        /* <DEDUP_REMOVED lines=43> */
.L_x_495:
[----:B------:R-:W-:Y:S05]  /*3470*/  @!P1 BRA `(.L_x_493) ;  /* 0x0000000000489947 */ /* 0x000fea0003800000 */
[----:B--2---:R-:W-:-:S07]  /*3480*/  IMAD.MOV.U32 R10, RZ, RZ, RZ ;  /* 0x000000ffff0a7224 */ /* 0x004fce00078e00ff */
.L_x_497:
        /* <DEDUP_REMOVED lines=17> */
.L_x_493:
[----:B------:R-:W-:Y:S05]  /*35a0*/  BSYNC.RECONVERGENT B0 ;  /* 0x0000000000007941 */ /* 0x000fea0003800200 */
.L_x_491:
[----:B------:R-:W4:Y:S01]  /*35b0*/  LDL.64 R2, [R1+0x48] ;  /* 0x0000480001027983 */ /* 0x000f220000100a00 */
[----:B------:R-:W5:Y:S03]  /*35c0*/  LDCU UR23, c[0x3][0x98] ;  /* 0x00c01300ff1777ac */ /* 0x000f660008000800 */
[----:B0-2---:R-:W2:Y:S04]  /*35d0*/  LDL.64 R6, [R1+0x50] ;  /* 0x0000500001067983 */ /* 0x005ea80000100a00 */
[----:B------:R-:W2:Y:S04]  /*35e0*/  LDL.64 R8, [R1+0x58] ;  /* 0x0000580001087983 */ /* 0x000ea80000100a00 */
[----:B------:R-:W2:Y:S04]  /*35f0*/  LDL.64 R10, [R1+0x60] ;  /* 0x00006000010a7983 */ /* 0x000ea80000100a00 */
[----:B------:R-:W2:Y:S04]  /*3600*/  LDL.64 R12, [R1+0x68] ;  /* 0x00006800010c7983 */ /* 0x000ea80000100a00 */
[----:B-1-3--:R-:W3:Y:S04]  /*3610*/  LDL.64 R14, [R1+0x70] ;  /* 0x00007000010e7983 */ /* 0x00aee80000100a00 */
[----:B------:R-:W3:Y:S04]  /*3620*/  LDL.64 R16, [R1+0x78] ;  /* 0x0000780001107983 */ /* 0x000ee80000100a00 */
[----:B------:R-:W3:Y:S04]  /*3630*/  LDL.64 R18, [R1+0x80] ;  /* 0x0000800001127983 */ /* 0x000ee80000100a00 */
[----:B------:R-:W3:Y:S01]  /*3640*/  LDL.64 R20, [R1+0x88] ;  /* 0x0000880001147983 */ /* 0x000ee20000100a00 */
[----:B-----5:R-:W-:-:S02]  /*3650*/  UISETP.LT.AND UP0, UPT, UR23, 0x1, UPT ;  /* 0x000000011700788c */ /* 0x020fc4000bf01270 */
        /* <DEDUP_REMOVED lines=24> */
[----:B----4-:R0:W-:Y:S04]  /*37e0*/  STL.64 [R1+0xd8], R2 ;  /* 0x0000d80201007387 */ /* 0x0101e80000100a00 */
[----:B------:R0:W-:Y:S04]  /*37f0*/  STL.64 [R1+0x120], R2 ;  /* 0x0001200201007387 */ /* 0x0001e80000100a00 */
[----:B--2---:R0:W-:Y:S04]  /*3800*/  STL.64 [R1+0xe0], R6 ;  /* 0x0000e00601007387 */ /* 0x0041e80000100a00 */
[----:B------:R0:W-:Y:S04]  /*3810*/  STL.64 [R1+0x128], R6 ;  /* 0x0001280601007387 */ /* 0x0001e80000100a00 */
[----:B------:R0:W-:Y:S04]  /*3820*/  STL.64 [R1+0xe8], R8 ;  /* 0x0000e80801007387 */ /* 0x0001e80000100a00 */
[----:B------:R0:W-:Y:S04]  /*3830*/  STL.64 [R1+0x130], R8 ;  /* 0x0001300801007387 */ /* 0x0001e80000100a00 */
[----:B------:R0:W-:Y:S04]  /*3840*/  STL.64 [R1+0xf0], R10 ;  /* 0x0000f00a01007387 */ /* 0x0001e80000100a00 */
[----:B------:R0:W-:Y:S04]  /*3850*/  STL.64 [R1+0x138], R10 ;  /* 0x0001380a01007387 */ /* 0x0001e80000100a00 */
[----:B------:R0:W-:Y:S04]  /*3860*/  STL.64 [R1+0xf8], R12 ;  /* 0x0000f80c01007387 */ /* 0x0001e80000100a00 */
[----:B------:R0:W-:Y:S04]  /*3870*/  STL.64 [R1+0x140], R12 ;  /* 0x0001400c01007387 */ /* 0x0001e80000100a00 */
[----:B---3--:R0:W-:Y:S04]  /*3880*/  STL.64 [R1+0x100], R14 ;  /* 0x0001000e01007387 */ /* 0x0081e80000100a00 */
        /* <DEDUP_REMOVED lines=11> */
.L_x_514:
        /* <DEDUP_REMOVED lines=12> */
.L_x_500:
        /* <DEDUP_REMOVED lines=14> */
[----:B------:R-:W-:Y:S01]  /*3ae0*/  IMAD.MOV.U32 R16, RZ, RZ, R7 ;  /* 0x000000ffff107224 */ /* 0x000fe200078e0007 */
[----:B------:R-:W-:Y:S01]  /*3af0*/  IADD3 R21, P3, PT, R17, R6, RZ ;  /* 0x0000000611157210 */ /* 0x000fe20007f7e0ff */
[----:B------:R-:W-:Y:S01]  /*3b00*/  IMAD.X R17, RZ, RZ, RZ, P2 ;  /* 0x000000ffff117224 */ /* 0x000fe200010e06ff */
        /* <DEDUP_REMOVED lines=13> */
[----:B------:R-:W-:Y:S01]  /*3be0*/  IADD3 R8, P0, PT, R25, R14, RZ ;  /* 0x0000000e19087210 */ /* 0x000fe20007f1e0ff */
[----:B------:R-:W4:Y:S02]  /*3bf0*/  LDL.64 R16, [UR23+0x20] ;  /* 0x00002017ff107983 */ /* 0x000f240008100a00 */
[----:B------:R-:W-:Y:S01]  /*3c00*/  IMAD.WIDE.U32.X R24, R3, R9, R6, P2 ;  /* 0x0000000903187225 */ /* 0x000fe200010e0406 */
[----:B------:R-:W-:Y:S01]  /*3c10*/  IADD3.X R9, P0, PT, R4, R15, RZ, P0, !PT ;  /* 0x0000000f04097210 */ /* 0x000fe2000071e4ff */
[----:B------:R-:W4:Y:S03]  /*3c20*/  LDL.64 R6, [UR23+0x140] ;  /* 0x00014017ff067983 */ /* 0x000f260008100a00 */
[----:B------:R-:W-:-:S04]  /*3c30*/  IADD3.X R27, P0, P1, R24, RZ, RZ, P0, P1 ;  /* 0x000000ff181b7210 */ /* 0x000fc800001024ff */
[----:B------:R-:W-:Y:S01]  /*3c40*/  IADD3.X R15, PT, PT, R25, RZ, RZ, P0, P1 ;  /* 0x000000ff190f7210 */ /* 0x000fe200007e24ff */
[----:B------:R-:W-:Y:S01]  /*3c50*/  IMAD.WIDE.U32 R24, R3, R18, RZ ;  /* 0x0000001203187225 */ /* 0x000fe200078e00ff */
[----:B------:R-:W-:-:S04]  /*3c60*/  IADD3 R27, P0, PT, R12, R27, RZ ;  /* 0x0000001b0c1b7210 */ /* 0x000fc80007f1e0ff */
[----:B------:R-:W-:Y:S01]  /*3c70*/  IADD3.X R4, P1, PT, R13, R15, RZ, P0, !PT ;  /* 0x0000000f0d047210 */ /* 0x000fe2000073e4ff */
[----:B------:R-:W-:-:S04]  /*3c80*/  IMAD.WIDE.U32 R24, P0, R2, R19, R24 ;  /* 0x0000001302187225 */ /* 0x000fc80007800018 */
[----:B------:R-:W-:-:S04]  /*3c90*/  IMAD.WIDE.U32 R14, R2, R18, RZ ;  /* 0x00000012020e7225 */ /* 0x000fc800078e00ff */
        /* <DEDUP_REMOVED lines=9> */
[----:B------:R-:W-:Y:S01]  /*3d30*/  IADD3.X R29, PT, PT, R19, RZ, RZ, P0, P1 ;  /* 0x000000ff131d7210 */ /* 0x000fe200007e24ff */
[----:B--2---:R-:W-:Y:S01]  /*3d40*/  IMAD.WIDE.U32 R18, R3, R10, RZ ;  /* 0x0000000a03127225 */ /* 0x004fe200078e00ff */
[----:B---3--:R-:W-:-:S03]  /*3d50*/  IADD3 R27, P0, PT, R22, R27, RZ ;  /* 0x0000001b161b7210 */ /* 0x008fc60007f1e0ff */
[----:B------:R-:W-:Y:S01]  /*3d60*/  IMAD.WIDE.U32 R18, P2, R2, R11, R18 ;  /* 0x0000000b02127225 */ /* 0x000fe20007840012 */
[----:B------:R-:W-:-:S03]  /*3d70*/  IADD3.X R4, P1, PT, R23, R29, RZ, P0, !PT ;  /* 0x0000001d17047210 */ /* 0x000fc6000073e4ff */
[----:B------:R-:W-:Y:S01]  /*3d80*/  IMAD.WIDE.U32 R22, R2, R10, RZ ;  /* 0x0000000a02167225 */ /* 0x000fe200078e00ff */
[----:B------:R-:W2:Y:S02]  /*3d90*/  LDL.64 R28, [UR23+0x150] ;  /* 0x00015017ff1c7983 */ /* 0x000ea40008100a00 */
[----:B------:R-:W-:Y:S01]  /*3da0*/  IADD3 R10, P0, PT, R27, R22, RZ ;  /* 0x000000161b0a7210 */ /* 0x000fe20007f1e0ff */
[----:B------:R-:W-:Y:S01]  /*3db0*/  IMAD.MOV.U32 R22, RZ, RZ, R19 ;  /* 0x000000ffff167224 */ /* 0x000fe200078e0013 */
[----:B------:R-:W-:Y:S01]  /*3dc0*/  IADD3 R27, P3, PT, R23, R18, RZ ;  /* 0x00000012171b7210 */ /* 0x000fe20007f7e0ff */
[----:B------:R-:W-:-:S04]  /*3dd0*/  IMAD.X R23, RZ, RZ, RZ, P2 ;  /* 0x000000ffff177224 */ /* 0x000fc800010e06ff */
        /* <DEDUP_REMOVED lines=14> */
[----:B------:R-:W-:Y:S02]  /*3ec0*/  IMAD.WIDE.U32.X R6, R3, R7, R22, P3 ;  /* 0x0000000703067225 */ /* 0x000fe400018e0416 */
[----:B------:R-:W3:Y:S01]  /*3ed0*/  LDL.64 R22, [UR23+0x30] ;  /* 0x00003017ff167983 */ /* 0x000ee20008100a00 */
[----:B------:R-:W-:-:S04]  /*3ee0*/  IADD3.X R19, P0, P1, R6, RZ, RZ, P0, P1 ;  /* 0x000000ff06137210 */ /* 0x000fc800001024ff */
[----:B------:R-:W-:Y:S01]  /*3ef0*/  IADD3.X R27, PT, PT, R7, RZ, RZ, P0, P1 ;  /* 0x000000ff071b7210 */ /* 0x000fe200007e24ff */
[----:B------:R-:W-:Y:S01]  /*3f00*/  IMAD.WIDE.U32 R6, R3, R24, RZ ;  /* 0x0000001803067225 */ /* 0x000fe200078e00ff */
[----:B------:R-:W-:-:S04]  /*3f10*/  IADD3 R19, P0, PT, R12, R19, RZ ;  /* 0x000000130c137210 */ /* 0x000fc80007f1e0ff */
[----:B------:R-:W-:Y:S01]  /*3f20*/  IADD3.X R4, P1, PT, R13, R27, RZ, P0, !PT ;  /* 0x0000001b0d047210 */ /* 0x000fe2000073e4ff */
[----:B------:R-:W-:-:S04]  /*3f30*/  IMAD.WIDE.U32 R6, P2, R2, R25, R6 ;  /* 0x0000001902067225 */ /* 0x000fc80007840006 */
[----:B------:R-:W-:-:S04]  /*3f40*/  IMAD.WIDE.U32 R12, R2, R24, RZ ;  /* 0x00000018020c7225 */ /* 0x000fc800078e00ff */
[----:B------:R-:W-:Y:S01]  /*3f50*/  IMAD.MOV.U32 R18, RZ, RZ, R7 ;  /* 0x000000ffff127224 */ /* 0x000fe200078e0007 */
[----:B------:R-:W-:Y:S01]  /*3f60*/  IADD3 R12, P0, PT, R19, R12, RZ ;  /* 0x0000000c130c7210 */ /* 0x000fe20007f1e0ff */
[----:B------:R-:W-:Y:S01]  /*3f70*/  IMAD.X R19, RZ, RZ, RZ, P2 ;  /* 0x000000ffff137224 */ /* 0x000fe200010e06ff */
[----:B------:R-:W-:Y:S02]  /*3f80*/  IADD3 R13, P3, PT, R13, R6, RZ ;  /* 0x000000060d0d7210 */ /* 0x000fe40007f7e0ff */
[----:B------:R-:W4:Y:S02]  /*3f90*/  LDL.64 R6, [UR23+0x158] ;  /* 0x00015817ff067983 */ /* 0x000f240008100a00 */
[----:B------:R-:W-:Y:S01]  /*3fa0*/  IADD3.X R13, P0, PT, R4, R13, RZ, P0, !PT ;  /* 0x0000000d040d7210 */ /* 0x000fe2000071e4ff */
[----:B------:R-:W-:-:S03]  /*3fb0*/  IMAD.WIDE.U32.X R18, R3, R25, R18, P3 ;  /* 0x0000001903127225 */ /* 0x000fc600018e0412 */
[----:B------:R-:W-:-:S04]  /*3fc0*/  IADD3.X R27, P0, P1, R18, RZ, RZ, P0, P1 ;  /* 0x000000ff121b7210 */ /* 0x000fc800001024ff */
[----:B------:R-:W-:Y:S02]  /*3fd0*/  IADD3.X R25, PT, PT, R19, RZ, RZ, P0, P1 ;  /* 0x000000ff13197210 */ /* 0x000fe400007e24ff */
[----:B------:R-:W4:Y:S04]  /*3fe0*/  LDL.64 R18, [UR23+0x38] ;  /* 0x00003817ff127983 */ /* 0x000f280008100a00 */
[----:B------:R0:W-:Y:S04]  /*3ff0*/  STL.64 [UR23], R20 ;  /* 0x00000014ff007987 */ /* 0x0001e80008100a17 */
[----:B------:R0:W-:Y:S04]  /*4000*/  STL.64 [UR23+0x8], R8 ;  /* 0x00000808ff007987 */ /* 0x0001e80008100a17 */
[----:B------:R0:W-:Y:S04]  /*4010*/  STL.64 [UR23+0x10], R14 ;  /* 0x0000100eff007987 */ /* 0x0001e80008100a17 */
[----:B------:R0:W-:Y:S04]  /*4020*/  STL.64 [UR23+0x18], R10 ;  /* 0x0000180aff007987 */ /* 0x0001e80008100a17 */
[----:B------:R0:W-:Y:S04]  /*4030*/  STL.64 [UR23+0x20], R16 ;  /* 0x00002010ff007987 */ /* 0x0001e80008100a17 */
[----:B------:R0:W-:Y:S01]  /*4040*/  STL.64 [UR23+0x28], R12 ;  /* 0x0000280cff007987 */ /* 0x0001e20008100a17 */
[----:B------:R-:W-:-:S04]  /*4050*/  UIADD3 UR5, UPT, UPT, UR5, 0x8, URZ ;  /* 0x0000000805057890 */ /* 0x000fc8000fffe0ff */
[----:B------:R-:W-:Y:S01]  /*4060*/  UISETP.NE.AND UP2, UPT, UR5, UR24, UPT ;  /* 0x000000180500728c */ /* 0x000fe2000bf45270 */
[----:B---3--:R-:W-:-:S04]  /*4070*/  IADD3 R27, P0, PT, R22, R27, RZ ;  /* 0x0000001b161b7210 */ /* 0x008fc80007f1e0ff */
[----:B------:R-:W-:Y:S01]  /*4080*/  IADD3.X R4, P1, PT, R23, R25, RZ, P0, !PT ;  /* 0x0000001917047210 */ /* 0x000fe2000073e4ff */
[----:B--2---:R-:W-:-:S04]  /*4090*/  IMAD.WIDE.U32 R22, R3, R28, RZ ;  /* 0x0000001c03167225 */ /* 0x004fc800078e00ff */
        /* <DEDUP_REMOVED lines=20> */
[----:B------:R-:W-:Y:S02]  /*41e0*/  IMAD.X R25, RZ, RZ, RZ, P2 ;  /* 0x000000ffff197224 */ /* 0x000fe400010e06ff */
[----:B------:R-:W-:-:S04]  /*41f0*/  IMAD.MOV.U32 R24, RZ, RZ, R23 ;  /* 0x000000ffff187224 */ /* 0x000fc800078e0017 */
[----:B------:R-:W-:-:S03]  /*4200*/  IMAD.WIDE.U32.X R24, R3, R7, R24, P3 ;  /* 0x0000000703187225 */ /* 0x000fc600018e0418 */
[----:B------:R-:W-:-:S04]  /*4210*/  IADD3.X R7, P0, P1, R24, RZ, RZ, P0, P1 ;  /* 0x000000ff18077210 */ /* 0x000fc800001024ff */
[----:B------:R-:W-:Y:S01]  /*4220*/  IADD3.X R24, PT, PT, R25, RZ, RZ, P0, P1 ;  /* 0x000000ff19187210 */ /* 0x000fe200007e24ff */
[----:B0-----:R-:W-:Y:S08]  /*4230*/  BRA.U UP2, `(.L_x_500) ;  /* 0xfffffff502f07547 */ /* 0x001ff0000b83ffff */
[----:B------:R-:W-:-:S05]  /*4240*/  UMOV UR5, UR24 ;  /* 0x0000001800057c82 */ /* 0x000fca0008000000 */
.L_x_499:
        /* <DEDUP_REMOVED lines=23> */
[----:B------:R-:W-:Y:S02]  /*43c0*/  IMAD.X R23, RZ, RZ, RZ, P2 ;  /* 0x000000ffff177224 */ /* 0x000fe400010e06ff */
[----:B----4-:R-:W-:-:S04]  /*43d0*/  IMAD.WIDE.U32 R6, R3, R18, RZ ;  /* 0x0000001203067225 */ /* 0x010fc800078e00ff */
[----:B------:R-:W-:Y:S01]  /*43e0*/  IMAD.WIDE.U32.X R22, R3, R21, R22, P3 ;  /* 0x0000001503167225 */ /* 0x000fe200018e0416 */
[----:B------:R-:W-:-:S04]  /*43f0*/  IADD3.X R21, P0, PT, R24, R25, RZ, P0, !PT ;  /* 0x0000001918157210 */ /* 0x000fc8000071e4ff */
        /* <DEDUP_REMOVED lines=11> */
[----:B------:R-:W-:-:S03]  /*44b0*/  IMAD.WIDE.U32 R6, R2, R10, RZ ;  /* 0x0000000a02067225 */ /* 0x000fc600078e00ff */
[----:B------:R-:W-:Y:S01]  /*44c0*/  IADD3.X R17, P0, PT, R17, R4, RZ, P0, !PT ;  /* 0x0000000411117210 */ /* 0x000fe2000071e4ff */
[----:B------:R-:W-:-:S04]  /*44d0*/  IMAD.WIDE.U32.X R24, R3, R19, R24, P2 ;  /* 0x0000001303187225 */ /* 0x000fc800010e0418 */
[----:B------:R-:W-:Y:S01]  /*44e0*/  IMAD.WIDE.U32 R18, R3, R10, RZ ;  /* 0x0000000a03127225 */ /* 0x000fe200078e00ff */
[----:B------:R-:W-:Y:S01]  /*44f0*/  IADD3.X R23, P0, P1, R24, RZ, RZ, P0, P1 ;  /* 0x000000ff18177210 */ /* 0x000fe200001024ff */
[----:B------:R0:W-:Y:S03]  /*4500*/  STL.64 [UR23+0x8], R16 ;  /* 0x00000810ff007987 */ /* 0x0001e60008100a17 */
[----:B------:R-:W-:Y:S01]  /*4510*/  IADD3.X R27, PT, PT, R25, RZ, RZ, P0, P1 ;  /* 0x000000ff191b7210 */ /* 0x000fe200007e24ff */
        /* <DEDUP_REMOVED lines=11> */
[C---:B------:R-:W-:Y:S01]  /*45d0*/  IMAD.WIDE.U32 R12, R2.reuse, R8, RZ ;  /* 0x00000008020c7225 */ /* 0x040fe200078e00ff */
[----:B------:R0:W-:Y:S02]  /*45e0*/  STL.64 [UR23+0x10], R10 ;  /* 0x0000100aff007987 */ /* 0x0001e40008100a17 */
        /* <DEDUP_REMOVED lines=13> */
.L_x_502:
[----:B------:R-:W-:Y:S05]  /*46c0*/  BRA.U !UP4, `(.L_x_501) ;  /* 0x000000010ce47547 */ /* 0x000fea000b800000 */
[----:B------:R-:W1:Y:S01]  /*46d0*/  LDCU UR23, c[0x3][0x98] ;  /* 0x00c01300ff1777ac */ /* 0x000e620008000800 */
[----:B------:R-:W-:Y:S02]  /*46e0*/  UISETP.NE.AND UP4, UPT, UR22, URZ, UPT ;  /* 0x000000ff1600728c */ /* 0x000fe4000bf85270 */
[----:B-1----:R-:W-:-:S04]  /*46f0*/  ULOP3.LUT UR23, UR23, 0x1, URZ, 0xc0, !UPT ;  /* 0x0000000117177892 */ /* 0x002fc8000f8ec0ff */
[----:B------:R-:W-:-:S03]  /*4700*/  UISETP.NE.U32.AND UP2, UPT, UR23, 0x1, UPT ;  /* 0x000000011700788c */ /* 0x000fc6000bf45070 */
[----:B------:R-:W-:Y:S08]  /*4710*/  BRA.U !UP4, `(.L_x_503) ;  /* 0x000000010c887547 */ /* 0x000ff0000b800000 */
[----:B------:R-:W-:-:S09]  /*4720*/  ULEA UR23, UR5, UR6, 0x3 ;  /* 0x0000000605177291 */ /* 0x000fd2000f8e18ff */
[----:B------:R-:W2:Y:S04]  /*4730*/  LDL.64 R12, [UR23+0x120] ;  /* 0x00012017ff0c7983 */ /* 0x000ea80008100a00 */
[----:B------:R-:W3:Y:S04]  /*4740*/  LDL.64 R18, [UR23] ;  /* 0x00000017ff127983 */ /* 0x000ee80008100a00 */
[----:B------:R-:W4:Y:S04]  /*4750*/  LDL.64 R8, [UR23+0x128] ;  /* 0x00012817ff087983 */ /* 0x000f280008100a00 */
[----:B0-----:R-:W4:Y:S01]  /*4760*/  LDL.64 R10, [UR23+0x8] ;  /* 0x00000817ff0a7983 */ /* 0x001f220008100a00 */
        /* <DEDUP_REMOVED lines=29> */
.L_x_503:
        /* <DEDUP_REMOVED lines=14> */
[----:B------:R2:W-:Y:S01]  /*4a20*/  STL.64 [UR5], R10 ;  /* 0x0000000aff007987 */ /* 0x0005e20008100a05 */
[----:B------:R-:W-:-:S03]  /*4a30*/  IMAD.WIDE.U32.X R2, R3, R9, R6, P3 ;  /* 0x0000000903027225 */ /* 0x000fc600018e0406 */
[----:B------:R-:W-:-:S04]  /*4a40*/  IADD3.X R7, P0, P1, R2, RZ, RZ, P0, P1 ;  /* 0x000000ff02077210 */ /* 0x000fc800001024ff */
[----:B------:R-:W-:-:S09]  /*4a50*/  IADD3.X R24, PT, PT, R3, RZ, RZ, P0, P1 ;  /* 0x000000ff03187210 */ /* 0x000fd200007e24ff */
.L_x_501:
[----:B------:R-:W3:Y:S01]  /*4a60*/  LDL.64 R8, [R1] ;  /* 0x0000000001087983 */ /* 0x000ee20000100a00 */
[----:B------:R-:W3:Y:S01]  /*4a70*/  LDCU.64 UR30, c[0x3][0x90] ;  /* 0x00c01200ff1e77ac */ /* 0x000ee20008000a00 */
[----:B------:R-:W-:Y:S02]  /*4a80*/  IMAD.MOV.U32 R29, RZ, RZ, RZ ;  /* 0x000000ffff1d7224 */ /* 0x000fe400078e00ff */
[----:B------:R-:W-:Y:S02]  /*4a90*/  IMAD.MOV.U32 R19, RZ, RZ, RZ ;  /* 0x000000ffff137224 */ /* 0x000fe400078e00ff */
        /* <DEDUP_REMOVED lines=9> */
.L_x_505:
[----:B------:R-:W-:-:S04]  /*4b30*/  IMAD.SHL.U32 R6, R25, 0x8, RZ ;  /* 0x0000000819067824 */ /* 0x000fc800078e00ff */
[----:B------:R-:W-:-:S05]  /*4b40*/  IMAD.IADD R27, R1, 0x1, R6 ;  /* 0x00000001011b7824 */ /* 0x000fca00078e0206 */
[----:B01----:R-:W3:Y:S04]  /*4b50*/  LDL.64 R14, [R27] ;  /* 0x000000001b0e7983 */ /* 0x003ee80000100a00 */
        /* <DEDUP_REMOVED lines=79> */
[----:B------:R0:W-:Y:S02]  /*5050*/  STL.64 [R27+0x8], R20 ;  /* 0x000008141b007387 */ /* 0x0001e40000100a00 */
[-C--:B0-----:R-:W-:Y:S02]  /*5060*/  IMAD.WIDE.U32 R20, R8, R2.reuse, RZ ;  /* 0x0000000208147225 */ /* 0x081fe400078e00ff */
[----:B------:R0:W-:Y:S02]  /*5070*/  STL.64 [R27+0x10], R22 ;  /* 0x000010161b007387 */ /* 0x0001e40000100a00 */
[----:B------:R-:W-:Y:S02]  /*5080*/  VIADD R25, R25, 0x8 ;  /* 0x0000000819197836 */ /* 0x000fe40000000000 */
[----:B------:R1:W-:Y:S04]  /*5090*/  STL.64 [R27+0x18], R16 ;  /* 0x000018101b007387 */ /* 0x0003e80000100a00 */
[----:B------:R1:W-:Y:S01]  /*50a0*/  STL.64 [R27+0x20], R10 ;  /* 0x0000200a1b007387 */ /* 0x0003e20000100a00 */
[----:B--2---:R-:W-:Y:S01]  /*50b0*/  IADD3 R18, P0, PT, R18, R29, RZ ;  /* 0x0000001d12127210 */ /* 0x004fe20007f1e0ff */
[----:B------:R-:W-:-:S04]  /*50c0*/  IMAD.WIDE.U32 R28, R9, R2, RZ ;  /* 0x00000002091c7225 */ /* 0x000fc800078e00ff */
[----:B------:R-:W-:Y:S01]  /*50d0*/  IMAD.WIDE.U32 R28, P2, R8, R4, R28 ;  /* 0x00000004081c7225 */ /* 0x000fe2000784001c */
[----:B------:R-:W-:Y:S02]  /*50e0*/  IADD3.X R26, P1, PT, R19, R26, RZ, P0, !PT ;  /* 0x0000001a131a7210 */ /* 0x000fe4000073e4ff */
[----:B------:R-:W-:Y:S01]  /*50f0*/  IADD3 R20, P0, PT, R18, R20, RZ ;  /* 0x0000001412147210 */ /* 0x000fe20007f1e0ff */
[----:B------:R-:W-:Y:S01]  /*5100*/  IMAD.X R19, RZ, RZ, RZ, P2 ;  /* 0x000000ffff137224 */ /* 0x000fe200010e06ff */
[----:B------:R-:W-:Y:S01]  /*5110*/  IADD3 R8, P3, PT, R21, R28, RZ ;  /* 0x0000001c15087210 */ /* 0x000fe20007f7e0ff */
[----:B------:R-:W-:-:S03]  /*5120*/  IMAD.MOV.U32 R18, RZ, RZ, R29 ;  /* 0x000000ffff127224 */ /* 0x000fc600078e001d */
[----:B------:R-:W-:Y:S01]  /*5130*/  IADD3.X R21, P0, PT, R26, R8, RZ, P0, !PT ;  /* 0x000000081a157210 */ /* 0x000fe2000071e4ff */
[----:B------:R-:W-:Y:S02]  /*5140*/  IMAD.WIDE.U32.X R18, R9, R4, R18, P3 ;  /* 0x0000000409127225 */ /* 0x000fe400018e0412 */
[----:B------:R-:W2:Y:S01]  /*5150*/  LDC.64 R8, c[0x3][R6+0x30] ;  /* 0x00c00c0006087b82 */ /* 0x000ea20000000a00 */
[----:B------:R-:W-:-:S04]  /*5160*/  IADD3.X R29, P0, P1, R18, RZ, RZ, P0, P1 ;  /* 0x000000ff121d7210 */ /* 0x000fc800001024ff */
[----:B------:R-:W-:Y:S02]  /*5170*/  IADD3.X R26, PT, PT, R19, RZ, RZ, P0, P1 ;  /* 0x000000ff131a7210 */ /* 0x000fe400007e24ff */
[----:B---3--:R-:W-:-:S04]  /*5180*/  IADD3 R29, P0, PT, R14, R29, RZ ;  /* 0x0000001d0e1d7210 */ /* 0x008fc80007f1e0ff */
[----:B------:R-:W-:Y:S01]  /*5190*/  IADD3.X R26, P1, PT, R15, R26, RZ, P0, !PT ;  /* 0x0000001a0f1a7210 */ /* 0x000fe2000073e4ff */
[----:B--2---:R-:W-:-:S04]  /*51a0*/  IMAD.WIDE.U32 R18, R9, R2, RZ ;  /* 0x0000000209127225 */ /* 0x004fc800078e00ff */
[----:B------:R-:W-:-:S04]  /*51b0*/  IMAD.WIDE.U32 R14, R8, R2, RZ ;  /* 0x00000002080e7225 */ /* 0x000fc800078e00ff */
[----:B------:R-:W-:Y:S01]  /*51c0*/  IMAD.WIDE.U32 R18, P2, R8, R4, R18 ;  /* 0x0000000408127225 */ /* 0x000fe20007840012 */
[----:B------:R-:W-:-:S03]  /*51d0*/  IADD3 R8, P0, PT, R29, R14, RZ ;  /* 0x0000000e1d087210 */ /* 0x000fc60007f1e0ff */
[----:B------:R-:W-:Y:S01]  /*51e0*/  IMAD.MOV.U32 R14, RZ, RZ, R19 ;  /* 0x000000ffff0e7224 */ /* 0x000fe200078e0013 */
[----:B------:R-:W-:Y:S02]  /*51f0*/  IADD3 R29, P3, PT, R15, R18, RZ ;  /* 0x000000120f1d7210 */ /* 0x000fe40007f7e0ff */
[----:B------:R-:W2:Y:S01]  /*5200*/  LDC.64 R18, c[0x3][R6+0x38] ;  /* 0x00c00e0006127b82 */ /* 0x000ea20000000a00 */
[----:B------:R-:W-:Y:S02]  /*5210*/  IMAD.X R15, RZ, RZ, RZ, P2 ;  /* 0x000000ffff0f7224 */ /* 0x000fe400010e06ff */
[----:B------:R-:W-:Y:S01]  /*5220*/  IMAD.WIDE.U32.X R14, R9, R4, R14, P3 ;  /* 0x00000004090e7225 */ /* 0x000fe200018e040e */
[----:B------:R-:W-:-:S04]  /*5230*/  IADD3.X R9, P0, PT, R26, R29, RZ, P0, !PT ;  /* 0x0000001d1a097210 */ /* 0x000fc8000071e4ff */
[----:B0-----:R-:W-:-:S04]  /*5240*/  IADD3.X R23, P0, P1, R14, RZ, RZ, P0, P1 ;  /* 0x000000ff0e177210 */ /* 0x001fc800001024ff */
[----:B------:R-:W-:Y:S02]  /*5250*/  IADD3.X R29, PT, PT, R15, RZ, RZ, P0, P1 ;  /* 0x000000ff0f1d7210 */ /* 0x000fe400007e24ff */
[----:B----4-:R-:W-:Y:S01]  /*5260*/  IADD3 R23, P0, PT, R12, R23, RZ ;  /* 0x000000170c177210 */ /* 0x010fe20007f1e0ff */
[----:B--2---:R-:W-:-:S03]  /*5270*/  IMAD.WIDE.U32 R14, R19, R2, RZ ;  /* 0x00000002130e7225 */ /* 0x004fc600078e00ff */
        /* <DEDUP_REMOVED lines=17> */
.L_x_504:
[----:B------:R-:W-:Y:S05]  /*5390*/  BRA.U !UP3, `(.L_x_506) ;  /* 0x000000090b087547 */ /* 0x000fea000b800000 */
[----:B------:R-:W-:Y:S02]  /*53a0*/  UISETP.GE.U32.AND UP1, UPT, UR21, 0x3, UPT ;  /* 0x000000031500788c */ /* 0x000fe4000bf26070 */
[----:B------:R-:W-:-:S07]  /*53b0*/  UISETP.NE.AND UP2, UPT, UR16, URZ, UPT ;  /* 0x000000ff1000728c */ /* 0x000fce000bf45270 */
[----:B------:R-:W-:Y:S05]  /*53c0*/  BRA.U !UP1, `(.L_x_507) ;  /* 0x00000005090c7547 */ /* 0x000fea000b800000 */
[----:B------:R-:W-:-:S04]  /*53d0*/  IMAD.SHL.U32 R18, R6, 0x8, RZ ;  /* 0x0000000806127824 */ /* 0x000fc800078e00ff */
[----:B------:R-:W-:-:S05]  /*53e0*/  IMAD.IADD R22, R1, 0x1, R18 ;  /* 0x0000000101167824 */ /* 0x000fca00078e0212 */
[----:B------:R-:W3:Y:S04]  /*53f0*/  LDL.64 R8, [R22] ;  /* 0x0000000016087983 */ /* 0x000ee80000100a00 */
[----:B0-2---:R-:W2:Y:S04]  /*5400*/  LDL.64 R10, [R22+0x8] ;  /* 0x00000800160a7983 */ /* 0x005ea80000100a00 */
        /* <DEDUP_REMOVED lines=30> */
[----:B------:R-:W-:Y:S02]  /*55f0*/  IADD3.X R9, P0, PT, R23, R20, RZ, P0, !PT ;  /* 0x0000001417097210 */ /* 0x000fe4000071e4ff */
[----:B------:R-:W0:Y:S02]  /*5600*/  LDC.64 R20, c[0x3][R18+0x18] ;  /* 0x00c0060012147b82 */ /* 0x000e240000000a00 */
        /* <DEDUP_REMOVED lines=31> */
.L_x_507:
[----:B------:R-:W-:Y:S05]  /*5800*/  BRA.U !UP2, `(.L_x_506) ;  /* 0x000000010aec7547 */ /* 0x000fea000b800000 */
[----:B------:R-:W4:Y:S01]  /*5810*/  LDCU UR5, c[0x3][0x98] ;  /* 0x00c01300ff0577ac */ /* 0x000f220008000800 */
[----:B------:R-:W-:Y:S02]  /*5820*/  UISETP.NE.AND UP1, UPT, UR22, URZ, UPT ;  /* 0x000000ff1600728c */ /* 0x000fe4000bf25270 */
[----:B----4-:R-:W-:-:S04]  /*5830*/  ULOP3.LUT UR5, UR5, 0x1, URZ, 0xc0, !UPT ;  /* 0x0000000105057892 */ /* 0x010fc8000f8ec0ff */
[----:B------:R-:W-:-:S03]  /*5840*/  UISETP.NE.U32.AND UP2, UPT, UR5, 0x1, UPT ;  /* 0x000000010500788c */ /* 0x000fc6000bf45070 */
[----:B------:R-:W-:Y:S08]  /*5850*/  BRA.U !UP1, `(.L_x_508) ;  /* 0x00000001098c7547 */ /* 0x000ff0000b800000 */
[----:B---3--:R-:W-:-:S04]  /*5860*/  IMAD.SHL.U32 R8, R6, 0x8, RZ ;  /* 0x0000000806087824 */ /* 0x008fc800078e00ff */
[----:B------:R-:W-:-:S05]  /*5870*/  IMAD.IADD R9, R1, 0x1, R8 ;  /* 0x0000000101097824 */ /* 0x000fca00078e0208 */
[----:B-1----:R-:W3:Y:S04]  /*5880*/  LDL.64 R12, [R9] ;  /* 0x00000000090c7983 */ /* 0x002ee80000100a00 */
[----:B0-2---:R-:W2:Y:S01]  /*5890*/  LDL.64 R10, [R9+0x8] ;  /* 0x00000800090a7983 */ /* 0x005ea20000100a00 */
        /* <DEDUP_REMOVED lines=19> */
[----:B--2---:R-:W-:Y:S01]  /*59d0*/  IADD3 R13, P0, PT, R10, R21, RZ ;  /* 0x000000150a0d7210 */ /* 0x004fe20007f1e0ff */
[----:B------:R-:W-:-:S03]  /*59e0*/  IMAD.WIDE.U32 R18, P2, R16, R4, R18 ;  /* 0x0000000410127225 */ /* 0x000fc60007840012 */
[----:B------:R-:W-:Y:S01]  /*59f0*/  IADD3.X R10, P3, PT, R11, R25, RZ, P0, !PT ;  /* 0x000000190b0a7210 */ /* 0x000fe2000077e4ff */
        /* <DEDUP_REMOVED lines=9> */
.L_x_508:
[----:B------:R-:W-:Y:S05]  /*5a90*/  BRA.U UP2, `(.L_x_506) ;  /* 0x0000000102487547 */ /* 0x000fea000b800000 */
[----:B------:R-:W-:-:S04]  /*5aa0*/  IMAD.SHL.U32 R6, R6, 0x8, RZ ;  /* 0x0000000806067824 */ /* 0x000fc800078e00ff */
[----:B0--3--:R-:W-:-:S05]  /*5ab0*/  IMAD.IADD R17, R1, 0x1, R6 ;  /* 0x0000000101117824 */ /* 0x009fca00078e0206 */
[----:B--2---:R-:W2:Y:S01]  /*5ac0*/  LDL.64 R10, [R17] ;  /* 0x00000000110a7983 */ /* 0x004ea20000100a00 */
[----:B----4-:R-:W1:Y:S02]  /*5ad0*/  LDC.64 R8, c[0x3][R6] ;  /* 0x00c0000006087b82 */ /* 0x010e640000000a00 */
        /* <DEDUP_REMOVED lines=14> */
.L_x_506:
        /* <DEDUP_REMOVED lines=10> */
.L_x_511:
[----:B------:R-:W-:-:S09]  /*5c60*/  ULEA UR27, UR5, UR6, 0x3 ;  /* 0x00000006051b7291 */ /* 0x000fd2000f8e18ff */
[----:B0-----:R-:W5:Y:S04]  /*5c70*/  LDL.64 R6, [UR27+0x8] ;  /* 0x0000081bff067983 */ /* 0x001f680008100a00 */
[----:B---34-:R-:W3:Y:S04]  /*5c80*/  LDL.64 R8, [UR27+0x10] ;  /* 0x0000101bff087983 */ /* 0x018ee80008100a00 */
[----:B0-2---:R-:W2:Y:S04]  /*5c90*/  LDL.64 R10, [UR27+0x18] ;  /* 0x0000181bff0a7983 */ /* 0x005ea80008100a00 */
[----:B-1----:R-:W4:Y:S04]  /*5ca0*/  LDL.64 R12, [UR27+0x20] ;  /* 0x0000201bff0c7983 */ /* 0x002f280008100a00 */
        /* <DEDUP_REMOVED lines=32> */
.L_x_510:
        /* <DEDUP_REMOVED lines=8> */
[----:B--2---:R-:W2:Y:S04]  /*5f30*/  LDL.64 R10, [UR25+0x18] ;  /* 0x00001819ff0a7983 */ /* 0x004ea80008100a00 */
[----:B-1----:R-:W4:Y:S04]  /*5f40*/  LDL.64 R12, [UR25+0x20] ;  /* 0x00002019ff0c7983 */ /* 0x002f280008100a00 */
        /* <DEDUP_REMOVED lines=13> */
.L_x_512:
[----:B------:R-:W-:Y:S05]  /*6020*/  BRA.U !UP2, `(.L_x_509) ;  /* 0x000000010a647547 */ /* 0x000fea000b800000 */
[----:B------:R-:W-:Y:S02]  /*6030*/  UISETP.GE.U32.AND UP1, UPT, UR9, 0x3, UPT ;  /* 0x000000030900788c */ /* 0x000fe4000bf26070 */
[----:B------:R-:W-:-:S07]  /*6040*/  UISETP.NE.AND UP2, UPT, UR26, URZ, UPT ;  /* 0x000000ff1a00728c */ /* 0x000fce000bf45270 */
[----:B------:R-:W-:Y:S05]  /*6050*/  BRA.U !UP1, `(.L_x_513) ;  /* 0x0000000109287547 */ /* 0x000fea000b800000 */
[----:B------:R-:W-:-:S09]  /*6060*/  ULEA UR25, UR5, UR6, 0x3 ;  /* 0x0000000605197291 */ /* 0x000fd2000f8e18ff */
[----:B0-----:R-:W5:Y:S04]  /*6070*/  LDL.64 R6, [UR25+0x8] ;  /* 0x00000819ff067983 */ /* 0x001f680008100a00 */
[----:B---34-:R-:W3:Y:S04]  /*6080*/  LDL.64 R8, [UR25+0x10] ;  /* 0x00001019ff087983 */ /* 0x018ee80008100a00 */
[----:B--2---:R-:W2:Y:S04]  /*6090*/  LDL.64 R10, [UR25+0x18] ;  /* 0x00001819ff0a7983 */ /* 0x004ea80008100a00 */
[----:B-1----:R-:W4:Y:S01]  /*60a0*/  LDL.64 R12, [UR25+0x20] ;  /* 0x00002019ff0c7983 */ /* 0x002f220008100a00 */
[----:B------:R-:W-:-:S03]  /*60b0*/  UIADD3 UR5, UPT, UPT, UR5, 0x4, URZ ;  /* 0x0000000405057890 */ /* 0x000fc6000fffe0ff */
[----:B-----5:R0:W-:Y:S04]  /*60c0*/  STL.64 [UR25], R6 ;  /* 0x00000006ff007987 */ /* 0x0201e80008100a19 */
[----:B---3--:R0:W-:Y:S04]  /*60d0*/  STL.64 [UR25+0x8], R8 ;  /* 0x00000808ff007987 */ /* 0x0081e80008100a19 */
[----:B--2---:R0:W-:Y:S04]  /*60e0*/  STL.64 [UR25+0x10], R10 ;  /* 0x0000100aff007987 */ /* 0x0041e80008100a19 */
[----:B----4-:R0:W-:Y:S02]  /*60f0*/  STL.64 [UR25+0x18], R12 ;  /* 0x0000180cff007987 */ /* 0x0101e40008100a19 */
.L_x_513:
        /* <DEDUP_REMOVED lines=12> */
.L_x_509:
[----:B------:R0:W-:Y:S01]  /*61c0*/  STL.64 [UR19], R2 ;  /* 0x00000002ff007987 */ /* 0x0001e20008100a13 */
[----:B------:R-:W-:Y:S05]  /*61d0*/  BRA.U UP0, `(.L_x_514) ;  /* 0xffffffd500d87547 */ /* 0x000fea000b83ffff */
.L_x_498:
[----:B------:R-:W-:Y:S01]  /*61e0*/  UISETP.GE.AND UP0, UPT, UR23, 0x1, UPT ;  /* 0x000000011700788c */ /* 0x000fe2000bf06270 */
[----:B------:R-:W-:Y:S01]  /*61f0*/  BSSY.RECONVERGENT B0, `(.L_x_515) ;  /* 0x00000d4000007945 */ /* 0x000fe20003800200 */
[----:B------:R-:W-:-:S07]  /*6200*/  UIADD3 UR27, UPT, UPT, UR23, -0x1, URZ ;  /* 0xffffffff171b7890 */ /* 0x000fce000fffe0ff */
[----:B------:R-:W-:Y:S05]  /*6210*/  BRA.U !UP0, `(.L_x_516) ;  /* 0x0000000108387547 */ /* 0x000fea000b800000 */
[----:B------:R-:W-:-:S07]  /*6220*/  IMAD.U32 R4, RZ, RZ, UR27 ;  /* 0x0000001bff047e24 */ /* 0x000fce000f8e00ff */
.L_x_518:
[----:B0-----:R-:W-:-:S04]  /*6230*/  IMAD.SHL.U32 R2, R4, 0x8, RZ ;  /* 0x0000000804027824 */ /* 0x001fc800078e00ff */
        /* <DEDUP_REMOVED lines=12> */
.L_x_516:
[----:B0-----:R-:W0:Y:S02]  /*6300*/  LDC R3, c[0x3][0x98] ;  /* 0x00c02600ff037b82 */ /* 0x001e240000000800 */
[----:B0-----:R-:W-:-:S13]  /*6310*/  ISETP.GE.AND P0, PT, R3, 0x1, PT ;  /* 0x000000010300780c */ /* 0x001fda0003f06270 */
[----:B------:R-:W-:Y:S05]  /*6320*/  @!P0 BRA `(.L_x_517) ;  /* 0x0000000c00008947 */ /* 0x000fea0003800000 */
[----:B------:R-:W-:Y:S01]  /*6330*/  UISETP.GE.U32.AND UP0, UPT, UR27, 0x7, UPT ;  /* 0x000000071b00788c */ /* 0x000fe2000bf06070 */
[----:B------:R-:W-:Y:S01]  /*6340*/  IMAD.MOV.U32 R27, RZ, RZ, RZ ;  /* 0x000000ffff1b7224 */ /* 0x000fe200078e00ff */
[----:B------:R-:W-:-:S07]  /*6350*/  CS2R R6, SRZ ;  /* 0x0000000000067805 */ /* 0x000fce000001ff00 */
[----:B------:R-:W-:Y:S05]  /*6360*/  BRA.U !UP0, `(.L_x_519) ;  /* 0x0000000508887547 */ /* 0x000fea000b800000 */
[----:B------:R-:W-:Y:S01]  /*6370*/  BSSY.RECONVERGENT B1, `(.L_x_519) ;  /* 0x0000061000017945 */ /* 0x000fe20003800200 */
[----:B------:R-:W-:Y:S01]  /*6380*/  LOP3.LUT R7, R3, 0x7ffffff8, RZ, 0xc0, !PT ;  /* 0x7ffffff803077812 */ /* 0x000fe200078ec0ff */
[----:B------:R-:W-:Y:S02]  /*6390*/  IMAD.MOV.U32 R27, RZ, RZ, RZ ;  /* 0x000000ffff1b7224 */ /* 0x000fe400078e00ff */
[----:B------:R-:W-:-:S07]  /*63a0*/  IMAD.MOV.U32 R4, RZ, RZ, RZ ;  /* 0x000000ffff047224 */ /* 0x000fce00078e00ff */
.L_x_520:
[----:B------:R-:W-:-:S04]  /*63b0*/  IMAD.SHL.U32 R2, R4, 0x8, RZ ;  /* 0x0000000804027824 */ /* 0x000fc800078e00ff */
[----:B------:R-:W-:-:S05]  /*63c0*/  IMAD.IADD R25, R1, 0x1, R2 ;  /* 0x0000000101197824 */ /* 0x000fca00078e0202 */
[----:B-1-3--:R-:W3:Y:S04]  /*63d0*/  LDL.64 R12, [R25] ;  /* 0x00000000190c7983 */ /* 0x00aee80000100a00 */
[----:B----4-:R-:W4:Y:S04]  /*63e0*/  LDL.64 R14, [R25+0x8] ;  /* 0x00000800190e7983 */ /* 0x010f280000100a00 */
        /* <DEDUP_REMOVED lines=9> */
[----:B---3--:R-:W-:-:S04]  /*6480*/  IADD3 R26, P0, PT, R12, -R27, RZ ;  /* 0x8000001b0c1a7210 */ /* 0x008fc80007f1e0ff */
[----:B------:R-:W-:Y:S01]  /*6490*/  IADD3.X R27, P0, PT, R13, ~R29, RZ, P0, !PT ;  /* 0x8000001d0d1b7210 */ /* 0x000fe2000071e4ff */
[----:B------:R-:W-:Y:S01]  /*64a0*/  IMAD.X R29, RZ, RZ, RZ, P1 ;  /* 0x000000ffff1d7224 */ /* 0x000fe200008e06ff */
[----:B------:R-:W3:Y:S04]  /*64b0*/  LDL.64 R12, [R25+0x38] ;  /* 0x00003800190c7983 */ /* 0x000ee80000100a00 */
[----:B------:R-:W-:Y:S01]  /*64c0*/  LOP3.LUT R29, RZ, R29, RZ, 0x33, !PT ;  /* 0x0000001dff1d7212 */ /* 0x000fe200078e33ff */
[----:B------:R0:W-:Y:S04]  /*64d0*/  STL.64 [R25], R26 ;  /* 0x0000001a19007387 */ /* 0x0001e80000100a00 */
[----:B------:R-:W-:-:S05]  /*64e0*/  IMAD.X R29, RZ, RZ, R29, P0 ;  /* 0x000000ffff1d7224 */ /* 0x000fca00000e061d */
[----:B------:R-:W-:-:S04]  /*64f0*/  LOP3.LUT R29, R29, 0x1, RZ, 0xc0, !PT ;  /* 0x000000011d1d7812 */ /* 0x000fc800078ec0ff */
[----:B-1----:R-:W-:-:S04]  /*6500*/  IADD3 R29, P0, PT, R22, R29, RZ ;  /* 0x0000001d161d7210 */ /* 0x002fc80007f1e0ff */
[----:B------:R-:W-:Y:S02]  /*6510*/  IADD3.X R24, P1, PT, RZ, R23, RZ, P0, !PT ;  /* 0x00000017ff187210 */ /* 0x000fe4000073e4ff */
[----:B------:R-:W1:Y:S01]  /*6520*/  LDC.64 R22, c[0x3][R2+0x10] ;  /* 0x00c0040002167b82 */ /* 0x000e620000000a00 */
[----:B----4-:R-:W-:-:S04]  /*6530*/  IADD3 R14, P0, PT, R14, -R29, RZ ;  /* 0x8000001d0e0e7210 */ /* 0x010fc80007f1e0ff */
[----:B------:R-:W-:Y:S01]  /*6540*/  IADD3.X R15, P0, PT, R15, ~R24, RZ, P0, !PT ;  /* 0x800000180f0f7210 */ /* 0x000fe2000071e4ff */
[----:B------:R-:W-:-:S05]  /*6550*/  IMAD.X R24, RZ, RZ, RZ, P1 ;  /* 0x000000ffff187224 */ /* 0x000fca00008e06ff */
[----:B------:R-:W-:-:S05]  /*6560*/  LOP3.LUT R24, RZ, R24, RZ, 0x33, !PT ;  /* 0x00000018ff187212 */ /* 0x000fca00078e33ff */
[----:B------:R-:W-:-:S05]  /*6570*/  IMAD.X R24, RZ, RZ, R24, P0 ;  /* 0x000000ffff187224 */ /* 0x000fca00000e0618 */
[----:B0-----:R-:W-:-:S04]  /*6580*/  LOP3.LUT R27, R24, 0x1, RZ, 0xc0, !PT ;  /* 0x00000001181b7812 */ /* 0x001fc800078ec0ff */
[----:B-1----:R-:W-:-:S04]  /*6590*/  IADD3 R27, P0, PT, R22, R27, RZ ;  /* 0x0000001b161b7210 */ /* 0x002fc80007f1e0ff */
        /* <DEDUP_REMOVED lines=29> */
[----:B--2---:R-:W-:-:S04]  /*6770*/  IADD3 R10, P0, PT, R10, -R27, RZ ;  /* 0x8000001b0a0a7210 */ /* 0x004fc80007f1e0ff */
[----:B------:R-:W-:Y:S01]  /*6780*/  IADD3.X R11, P0, PT, R11, ~R29, RZ, P0, !PT ;  /* 0x8000001d0b0b7210 */ /* 0x000fe2000071e4ff */
[----:B------:R-:W-:Y:S02]  /*6790*/  IMAD.X R29, RZ, RZ, RZ, P1 ;  /* 0x000000ffff1d7224 */ /* 0x000fe400008e06ff */
[----:B------:R-:W1:Y:S03]  /*67a0*/  LDC.64 R26, c[0x3][R2+0x38] ;  /* 0x00c00e00021a7b82 */ /* 0x000e660000000a00 */
[----:B------:R-:W-:-:S05]  /*67b0*/  LOP3.LUT R29, RZ, R29, RZ, 0x33, !PT ;  /* 0x0000001dff1d7212 */ /* 0x000fca00078e33ff */
[----:B------:R-:W-:-:S05]  /*67c0*/  IMAD.X R29, RZ, RZ, R29, P0 ;  /* 0x000000ffff1d7224 */ /* 0x000fca00000e061d */
[----:B------:R-:W-:-:S04]  /*67d0*/  LOP3.LUT R29, R29, 0x1, RZ, 0xc0, !PT ;  /* 0x000000011d1d7812 */ /* 0x000fc800078ec0ff */
[----:B0-----:R-:W-:-:S04]  /*67e0*/  IADD3 R29, P0, PT, R22, R29, RZ ;  /* 0x0000001d161d7210 */ /* 0x001fc80007f1e0ff */
[----:B------:R-:W-:Y:S02]  /*67f0*/  IADD3.X R23, P1, PT, RZ, R23, RZ, P0, !PT ;  /* 0x00000017ff177210 */ /* 0x000fe4000073e4ff */
[----:B------:R-:W-:-:S04]  /*6800*/  IADD3 R16, P0, PT, R16, -R29, RZ ;  /* 0x8000001d10107210 */ /* 0x000fc80007f1e0ff */
[----:B------:R-:W-:Y:S01]  /*6810*/  IADD3.X R17, P0, PT, R17, ~R23, RZ, P0, !PT ;  /* 0x8000001711117210 */ /* 0x000fe2000071e4ff */
[----:B------:R-:W-:-:S05]  /*6820*/  IMAD.X R23, RZ, RZ, RZ, P1 ;  /* 0x000000ffff177224 */ /* 0x000fca00008e06ff */
        /* <DEDUP_REMOVED lines=22> */
.L_x_519:
[----:B------:R-:W-:-:S09]  /*6990*/  UISETP.NE.AND UP0, UPT, UR15, URZ, UPT ;  /* 0x000000ff0f00728c */ /* 0x000fd2000bf05270 */
[----:B------:R-:W-:Y:S05]  /*69a0*/  BRA.U !UP0, `(.L_x_517) ;  /* 0x0000000508607547 */ /* 0x000fea000b800000 */
[----:B------:R-:W-:Y:S02]  /*69b0*/  UISETP.GE.U32.AND UP0, UPT, UR21, 0x3, UPT ;  /* 0x000000031500788c */ /* 0x000fe4000bf06070 */
[----:B------:R-:W-:-:S07]  /*69c0*/  UISETP.NE.AND UP1, UPT, UR16, URZ, UPT ;  /* 0x000000ff1000728c */ /* 0x000fce000bf25270 */
[----:B------:R-:W-:Y:S05]  /*69d0*/  BRA.U !UP0, `(.L_x_521) ;  /* 0x0000000108bc7547 */ /* 0x000fea000b800000 */
[----:B------:R-:W-:-:S04]  /*69e0*/  IMAD.SHL.U32 R2, R7, 0x8, RZ ;  /* 0x0000000807027824 */ /* 0x000fc800078e00ff */
[----:B----4-:R-:W-:-:S05]  /*69f0*/  IMAD.IADD R23, R1, 0x1, R2 ;  /* 0x0000000101177824 */ /* 0x010fca00078e0202 */
[----:B------:R-:W4:Y:S04]  /*6a00*/  LDL.64 R18, [R23] ;  /* 0x0000000017127983 */ /* 0x000f280000100a00 */
[----:B--23--:R-:W2:Y:S04]  /*6a10*/  LDL.64 R10, [R23+0x8] ;  /* 0x00000800170a7983 */ /* 0x00cea80000100a00 */
[----:B------:R-:W3:Y:S04]  /*6a20*/  LDL.64 R8, [R23+0x10] ;  /* 0x0000100017087983 */ /* 0x000ee80000100a00 */
[----:B-1----:R-:W5:Y:S01]  /*6a30*/  LDL.64 R12, [R23+0x18] ;  /* 0x00001800170c7983 */ /* 0x002f620000100a00 */
[----:B------:R-:W0:Y:S01]  /*6a40*/  LDC.64 R20, c[0x3][R2] ;  /* 0x00c0000002147b82 */ /* 0x000e220000000a00 */
[----:B------:R-:W-:-:S07]  /*6a50*/  VIADD R7, R7, 0x4 ;  /* 0x0000000407077836 */ /* 0x000fce0000000000 */
[----:B------:R-:W1:Y:S08]  /*6a60*/  LDC.64 R16, c[0x3][R2+0x8] ;  /* 0x00c0020002107b82 */ /* 0x000e700000000a00 */
[----:B------:R-:W2:Y:S01]  /*6a70*/  LDC.64 R14, c[0x3][R2+0x10] ;  /* 0x00c00400020e7b82 */ /* 0x000ea20000000a00 */
[----:B0-----:R-:W-:-:S04]  /*6a80*/  IADD3 R27, P0, PT, R20, R27, RZ ;  /* 0x0000001b141b7210 */ /* 0x001fc80007f1e0ff */
[----:B------:R-:W-:-:S05]  /*6a90*/  IADD3.X R21, P1, PT, R21, R6, RZ, P0, !PT ;  /* 0x0000000615157210 */ /* 0x000fca000073e4ff */
[----:B------:R-:W-:-:S05]  /*6aa0*/  IMAD.X R25, RZ, RZ, RZ, P1 ;  /* 0x000000ffff197224 */ /* 0x000fca00008e06ff */
[----:B------:R-:W-:Y:S02]  /*6ab0*/  LOP3.LUT R25, RZ, R25, RZ, 0x33, !PT ;  /* 0x00000019ff197212 */ /* 0x000fe400078e33ff */
[----:B----4-:R-:W-:-:S04]  /*6ac0*/  IADD3 R18, P0, PT, R18, -R27, RZ ;  /* 0x8000001b12127210 */ /* 0x010fc80007f1e0ff */
[----:B------:R-:W-:Y:S02]  /*6ad0*/  IADD3.X R19, P0, PT, R19, ~R21, RZ, P0, !PT ;  /* 0x8000001513137210 */ /* 0x000fe4000071e4ff */
[----:B------:R-:W0:Y:S03]  /*6ae0*/  LDC.64 R20, c[0x3][R2+0x18] ;  /* 0x00c0060002147b82 */ /* 0x000e260000000a00 */
[----:B------:R-:W-:Y:S01]  /*6af0*/  IMAD.X R25, RZ, RZ, R25, P0 ;  /* 0x000000ffff197224 */ /* 0x000fe200000e0619 */
[----:B------:R4:W-:Y:S04]  /*6b00*/  STL.64 [R23], R18 ;  /* 0x0000001217007387 */ /* 0x0009e80000100a00 */
[----:B------:R-:W-:-:S04]  /*6b10*/  LOP3.LUT R25, R25, 0x1, RZ, 0xc0, !PT ;  /* 0x0000000119197812 */ /* 0x000fc800078ec0ff */
[----:B-1----:R-:W-:-:S04]  /*6b20*/  IADD3 R25, P0, PT, R16, R25, RZ ;  /* 0x0000001910197210 */ /* 0x002fc80007f1e0ff */
[----:B------:R-:W-:Y:S02]  /*6b30*/  IADD3.X R27, P1, PT, RZ, R17, RZ, P0, !PT ;  /* 0x00000011ff1b7210 */ /* 0x000fe4000073e4ff */
[----:B--2---:R-:W-:-:S03]  /*6b40*/  IADD3 R10, P0, PT, R10, -R25, RZ ;  /* 0x800000190a0a7210 */ /* 0x004fc60007f1e0ff */
        /* <DEDUP_REMOVED lines=24> */
.L_x_521:
[----:B------:R-:W-:Y:S05]  /*6cd0*/  BRA.U !UP1, `(.L_x_517) ;  /* 0x0000000109947547 */ /* 0x000fea000b800000 */
[----:B------:R-:W-:Y:S01]  /*6ce0*/  UISETP.NE.AND UP0, UPT, UR22, URZ, UPT ;  /* 0x000000ff1600728c */ /* 0x000fe2000bf05270 */
[----:B------:R-:W-:-:S04]  /*6cf0*/  LOP3.LUT R3, R3, 0x1, RZ, 0xc0, !PT ;  /* 0x0000000103037812 */ /* 0x000fc800078ec0ff */
[----:B------:R-:W-:-:S04]  /*6d00*/  ISETP.NE.U32.AND P1, PT, R3, 0x1, PT ;  /* 0x000000010300780c */ /* 0x000fc80003f25070 */
[----:B------:R-:W-:Y:S09]  /*6d10*/  BRA.U !UP0, `(.L_x_522) ;  /* 0x0000000108647547 */ /* 0x000ff2000b800000 */
[----:B------:R-:W-:-:S04]  /*6d20*/  IMAD.SHL.U32 R2, R7, 0x8, RZ ;  /* 0x0000000807027824 */ /* 0x000fc800078e00ff */
[----:B---3--:R-:W-:-:S05]  /*6d30*/  IMAD.IADD R17, R1, 0x1, R2 ;  /* 0x0000000101117824 */ /* 0x008fca00078e0202 */
[----:B-1--4-:R-:W3:Y:S04]  /*6d40*/  LDL.64 R12, [R17] ;  /* 0x00000000110c7983 */ /* 0x012ee80000100a00 */
[----:B------:R-:W4:Y:S01]  /*6d50*/  LDL.64 R8, [R17+0x8] ;  /* 0x0000080011087983 */ /* 0x000f220000100a00 */
[----:B------:R-:W0:Y:S01]  /*6d60*/  LDC.64 R14, c[0x3][R2] ;  /* 0x00c00000020e7b82 */ /* 0x000e220000000a00 */
[----:B------:R-:W-:-:S07]  /*6d70*/  VIADD R7, R7, 0x2 ;  /* 0x0000000207077836 */ /* 0x000fce0000000000 */
[----:B--2---:R-:W1:Y:S01]  /*6d80*/  LDC.64 R10, c[0x3][R2+0x8] ;  /* 0x00c00200020a7b82 */ /* 0x004e620000000a00 */
        /* <DEDUP_REMOVED lines=18> */
.L_x_522:
[----:B------:R-:W-:Y:S05]  /*6eb0*/  @P1 BRA `(.L_x_517) ;  /* 0x00000000001c1947 */ /* 0x000fea0003800000 */
[----:B------:R-:W-:-:S04]  /*6ec0*/  IMAD.SHL.U32 R2, R7, 0x8, RZ ;  /* 0x0000000807027824 */ /* 0x000fc800078e00ff */
[----:B------:R-:W-:-:S05]  /*6ed0*/  IMAD.IADD R7, R1, 0x1, R2 ;  /* 0x0000000101077824 */ /* 0x000fca00078e0202 */
[----:B0--34-:R-:W3:Y:S01]  /*6ee0*/  LDL.64 R8, [R7] ;  /* 0x0000000007087983 */ /* 0x019ee20000100a00 */
[----:B------:R-:W3:Y:S02]  /*6ef0*/  LDC.64 R2, c[0x3][R2] ;  /* 0x00c0000002027b82 */ /* 0x000ee40000000a00 */
[----:B---3--:R-:W-:-:S04]  /*6f00*/  IADD3 R8, P0, P1, R8, -R27, -R2 ;  /* 0x8000001b08087210 */ /* 0x008fc8000791e802 */
[----:B------:R-:W-:-:S05]  /*6f10*/  IADD3.X R9, PT, PT, R9, ~R6, ~R3, P0, P1 ;  /* 0x8000000609097210 */ /* 0x000fca00007e2c03 */
[----:B------:R0:W-:Y:S04]  /*6f20*/  STL.64 [R7], R8 ;  /* 0x0000000807007387 */ /* 0x0001e80000100a00 */
.L_x_517:
[----:B------:R-:W-:Y:S05]  /*6f30*/  BSYNC.RECONVERGENT B0 ;  /* 0x0000000000007941 */ /* 0x000fea0003800200 */
.L_x_515:
[----:B------:R-:W5:Y:S01]  /*6f40*/  LDL.64 R2, [R1] ;  /* 0x0000000001027983 */ /* 0x000f620000100a00 */
[----:B------:R-:W1:Y:S03]  /*6f50*/  LDCU UR23, c[0x3][0x98] ;  /* 0x00c01300ff1777ac */ /* 0x000e660008000800 */
[----:B0-----:R-:W5:Y:S04]  /*6f60*/  LDL.64 R6, [R1+0x8] ;  /* 0x0000080001067983 */ /* 0x001f680000100a00 */
[----:B---34-:R-:W3:Y:S04]  /*6f70*/  LDL.64 R8, [R1+0x10] ;  /* 0x0000100001087983 */ /* 0x018ee80000100a00 */
[----:B--2---:R-:W2:Y:S04]  /*6f80*/  LDL.64 R10, [R1+0x18] ;  /* 0x00001800010a7983 */ /* 0x004ea80000100a00 */
[----:B-1----:R-:W4:Y:S04]  /*6f90*/  LDL.64 R12, [R1+0x20] ;  /* 0x00002000010c7983 */ /* 0x002f280000100a00 */
[----:B------:R-:W4:Y:S04]  /*6fa0*/  LDL.64 R14, [R1+0x28] ;  /* 0x00002800010e7983 */ /* 0x000f280000100a00 */
[----:B------:R-:W4:Y:S04]  /*6fb0*/  LDL.64 R16, [R1+0x30] ;  /* 0x0000300001107983 */ /* 0x000f280000100a00 */
[----:B------:R-:W4:Y:S04]  /*6fc0*/  LDL.64 R18, [R1+0x38] ;  /* 0x0000380001127983 */ /* 0x000f280000100a00 */
[----:B------:R-:W4:Y:S01]  /*6fd0*/  LDL.64 R20, [R1+0x40] ;  /* 0x0000400001147983 */ /* 0x000f220000100a00 */
[----:B------:R-:W-:-:S03]  /*6fe0*/  UISETP.GE.AND UP0, UPT, UR23, 0x1, UPT ;  /* 0x000000011700788c */ /* 0x000fc6000bf06270 */
        /* <DEDUP_REMOVED lines=9> */
[----:B-----5:R0:W-:Y:S04]  /*7080*/  STL.64 [R1+0x120], R2 ;  /* 0x0001200201007387 */ /* 0x0201e80000100a00 */
[----:B------:R0:W-:Y:S04]  /*7090*/  STL.64 [R1+0x128], R6 ;  /* 0x0001280601007387 */ /* 0x0001e80000100a00 */
[----:B---3--:R0:W-:Y:S04]  /*70a0*/  STL.64 [R1+0x130], R8 ;  /* 0x0001300801007387 */ /* 0x0081e80000100a00 */
[----:B--2---:R0:W-:Y:S04]  /*70b0*/  STL.64 [R1+0x138], R10 ;  /* 0x0001380a01007387 */ /* 0x0041e80000100a00 */
[----:B----4-:R0:W-:Y:S04]  /*70c0*/  STL.64 [R1+0x140], R12 ;  /* 0x0001400c01007387 */ /* 0x0101e80000100a00 */
        /* <DEDUP_REMOVED lines=8> */
.L_x_539:
        /* <DEDUP_REMOVED lines=12> */
.L_x_525:
        /* <DEDUP_REMOVED lines=133> */
.L_x_524:
        /* <DEDUP_REMOVED lines=71> */
.L_x_527:
        /* <DEDUP_REMOVED lines=40> */
.L_x_528:
        /* <DEDUP_REMOVED lines=18> */
.L_x_526:
        /* <DEDUP_REMOVED lines=13> */
.L_x_530:
        /* <DEDUP_REMOVED lines=134> */
.L_x_529:
        /* <DEDUP_REMOVED lines=71> */
.L_x_532:
        /* <DEDUP_REMOVED lines=41> */
.L_x_533:
        /* <DEDUP_REMOVED lines=19> */
.L_x_531:
        /* <DEDUP_REMOVED lines=10> */
.L_x_536:
        /* <DEDUP_REMOVED lines=37> */
.L_x_535:
        /* <DEDUP_REMOVED lines=23> */
.L_x_537:
        /* <DEDUP_REMOVED lines=14> */
.L_x_538:
        /* <DEDUP_REMOVED lines=12> */
.L_x_534:
[----:B------:R0:W-:Y:S01]  /*99d0*/  STL.64 [UR19], R2 ;  /* 0x00000002ff007987 */ /* 0x0001e20008100a13 */
[----:B------:R-:W-:Y:S05]  /*99e0*/  BRA.U UP0, `(.L_x_539) ;  /* 0xffffffd500d87547 */ /* 0x000fea000b83ffff */
.L_x_523:
[----:B------:R-:W-:Y:S01]  /*99f0*/  UISETP.GE.AND UP0, UPT, UR23, 0x1, UPT ;  /* 0x000000011700788c */ /* 0x000fe2000bf06270 */
[----:B------:R-:W-:Y:S01]  /*9a00*/  BSSY.RECONVERGENT B0, `(.L_x_540) ;  /* 0x00000d4000007945 */ /* 0x000fe20003800200 */
[----:B------:R-:W-:-:S07]  /*9a10*/  UIADD3 UR27, UPT, UPT, UR23, -0x1, URZ ;  /* 0xffffffff171b7890 */ /* 0x000fce000fffe0ff */
[----:B------:R-:W-:Y:S05]  /*9a20*/  BRA.U !UP0, `(.L_x_541) ;  /* 0x0000000108387547 */ /* 0x000fea000b800000 */
[----:B------:R-:W-:-:S07]  /*9a30*/  IMAD.U32 R4, RZ, RZ, UR27 ;  /* 0x0000001bff047e24 */ /* 0x000fce000f8e00ff */
.L_x_543:
        /* <DEDUP_REMOVED lines=13> */
.L_x_541:
        /* <DEDUP_REMOVED lines=11> */
.L_x_545:
        /* <DEDUP_REMOVED lines=94> */
.L_x_544:
        /* <DEDUP_REMOVED lines=52> */
.L_x_546:
        /* <DEDUP_REMOVED lines=30> */
.L_x_547:
        /* <DEDUP_REMOVED lines=8> */
.L_x_542:
[----:B------:R-:W-:Y:S05]  /*a740*/  BSYNC.RECONVERGENT B0 ;  /* 0x0000000000007941 */ /* 0x000fea0003800200 */
.L_x_540:
        /* <DEDUP_REMOVED lines=33> */
.L_x_564:
        /* <DEDUP_REMOVED lines=12> */
.L_x_550:
        /* <DEDUP_REMOVED lines=133> */
.L_x_549:
        /* <DEDUP_REMOVED lines=71> */
.L_x_552:
        /* <DEDUP_REMOVED lines=40> */
.L_x_553:
        /* <DEDUP_REMOVED lines=18> */
.L_x_551:
        /* <DEDUP_REMOVED lines=13> */
.L_x_555:
        /* <DEDUP_REMOVED lines=134> */
.L_x_554:
        /* <DEDUP_REMOVED lines=71> */
.L_x_557:
        /* <DEDUP_REMOVED lines=41> */
.L_x_558:
        /* <DEDUP_REMOVED lines=19> */
.L_x_556:
        /* <DEDUP_REMOVED lines=10> */
.L_x_561:
        /* <DEDUP_REMOVED lines=37> */
.L_x_560:
        /* <DEDUP_REMOVED lines=23> */
.L_x_562:
        /* <DEDUP_REMOVED lines=14> */
.L_x_563:
        /* <DEDUP_REMOVED lines=12> */
.L_x_559:
[----:B------:R0:W-:Y:S01]  /*d1e0*/  STL.64 [UR19], R2 ;  /* 0x00000002ff007987 */ /* 0x0001e20008100a13 */
[----:B------:R-:W-:Y:S05]  /*d1f0*/  BRA.U UP0, `(.L_x_564) ;  /* 0xffffffd500d87547 */ /* 0x000fea000b83ffff */
.L_x_548:
[----:B------:R-:W-:Y:S01]  /*d200*/  UISETP.GE.AND UP0, UPT, UR23, 0x1, UPT ;  /* 0x000000011700788c */ /* 0x000fe2000bf06270 */
[----:B------:R-:W-:Y:S01]  /*d210*/  BSSY.RECONVERGENT B0, `(.L_x_565) ;  /* 0x00000d4000007945 */ /* 0x000fe20003800200 */
[----:B------:R-:W-:-:S07]  /*d220*/  UIADD3 UR27, UPT, UPT, UR23, -0x1, URZ ;  /* 0xffffffff171b7890 */ /* 0x000fce000fffe0ff */
[----:B------:R-:W-:Y:S05]  /*d230*/  BRA.U !UP0, `(.L_x_566) ;  /* 0x0000000108387547 */ /* 0x000fea000b800000 */
[----:B------:R-:W-:-:S07]  /*d240*/  IMAD.U32 R4, RZ, RZ, UR27 ;  /* 0x0000001bff047e24 */ /* 0x000fce000f8e00ff */
.L_x_568:
        /* <DEDUP_REMOVED lines=13> */
.L_x_566:
        /* <DEDUP_REMOVED lines=11> */
.L_x_570:
        /* <DEDUP_REMOVED lines=94> */
.L_x_569:
        /* <DEDUP_REMOVED lines=52> */
.L_x_571:
        /* <DEDUP_REMOVED lines=30> */
.L_x_572:
        /* <DEDUP_REMOVED lines=8> */
.L_x_567:
[----:B------:R-:W-:Y:S05]  /*df50*/  BSYNC.RECONVERGENT B0 ;  /* 0x0000000000007941 */ /* 0x000fea0003800200 */
.L_x_565:
        /* <DEDUP_REMOVED lines=33> */
.L_x_589:
        /* <DEDUP_REMOVED lines=12> */
.L_x_575:
        /* <DEDUP_REMOVED lines=133> */
.L_x_574:
        /* <DEDUP_REMOVED lines=71> */
.L_x_577:
        /* <DEDUP_REMOVED lines=40> */
.L_x_578:
        /* <DEDUP_REMOVED lines=18> */
.L_x_576:
        /* <DEDUP_REMOVED lines=13> */
.L_x_580:
        /* <DEDUP_REMOVED lines=134> */
.L_x_579:
        /* <DEDUP_REMOVED lines=71> */
.L_x_582:
        /* <DEDUP_REMOVED lines=41> */
.L_x_583:
        /* <DEDUP_REMOVED lines=19> */
.L_x_581:
        /* <DEDUP_REMOVED lines=10> */
.L_x_586:
        /* <DEDUP_REMOVED lines=37> */
.L_x_585:
        /* <DEDUP_REMOVED lines=23> */
.L_x_587:
        /* <DEDUP_REMOVED lines=14> */
.L_x_588:
        /* <DEDUP_REMOVED lines=12> */
.L_x_584:
[----:B------:R0:W-:Y:S01]  /*109f0*/  STL.64 [UR19], R2 ;  /* 0x00000002ff007987 */ /* 0x0001e20008100a13 */
[----:B------:R-:W-:Y:S05]  /*10a00*/  BRA.U UP0, `(.L_x_589) ;  /* 0xffffffd500d87547 */ /* 0x000fea000b83ffff */
.L_x_573:
[----:B------:R-:W-:Y:S01]  /*10a10*/  UISETP.GE.AND UP0, UPT, UR23, 0x1, UPT ;  /* 0x000000011700788c */ /* 0x000fe2000bf06270 */
[----:B------:R-:W-:Y:S01]  /*10a20*/  BSSY.RECONVERGENT B0, `(.L_x_590) ;  /* 0x00000d4000007945 */ /* 0x000fe20003800200 */
[----:B------:R-:W-:-:S07]  /*10a30*/  UIADD3 UR27, UPT, UPT, UR23, -0x1, URZ ;  /* 0xffffffff171b7890 */ /* 0x000fce000fffe0ff */
[----:B------:R-:W-:Y:S05]  /*10a40*/  BRA.U !UP0, `(.L_x_591) ;  /* 0x0000000108387547 */ /* 0x000fea000b800000 */
[----:B------:R-:W-:-:S07]  /*10a50*/  IMAD.U32 R4, RZ, RZ, UR27 ;  /* 0x0000001bff047e24 */ /* 0x000fce000f8e00ff */
.L_x_593:
        /* <DEDUP_REMOVED lines=13> */
.L_x_591:
        /* <DEDUP_REMOVED lines=11> */
.L_x_595:
        /* <DEDUP_REMOVED lines=94> */
.L_x_594:
        /* <DEDUP_REMOVED lines=52> */
.L_x_596:
        /* <DEDUP_REMOVED lines=30> */
.L_x_597:
        /* <DEDUP_REMOVED lines=8> */
.L_x_592:
[----:B------:R-:W-:Y:S05]  /*11760*/  BSYNC.RECONVERGENT B0 ;  /* 0x0000000000007941 */ /* 0x000fea0003800200 */
.L_x_590:
        /* <DEDUP_REMOVED lines=33> */
.L_x_614:
        /* <DEDUP_REMOVED lines=12> */
.L_x_600:
        /* <DEDUP_REMOVED lines=133> */
.L_x_599:
        /* <DEDUP_REMOVED lines=71> */
.L_x_602:
        /* <DEDUP_REMOVED lines=40> */
.L_x_603:
        /* <DEDUP_REMOVED lines=18> */
.L_x_601:
        /* <DEDUP_REMOVED lines=13> */
.L_x_605:
        /* <DEDUP_REMOVED lines=134> */
.L_x_604:
        /* <DEDUP_REMOVED lines=71> */
.L_x_607:
        /* <DEDUP_REMOVED lines=41> */
.L_x_608:
        /* <DEDUP_REMOVED lines=19> */
.L_x_606:
        /* <DEDUP_REMOVED lines=10> */
.L_x_611:
        /* <DEDUP_REMOVED lines=37> */
.L_x_610:
        /* <DEDUP_REMOVED lines=23> */
.L_x_612:
        /* <DEDUP_REMOVED lines=14> */
.L_x_613:
        /* <DEDUP_REMOVED lines=12> */
.L_x_609:
[----:B------:R0:W-:Y:S01]  /*14200*/  STL.64 [UR19], R2 ;  /* 0x00000002ff007987 */ /* 0x0001e20008100a13 */
[----:B------:R-:W-:Y:S05]  /*14210*/  BRA.U UP0, `(.L_x_614) ;  /* 0xffffffd500d87547 */ /* 0x000fea000b83ffff */
.L_x_598:
[----:B------:R-:W-:Y:S01]  /*14220*/  UISETP.GE.AND UP0, UPT, UR23, 0x1, UPT ;  /* 0x000000011700788c */ /* 0x000fe2000bf06270 */
[----:B------:R-:W-:Y:S01]  /*14230*/  BSSY.RECONVERGENT B0, `(.L_x_615) ;  /* 0x00000d4000007945 */ /* 0x000fe20003800200 */
[----:B------:R-:W-:-:S07]  /*14240*/  UIADD3 UR27, UPT, UPT, UR23, -0x1, URZ ;  /* 0xffffffff171b7890 */ /* 0x000fce000fffe0ff */
[----:B------:R-:W-:Y:S05]  /*14250*/  BRA.U !UP0, `(.L_x_616) ;  /* 0x0000000108387547 */ /* 0x000fea000b800000 */
[----:B------:R-:W-:-:S07]  /*14260*/  IMAD.U32 R4, RZ, RZ, UR27 ;  /* 0x0000001bff047e24 */ /* 0x000fce000f8e00ff */
.L_x_618:
        /* <DEDUP_REMOVED lines=13> */
.L_x_616:
        /* <DEDUP_REMOVED lines=11> */
.L_x_620:
        /* <DEDUP_REMOVED lines=94> */
.L_x_619:
        /* <DEDUP_REMOVED lines=52> */
.L_x_621:
        /* <DEDUP_REMOVED lines=30> */
.L_x_622:
        /* <DEDUP_REMOVED lines=8> */
.L_x_617:
[----:B------:R-:W-:Y:S05]  /*14f70*/  BSYNC.RECONVERGENT B0 ;  /* 0x0000000000007941 */ /* 0x000fea0003800200 */
.L_x_615:
        /* <DEDUP_REMOVED lines=33> */
.L_x_639:
        /* <DEDUP_REMOVED lines=12> */
.L_x_625:
        /* <DEDUP_REMOVED lines=133> */
.L_x_624:
        /* <DEDUP_REMOVED lines=71> */
.L_x_627:
        /* <DEDUP_REMOVED lines=40> */
.L_x_628:
        /* <DEDUP_REMOVED lines=18> */
.L_x_626:
        /* <DEDUP_REMOVED lines=13> */
.L_x_630:
        /* <DEDUP_REMOVED lines=134> */
.L_x_629:
        /* <DEDUP_REMOVED lines=71> */
.L_x_632:
        /* <DEDUP_REMOVED lines=41> */
.L_x_633:
        /* <DEDUP_REMOVED lines=19> */
.L_x_631:
        /* <DEDUP_REMOVED lines=10> */
.L_x_636:
        /* <DEDUP_REMOVED lines=37> */
.L_x_635:
        /* <DEDUP_REMOVED lines=23> */
.L_x_637:
        /* <DEDUP_REMOVED lines=14> */
.L_x_638:
        /* <DEDUP_REMOVED lines=12> */
.L_x_634:
[----:B------:R0:W-:Y:S01]  /*17a10*/  STL.64 [UR19], R2 ;  /* 0x00000002ff007987 */ /* 0x0001e20008100a13 */
[----:B------:R-:W-:Y:S05]  /*17a20*/  BRA.U UP0, `(.L_x_639) ;  /* 0xffffffd500d87547 */ /* 0x000fea000b83ffff */
.L_x_623:
[----:B------:R-:W-:Y:S01]  /*17a30*/  UISETP.GE.AND UP0, UPT, UR23, 0x1, UPT ;  /* 0x000000011700788c */ /* 0x000fe2000bf06270 */
[----:B------:R-:W-:Y:S01]  /*17a40*/  BSSY.RECONVERGENT B0, `(.L_x_640) ;  /* 0x00000d4000007945 */ /* 0x000fe20003800200 */
[----:B------:R-:W-:-:S07]  /*17a50*/  UIADD3 UR27, UPT, UPT, UR23, -0x1, URZ ;  /* 0xffffffff171b7890 */ /* 0x000fce000fffe0ff */
[----:B------:R-:W-:Y:S05]  /*17a60*/  BRA.U !UP0, `(.L_x_641) ;  /* 0x0000000108387547 */ /* 0x000fea000b800000 */
[----:B------:R-:W-:-:S07]  /*17a70*/  IMAD.U32 R4, RZ, RZ, UR27 ;  /* 0x0000001bff047e24 */ /* 0x000fce000f8e00ff */
.L_x_643:
        /* <DEDUP_REMOVED lines=13> */
.L_x_641:
        /* <DEDUP_REMOVED lines=11> */
.L_x_645:
        /* <DEDUP_REMOVED lines=94> */
.L_x_644:
        /* <DEDUP_REMOVED lines=52> */
.L_x_646:
        /* <DEDUP_REMOVED lines=30> */
.L_x_647:
        /* <DEDUP_REMOVED lines=8> */
.L_x_642:
[----:B------:R-:W-:Y:S05]  /*18780*/  BSYNC.RECONVERGENT B0 ;  /* 0x0000000000007941 */ /* 0x000fea0003800200 */
.L_x_640:
        /* <DEDUP_REMOVED lines=33> */
.L_x_664:
        /* <DEDUP_REMOVED lines=12> */
.L_x_650:
        /* <DEDUP_REMOVED lines=133> */
.L_x_649:
        /* <DEDUP_REMOVED lines=71> */
.L_x_652:
        /* <DEDUP_REMOVED lines=40> */
.L_x_653:
        /* <DEDUP_REMOVED lines=18> */
.L_x_651:
        /* <DEDUP_REMOVED lines=13> */
.L_x_655:
        /* <DEDUP_REMOVED lines=134> */
.L_x_654:
        /* <DEDUP_REMOVED lines=71> */
.L_x_657:
        /* <DEDUP_REMOVED lines=41> */
.L_x_658:
        /* <DEDUP_REMOVED lines=19> */
.L_x_656:
        /* <DEDUP_REMOVED lines=10> */
.L_x_661:
        /* <DEDUP_REMOVED lines=37> */
.L_x_660:
        /* <DEDUP_REMOVED lines=23> */
.L_x_662:
        /* <DEDUP_REMOVED lines=14> */
.L_x_663:
        /* <DEDUP_REMOVED lines=12> */
.L_x_659:
[----:B------:R0:W-:Y:S01]  /*1b220*/  STL.64 [UR19], R2 ;  /* 0x00000002ff007987 */ /* 0x0001e20008100a13 */
[----:B------:R-:W-:Y:S05]  /*1b230*/  BRA.U UP0, `(.L_x_664) ;  /* 0xffffffd500d87547 */ /* 0x000fea000b83ffff */
.L_x_648:
[----:B------:R-:W-:Y:S01]  /*1b240*/  UISETP.GE.AND UP0, UPT, UR23, 0x1, UPT ;  /* 0x000000011700788c */ /* 0x000fe2000bf06270 */
[----:B------:R-:W-:Y:S01]  /*1b250*/  BSSY.RECONVERGENT B0, `(.L_x_665) ;  /* 0x00000d4000007945 */ /* 0x000fe20003800200 */
[----:B------:R-:W-:-:S07]  /*1b260*/  UIADD3 UR27, UPT, UPT, UR23, -0x1, URZ ;  /* 0xffffffff171b7890 */ /* 0x000fce000fffe0ff */
[----:B------:R-:W-:Y:S05]  /*1b270*/  BRA.U !UP0, `(.L_x_666) ;  /* 0x0000000108387547 */ /* 0x000fea000b800000 */
[----:B------:R-:W-:-:S07]  /*1b280*/  IMAD.U32 R4, RZ, RZ, UR27 ;  /* 0x0000001bff047e24 */ /* 0x000fce000f8e00ff */
.L_x_668:
        /* <DEDUP_REMOVED lines=13> */
.L_x_666:
        /* <DEDUP_REMOVED lines=11> */
.L_x_670:
        /* <DEDUP_REMOVED lines=94> */
.L_x_669:
        /* <DEDUP_REMOVED lines=52> */
.L_x_671:
        /* <DEDUP_REMOVED lines=30> */
.L_x_672:
        /* <DEDUP_REMOVED lines=8> */
.L_x_667:
[----:B------:R-:W-:Y:S05]  /*1bf90*/  BSYNC.RECONVERGENT B0 ;  /* 0x0000000000007941 */ /* 0x000fea0003800200 */
.L_x_665:
        /* <DEDUP_REMOVED lines=33> */
.L_x_689:
        /* <DEDUP_REMOVED lines=12> */
.L_x_675:
        /* <DEDUP_REMOVED lines=133> */
.L_x_674:
        /* <DEDUP_REMOVED lines=71> */
.L_x_677:
        /* <DEDUP_REMOVED lines=40> */
.L_x_678:
        /* <DEDUP_REMOVED lines=18> */
.L_x_676:
        /* <DEDUP_REMOVED lines=13> */
.L_x_680:
        /* <DEDUP_REMOVED lines=134> */
.L_x_679:
        /* <DEDUP_REMOVED lines=71> */
.L_x_682:
        /* <DEDUP_REMOVED lines=41> */
.L_x_683:
        /* <DEDUP_REMOVED lines=19> */
.L_x_681:
        /* <DEDUP_REMOVED lines=10> */
.L_x_686:
        /* <DEDUP_REMOVED lines=37> */
.L_x_685:
        /* <DEDUP_REMOVED lines=23> */
.L_x_687:
        /* <DEDUP_REMOVED lines=14> */
.L_x_688:
        /* <DEDUP_REMOVED lines=12> */
.L_x_684:
[----:B------:R0:W-:Y:S01]  /*1ea30*/  STL.64 [UR19], R2 ;  /* 0x00000002ff007987 */ /* 0x0001e20008100a13 */
[----:B------:R-:W-:Y:S05]  /*1ea40*/  BRA.U UP0, `(.L_x_689) ;  /* 0xffffffd500d87547 */ /* 0x000fea000b83ffff */
.L_x_673:
[----:B------:R-:W-:Y:S01]  /*1ea50*/  UISETP.GE.AND UP0, UPT, UR23, 0x1, UPT ;  /* 0x000000011700788c */ /* 0x000fe2000bf06270 */
[----:B------:R-:W-:Y:S01]  /*1ea60*/  BSSY.RECONVERGENT B0, `(.L_x_690) ;  /* 0x00000d4000007945 */ /* 0x000fe20003800200 */
[----:B------:R-:W-:-:S07]  /*1ea70*/  UIADD3 UR27, UPT, UPT, UR23, -0x1, URZ ;  /* 0xffffffff171b7890 */ /* 0x000fce000fffe0ff */
[----:B------:R-:W-:Y:S05]  /*1ea80*/  BRA.U !UP0, `(.L_x_691) ;  /* 0x0000000108387547 */ /* 0x000fea000b800000 */
[----:B------:R-:W-:-:S07]  /*1ea90*/  IMAD.U32 R4, RZ, RZ, UR27 ;  /* 0x0000001bff047e24 */ /* 0x000fce000f8e00ff */
.L_x_693:
        /* <DEDUP_REMOVED lines=13> */
.L_x_691:
        /* <DEDUP_REMOVED lines=11> */
.L_x_695:
        /* <DEDUP_REMOVED lines=94> */
.L_x_694:
        /* <DEDUP_REMOVED lines=52> */
.L_x_696:
        /* <DEDUP_REMOVED lines=30> */
.L_x_697:
        /* <DEDUP_REMOVED lines=8> */
.L_x_692:
[----:B------:R-:W-:Y:S05]  /*1f7a0*/  BSYNC.RECONVERGENT B0 ;  /* 0x0000000000007941 */ /* 0x000fea0003800200 */
.L_x_690:
        /* <DEDUP_REMOVED lines=33> */
.L_x_714:
        /* <DEDUP_REMOVED lines=12> */
.L_x_700:
        /* <DEDUP_REMOVED lines=133> */
.L_x_699:
        /* <DEDUP_REMOVED lines=71> */
.L_x_702:
        /* <DEDUP_REMOVED lines=40> */
.L_x_703:
        /* <DEDUP_REMOVED lines=18> */
.L_x_701:
        /* <DEDUP_REMOVED lines=13> */
.L_x_705:
        /* <DEDUP_REMOVED lines=134> */
.L_x_704:
        /* <DEDUP_REMOVED lines=71> */
.L_x_707:
        /* <DEDUP_REMOVED lines=41> */
.L_x_708:
        /* <DEDUP_REMOVED lines=19> */
.L_x_706:
        /* <DEDUP_REMOVED lines=10> */
.L_x_711:
        /* <DEDUP_REMOVED lines=37> */
.L_x_710:
        /* <DEDUP_REMOVED lines=23> */
.L_x_712:
        /* <DEDUP_REMOVED lines=14> */
.L_x_713:
        /* <DEDUP_REMOVED lines=12> */
.L_x_709:
[----:B------:R0:W-:Y:S01]  /*22240*/  STL.64 [UR19], R2 ;  /* 0x00000002ff007987 */ /* 0x0001e20008100a13 */
[----:B------:R-:W-:Y:S05]  /*22250*/  BRA.U UP0, `(.L_x_714) ;  /* 0xffffffd500d87547 */ /* 0x000fea000b83ffff */
.L_x_698:
[----:B------:R-:W-:Y:S01]  /*22260*/  UISETP.GE.AND UP0, UPT, UR23, 0x1, UPT ;  /* 0x000000011700788c */ /* 0x000fe2000bf06270 */
[----:B------:R-:W-:Y:S01]  /*22270*/  BSSY.RECONVERGENT B0, `(.L_x_715) ;  /* 0x00000d4000007945 */ /* 0x000fe20003800200 */
[----:B------:R-:W-:-:S07]  /*22280*/  UIADD3 UR27, UPT, UPT, UR23, -0x1, URZ ;  /* 0xffffffff171b7890 */ /* 0x000fce000fffe0ff */
[----:B------:R-:W-:Y:S05]  /*22290*/  BRA.U !UP0, `(.L_x_716) ;  /* 0x0000000108387547 */ /* 0x000fea000b800000 */
[----:B------:R-:W-:-:S07]  /*222a0*/  IMAD.U32 R4, RZ, RZ, UR27 ;  /* 0x0000001bff047e24 */ /* 0x000fce000f8e00ff */
.L_x_718:
        /* <DEDUP_REMOVED lines=13> */
.L_x_716:
        /* <DEDUP_REMOVED lines=11> */
.L_x_720:
        /* <DEDUP_REMOVED lines=94> */
.L_x_719:
        /* <DEDUP_REMOVED lines=52> */
.L_x_721:
        /* <DEDUP_REMOVED lines=30> */
.L_x_722:
        /* <DEDUP_REMOVED lines=8> */
.L_x_717:
[----:B------:R-:W-:Y:S05]  /*22fb0*/  BSYNC.RECONVERGENT B0 ;  /* 0x0000000000007941 */ /* 0x000fea0003800200 */
.L_x_715:
        /* <DEDUP_REMOVED lines=33> */
.L_x_739:
        /* <DEDUP_REMOVED lines=12> */
.L_x_725:
        /* <DEDUP_REMOVED lines=133> */
.L_x_724:
        /* <DEDUP_REMOVED lines=71> */
.L_x_727:
        /* <DEDUP_REMOVED lines=40> */
.L_x_728:
        /* <DEDUP_REMOVED lines=18> */
.L_x_726:
        /* <DEDUP_REMOVED lines=13> */
.L_x_730:
        /* <DEDUP_REMOVED lines=134> */
.L_x_729:
        /* <DEDUP_REMOVED lines=71> */
.L_x_732:
        /* <DEDUP_REMOVED lines=41> */
.L_x_733:
        /* <DEDUP_REMOVED lines=19> */
.L_x_731:
        /* <DEDUP_REMOVED lines=10> */
.L_x_736:
        /* <DEDUP_REMOVED lines=37> */
.L_x_735:
        /* <DEDUP_REMOVED lines=23> */
.L_x_737:
        /* <DEDUP_REMOVED lines=14> */
.L_x_738:
        /* <DEDUP_REMOVED lines=12> */
.L_x_734:
[----:B------:R0:W-:Y:S01]  /*25a50*/  STL.64 [UR19], R2 ;  /* 0x00000002ff007987 */ /* 0x0001e20008100a13 */
[----:B------:R-:W-:Y:S05]  /*25a60*/  BRA.U UP0, `(.L_x_739) ;  /* 0xffffffd500d87547 */ /* 0x000fea000b83ffff */
.L_x_723:
[----:B------:R-:W-:Y:S01]  /*25a70*/  UISETP.GE.AND UP0, UPT, UR23, 0x1, UPT ;  /* 0x000000011700788c */ /* 0x000fe2000bf06270 */
[----:B------:R-:W-:Y:S01]  /*25a80*/  BSSY.RECONVERGENT B0, `(.L_x_740) ;  /* 0x00000d4000007945 */ /* 0x000fe20003800200 */
[----:B------:R-:W-:-:S07]  /*25a90*/  UIADD3 UR27, UPT, UPT, UR23, -0x1, URZ ;  /* 0xffffffff171b7890 */ /* 0x000fce000fffe0ff */
[----:B------:R-:W-:Y:S05]  /*25aa0*/  BRA.U !UP0, `(.L_x_741) ;  /* 0x0000000108387547 */ /* 0x000fea000b800000 */
[----:B------:R-:W-:-:S07]  /*25ab0*/  IMAD.U32 R4, RZ, RZ, UR27 ;  /* 0x0000001bff047e24 */ /* 0x000fce000f8e00ff */
.L_x_743:
        /* <DEDUP_REMOVED lines=13> */
.L_x_741:
        /* <DEDUP_REMOVED lines=11> */
.L_x_745:
        /* <DEDUP_REMOVED lines=94> */
.L_x_744:
        /* <DEDUP_REMOVED lines=52> */
.L_x_746:
        /* <DEDUP_REMOVED lines=30> */
.L_x_747:
        /* <DEDUP_REMOVED lines=8> */
.L_x_742:
[----:B------:R-:W-:Y:S05]  /*267c0*/  BSYNC.RECONVERGENT B0 ;  /* 0x0000000000007941 */ /* 0x000fea0003800200 */
.L_x_740:
        /* <DEDUP_REMOVED lines=33> */
.L_x_764:
        /* <DEDUP_REMOVED lines=12> */
.L_x_750:
        /* <DEDUP_REMOVED lines=133> */
.L_x_749:
        /* <DEDUP_REMOVED lines=71> */
.L_x_752:
        /* <DEDUP_REMOVED lines=40> */
.L_x_753:
        /* <DEDUP_REMOVED lines=18> */
.L_x_751:
        /* <DEDUP_REMOVED lines=13> */
.L_x_755:
        /* <DEDUP_REMOVED lines=134> */
.L_x_754:
        /* <DEDUP_REMOVED lines=71> */
.L_x_757:
        /* <DEDUP_REMOVED lines=41> */
.L_x_758:
        /* <DEDUP_REMOVED lines=19> */
.L_x_756:
        /* <DEDUP_REMOVED lines=10> */
.L_x_761:
        /* <DEDUP_REMOVED lines=37> */
.L_x_760:
        /* <DEDUP_REMOVED lines=23> */
.L_x_762:
        /* <DEDUP_REMOVED lines=14> */
.L_x_763:
        /* <DEDUP_REMOVED lines=12> */
.L_x_759:
[----:B------:R0:W-:Y:S01]  /*29260*/  STL.64 [UR19], R2 ;  /* 0x00000002ff007987 */ /* 0x0001e20008100a13 */
[----:B------:R-:W-:Y:S05]  /*29270*/  BRA.U UP0, `(.L_x_764) ;  /* 0xffffffd500d87547 */ /* 0x000fea000b83ffff */
.L_x_748:
[----:B------:R-:W-:Y:S01]  /*29280*/  UISETP.GE.AND UP0, UPT, UR23, 0x1, UPT ;  /* 0x000000011700788c */ /* 0x000fe2000bf06270 */
[----:B------:R-:W-:Y:S01]  /*29290*/  BSSY.RECONVERGENT B0, `(.L_x_765) ;  /* 0x00000d4000007945 */ /* 0x000fe20003800200 */
[----:B------:R-:W-:-:S07]  /*292a0*/  UIADD3 UR27, UPT, UPT, UR23, -0x1, URZ ;  /* 0xffffffff171b7890 */ /* 0x000fce000fffe0ff */
[----:B------:R-:W-:Y:S05]  /*292b0*/  BRA.U !UP0, `(.L_x_766) ;  /* 0x0000000108387547 */ /* 0x000fea000b800000 */
[----:B------:R-:W-:-:S07]  /*292c0*/  IMAD.U32 R4, RZ, RZ, UR27 ;  /* 0x0000001bff047e24 */ /* 0x000fce000f8e00ff */
.L_x_768:
        /* <DEDUP_REMOVED lines=13> */
.L_x_766:
        /* <DEDUP_REMOVED lines=11> */
.L_x_770:
        /* <DEDUP_REMOVED lines=94> */
.L_x_769:
        /* <DEDUP_REMOVED lines=52> */
.L_x_771:
        /* <DEDUP_REMOVED lines=30> */
.L_x_772:
        /* <DEDUP_REMOVED lines=8> */
.L_x_767:
[----:B------:R-:W-:Y:S05]  /*29fd0*/  BSYNC.RECONVERGENT B0 ;  /* 0x0000000000007941 */ /* 0x000fea0003800200 */
.L_x_765:
        /* <DEDUP_REMOVED lines=33> */
.L_x_789:
        /* <DEDUP_REMOVED lines=12> */
.L_x_775:
        /* <DEDUP_REMOVED lines=133> */
.L_x_774:
        /* <DEDUP_REMOVED lines=71> */
.L_x_777:
        /* <DEDUP_REMOVED lines=40> */
.L_x_778:
        /* <DEDUP_REMOVED lines=18> */
.L_x_776:
        /* <DEDUP_REMOVED lines=13> */
.L_x_780:
        /* <DEDUP_REMOVED lines=134> */
.L_x_779:
        /* <DEDUP_REMOVED lines=71> */
.L_x_782:
        /* <DEDUP_REMOVED lines=41> */
.L_x_783:
        /* <DEDUP_REMOVED lines=19> */
.L_x_781:
        /* <DEDUP_REMOVED lines=10> */
.L_x_786:
        /* <DEDUP_REMOVED lines=37> */
.L_x_785:
        /* <DEDUP_REMOVED lines=23> */
.L_x_787:
        /* <DEDUP_REMOVED lines=14> */
.L_x_788:
        /* <DEDUP_REMOVED lines=12> */
.L_x_784:
[----:B------:R0:W-:Y:S01]  /*2ca70*/  STL.64 [UR19], R2 ;  /* 0x00000002ff007987 */ /* 0x0001e20008100a13 */
[----:B------:R-:W-:Y:S05]  /*2ca80*/  BRA.U UP0, `(.L_x_789) ;  /* 0xffffffd500d87547 */ /* 0x000fea000b83ffff */
.L_x_773:
[----:B------:R-:W-:Y:S01]  /*2ca90*/  UISETP.GE.AND UP0, UPT, UR23, 0x1, UPT ;  /* 0x000000011700788c */ /* 0x000fe2000bf06270 */
[----:B------:R-:W-:Y:S01]  /*2caa0*/  BSSY.RECONVERGENT B0, `(.L_x_790) ;  /* 0x00000d4000007945 */ /* 0x000fe20003800200 */
[----:B------:R-:W-:-:S07]  /*2cab0*/  UIADD3 UR27, UPT, UPT, UR23, -0x1, URZ ;  /* 0xffffffff171b7890 */ /* 0x000fce000fffe0ff */
[----:B------:R-:W-:Y:S05]  /*2cac0*/  BRA.U !UP0, `(.L_x_791) ;  /* 0x0000000108387547 */ /* 0x000fea000b800000 */
[----:B------:R-:W-:-:S07]  /*2cad0*/  IMAD.U32 R4, RZ, RZ, UR27 ;  /* 0x0000001bff047e24 */ /* 0x000fce000f8e00ff */
.L_x_793:
        /* <DEDUP_REMOVED lines=13> */
.L_x_791:
        /* <DEDUP_REMOVED lines=11> */
.L_x_795:
        /* <DEDUP_REMOVED lines=94> */
.L_x_794:
        /* <DEDUP_REMOVED lines=52> */
.L_x_796:
        /* <DEDUP_REMOVED lines=30> */
.L_x_797:
        /* <DEDUP_REMOVED lines=8> */
.L_x_792:
[----:B------:R-:W-:Y:S05]  /*2d7e0*/  BSYNC.RECONVERGENT B0 ;  /* 0x0000000000007941 */ /* 0x000fea0003800200 */
.L_x_790:
        /* <DEDUP_REMOVED lines=33> */
.L_x_814:
        /* <DEDUP_REMOVED lines=12> */
.L_x_800:
        /* <DEDUP_REMOVED lines=133> */
.L_x_799:
        /* <DEDUP_REMOVED lines=71> */
.L_x_802:
        /* <DEDUP_REMOVED lines=40> */
.L_x_803:
        /* <DEDUP_REMOVED lines=18> */
.L_x_801:
        /* <DEDUP_REMOVED lines=13> */
.L_x_805:
        /* <DEDUP_REMOVED lines=134> */
.L_x_804:
        /* <DEDUP_REMOVED lines=71> */
.L_x_807:
        /* <DEDUP_REMOVED lines=41> */
.L_x_808:
        /* <DEDUP_REMOVED lines=19> */
.L_x_806:
        /* <DEDUP_REMOVED lines=10> */
.L_x_811:
        /* <DEDUP_REMOVED lines=37> */
.L_x_810:
        /* <DEDUP_REMOVED lines=23> */
.L_x_812:
        /* <DEDUP_REMOVED lines=14> */
.L_x_813:
        /* <DEDUP_REMOVED lines=12> */
.L_x_809:
[----:B------:R0:W-:Y:S01]  /*30280*/  STL.64 [UR19], R2 ;  /* 0x00000002ff007987 */ /* 0x0001e20008100a13 */
[----:B------:R-:W-:Y:S05]  /*30290*/  BRA.U UP0, `(.L_x_814) ;  /* 0xffffffd500d87547 */ /* 0x000fea000b83ffff */
.L_x_798:
[----:B------:R-:W-:Y:S01]  /*302a0*/  UISETP.GE.AND UP0, UPT, UR23, 0x1, UPT ;  /* 0x000000011700788c */ /* 0x000fe2000bf06270 */
[----:B------:R-:W-:Y:S01]  /*302b0*/  BSSY.RECONVERGENT B0, `(.L_x_815) ;  /* 0x00000d4000007945 */ /* 0x000fe20003800200 */
[----:B------:R-:W-:-:S07]  /*302c0*/  UIADD3 UR27, UPT, UPT, UR23, -0x1, URZ ;  /* 0xffffffff171b7890 */ /* 0x000fce000fffe0ff */
[----:B------:R-:W-:Y:S05]  /*302d0*/  BRA.U !UP0, `(.L_x_816) ;  /* 0x0000000108387547 */ /* 0x000fea000b800000 */
[----:B------:R-:W-:-:S07]  /*302e0*/  IMAD.U32 R4, RZ, RZ, UR27 ;  /* 0x0000001bff047e24 */ /* 0x000fce000f8e00ff */
.L_x_818:
        /* <DEDUP_REMOVED lines=13> */
.L_x_816:
        /* <DEDUP_REMOVED lines=11> */
.L_x_820:
        /* <DEDUP_REMOVED lines=94> */
.L_x_819:
        /* <DEDUP_REMOVED lines=52> */
.L_x_821:
        /* <DEDUP_REMOVED lines=30> */
.L_x_822:
        /* <DEDUP_REMOVED lines=8> */
.L_x_817:
[----:B------:R-:W-:Y:S05]  /*30ff0*/  BSYNC.RECONVERGENT B0 ;  /* 0x0000000000007941 */ /* 0x000fea0003800200 */
.L_x_815:
        /* <DEDUP_REMOVED lines=33> */
.L_x_839:
        /* <DEDUP_REMOVED lines=12> */
.L_x_825:
        /* <DEDUP_REMOVED lines=133> */
.L_x_824:
        /* <DEDUP_REMOVED lines=71> */
.L_x_827:
        /* <DEDUP_REMOVED lines=40> */
.L_x_828:
        /* <DEDUP_REMOVED lines=18> */
.L_x_826:
        /* <DEDUP_REMOVED lines=13> */
.L_x_830:
        /* <DEDUP_REMOVED lines=134> */
.L_x_829:
        /* <DEDUP_REMOVED lines=71> */
.L_x_832:
        /* <DEDUP_REMOVED lines=41> */
.L_x_833:
        /* <DEDUP_REMOVED lines=19> */
.L_x_831:
        /* <DEDUP_REMOVED lines=10> */
.L_x_836:
        /* <DEDUP_REMOVED lines=37> */
.L_x_835:
        /* <DEDUP_REMOVED lines=23> */
.L_x_837:
        /* <DEDUP_REMOVED lines=14> */
.L_x_838:
        /* <DEDUP_REMOVED lines=12> */
.L_x_834:
[----:B------:R0:W-:Y:S01]  /*33a90*/  STL.64 [UR19], R2 ;  /* 0x00000002ff007987 */ /* 0x0001e20008100a13 */
[----:B------:R-:W-:Y:S05]  /*33aa0*/  BRA.U UP0, `(.L_x_839) ;  /* 0xffffffd500d87547 */ /* 0x000fea000b83ffff */
.L_x_823:
[----:B------:R-:W-:Y:S01]  /*33ab0*/  UISETP.GE.AND UP0, UPT, UR23, 0x1, UPT ;  /* 0x000000011700788c */ /* 0x000fe2000bf06270 */
[----:B------:R-:W-:Y:S01]  /*33ac0*/  BSSY.RECONVERGENT B0, `(.L_x_840) ;  /* 0x00000d4000007945 */ /* 0x000fe20003800200 */
[----:B------:R-:W-:-:S07]  /*33ad0*/  UIADD3 UR27, UPT, UPT, UR23, -0x1, URZ ;  /* 0xffffffff171b7890 */ /* 0x000fce000fffe0ff */
[----:B------:R-:W-:Y:S05]  /*33ae0*/  BRA.U !UP0, `(.L_x_841) ;  /* 0x0000000108387547 */ /* 0x000fea000b800000 */
[----:B------:R-:W-:-:S07]  /*33af0*/  IMAD.U32 R4, RZ, RZ, UR27 ;  /* 0x0000001bff047e24 */ /* 0x000fce000f8e00ff */
.L_x_843:
        /* <DEDUP_REMOVED lines=13> */
.L_x_841:
        /* <DEDUP_REMOVED lines=11> */
.L_x_845:
        /* <DEDUP_REMOVED lines=94> */
.L_x_844:
        /* <DEDUP_REMOVED lines=52> */
.L_x_846:
        /* <DEDUP_REMOVED lines=30> */
.L_x_847:
        /* <DEDUP_REMOVED lines=8> */
.L_x_842:
[----:B------:R-:W-:Y:S05]  /*34800*/  BSYNC.RECONVERGENT B0 ;  /* 0x0000000000007941 */ /* 0x000fea0003800200 */
.L_x_840:
        /* <DEDUP_REMOVED lines=33> */
.L_x_864:
        /* <DEDUP_REMOVED lines=12> */
.L_x_850:
        /* <DEDUP_REMOVED lines=133> */
.L_x_849:
        /* <DEDUP_REMOVED lines=71> */
.L_x_852:
        /* <DEDUP_REMOVED lines=40> */
.L_x_853:
        /* <DEDUP_REMOVED lines=18> */
.L_x_851:
        /* <DEDUP_REMOVED lines=13> */
.L_x_855:
        /* <DEDUP_REMOVED lines=134> */
.L_x_854:
        /* <DEDUP_REMOVED lines=71> */
.L_x_857:
        /* <DEDUP_REMOVED lines=41> */
.L_x_858:
        /* <DEDUP_REMOVED lines=19> */
.L_x_856:
        /* <DEDUP_REMOVED lines=10> */
.L_x_861:
        /* <DEDUP_REMOVED lines=37> */
.L_x_860:
        /* <DEDUP_REMOVED lines=23> */
.L_x_862:
        /* <DEDUP_REMOVED lines=14> */
.L_x_863:
        /* <DEDUP_REMOVED lines=12> */
.L_x_859:
[----:B------:R0:W-:Y:S01]  /*372a0*/  STL.64 [UR19], R2 ;  /* 0x00000002ff007987 */ /* 0x0001e20008100a13 */
[----:B------:R-:W-:Y:S05]  /*372b0*/  BRA.U UP0, `(.L_x_864) ;  /* 0xffffffd500d87547 */ /* 0x000fea000b83ffff */
.L_x_848:
[----:B------:R-:W-:Y:S01]  /*372c0*/  UISETP.GE.AND UP0, UPT, UR23, 0x1, UPT ;  /* 0x000000011700788c */ /* 0x000fe2000bf06270 */
[----:B------:R-:W-:Y:S01]  /*372d0*/  BSSY.RECONVERGENT B0, `(.L_x_865) ;  /* 0x00000d6000007945 */ /* 0x000fe20003800200 */
[----:B------:R-:W-:-:S06]  /*372e0*/  UIADD3 UR4, UPT, UPT, UR23, -0x1, URZ ;  /* 0xffffffff17047890 */ /* 0x000fcc000fffe0ff */
[----:B0-----:R-:W-:Y:S01]  /*372f0*/  IMAD.U32 R7, RZ, RZ, UR4 ;  /* 0x00000004ff077e24 */ /* 0x001fe2000f8e00ff */
[----:B------:R-:W-:Y:S06]  /*37300*/  BRA.U !UP0, `(.L_x_866) ;  /* 0x0000000108387547 */ /* 0x000fec000b800000 */
[----:B------:R-:W-:-:S07]  /*37310*/  IMAD.MOV.U32 R4, RZ, RZ, R7 ;  /* 0x000000ffff047224 */ /* 0x000fce00078e0007 */
.L_x_868:
[----:B------:R-:W-:-:S04]  /*37320*/  IMAD.SHL.U32 R2, R4, 0x8, RZ ;  /* 0x0000000804027824 */ /* 0x000fc800078e00ff */
[----:B---3--:R-:W-:-:S06]  /*37330*/  IMAD.IADD R8, R1, 0x1, R2 ;  /* 0x0000000101087824 */ /* 0x008fcc00078e0202 */
[----:B----4-:R-:W3:Y:S01]  /*37340*/  LDL.64 R8, [R8] ;  /* 0x0000000008087983 */ /* 0x010ee20000100a00 */
[----:B------:R-:W3:Y:S02]  /*37350*/  LDC.64 R2, c[0x3][R2] ;  /* 0x00c0000002027b82 */ /* 0x000ee40000000a00 */
[----:B---3--:R-:W-:-:S04]  /*37360*/  ISETP.GT.U32.AND P0, PT, R8, R2, PT ;  /* 0x000000020800720c */ /* 0x008fc80003f04070 */
        /* <DEDUP_REMOVED lines=8> */
.L_x_866:
        /* <DEDUP_REMOVED lines=12> */
.L_x_871:
[----:B------:R-:W-:-:S04]  /*374b0*/  IMAD.SHL.U32 R2, R4, 0x8, RZ ;  /* 0x0000000804027824 */ /* 0x000fc800078e00ff */
[----:B------:R-:W-:-:S05]  /*374c0*/  IMAD.IADD R29, R1, 0x1, R2 ;  /* 0x00000001011d7824 */ /* 0x000fca00078e0202 */
[----:B---34-:R-:W3:Y:S04]  /*374d0*/  LDL.64 R22, [R29] ;  /* 0x000000001d167983 */ /* 0x018ee80000100a00 */
[----:B------:R-:W4:Y:S04]  /*374e0*/  LDL.64 R20, [R29+0x8] ;  /* 0x000008001d147983 */ /* 0x000f280000100a00 */
[----:B-1----:R-:W5:Y:S04]  /*374f0*/  LDL.64 R12, [R29+0x10] ;  /* 0x000010001d0c7983 */ /* 0x002f680000100a00 */
[----:B------:R-:W5:Y:S04]  /*37500*/  LDL.64 R8, [R29+0x18] ;  /* 0x000018001d087983 */ /* 0x000f680000100a00 */
[----:B------:R-:W5:Y:S04]  /*37510*/  LDL.64 R16, [R29+0x20] ;  /* 0x000020001d107983 */ /* 0x000f680000100a00 */
[----:B--2---:R-:W2:Y:S01]  /*37520*/  LDL.64 R10, [R29+0x28] ;  /* 0x000028001d0a7983 */ /* 0x004ea20000100a00 */
[----:B------:R-:W0:Y:S08]  /*37530*/  LDC.64 R14, c[0x3][R2] ;  /* 0x00c00000020e7b82 */ /* 0x000e300000000a00 */
[----:B------:R-:W1:Y:S01]  /*37540*/  LDC.64 R18, c[0x3][R2+0x8] ;  /* 0x00c0020002127b82 */ /* 0x000e620000000a00 */
[----:B0-----:R-:W-:-:S04]  /*37550*/  IADD3 R25, P0, PT, R14, R25, RZ ;  /* 0x000000190e197210 */ /* 0x001fc80007f1e0ff */
[----:B------:R-:W-:-:S05]  /*37560*/  IADD3.X R15, P1, PT, R15, R6, RZ, P0, !PT ;  /* 0x000000060f0f7210 */ /* 0x000fca000073e4ff */
[----:B------:R-:W-:-:S05]  /*37570*/  IMAD.X R26, RZ, RZ, RZ, P1 ;  /* 0x000000ffff1a7224 */ /* 0x000fca00008e06ff */
[----:B------:R-:W-:Y:S02]  /*37580*/  LOP3.LUT R26, RZ, R26, RZ, 0x33, !PT ;  /* 0x0000001aff1a7212 */ /* 0x000fe400078e33ff */
[----:B---3--:R-:W-:Y:S02]  /*37590*/  IADD3 R22, P0, PT, R22, -R25, RZ ;  /* 0x8000001916167210 */ /* 0x008fe40007f1e0ff */
[----:B------:R-:W3:Y:S02]  /*375a0*/  LDL.64 R24, [R29+0x30] ;  /* 0x000030001d187983 */ /* 0x000ee40000100a00 */
        /* <DEDUP_REMOVED lines=10> */
[----:B-----5:R-:W-:Y:S02]  /*37650*/  LOP3.LUT R23, RZ, R20, RZ, 0x33, !PT ;  /* 0x00000014ff177212 */ /* 0x020fe400078e33ff */
[----:B------:R-:W4:Y:S03]  /*37660*/  LDL.64 R20, [R29+0x38] ;  /* 0x000038001d147983 */ /* 0x000f260000100a00 */
        /* <DEDUP_REMOVED lines=31> */
[----:B--2---:R-:W-:-:S04]  /*37860*/  IADD3 R10, P0, PT, R10, -R23, RZ ;  /* 0x800000170a0a7210 */ /* 0x004fc80007f1e0ff */
        /* <DEDUP_REMOVED lines=9> */
[----:B---3--:R-:W-:-:S04]  /*37900*/  IADD3 R22, P0, PT, R24, -R23, RZ ;  /* 0x8000001718167210 */ /* 0x008fc80007f1e0ff */
        /* <DEDUP_REMOVED lines=11> */
[----:B----4-:R-:W-:-:S04]  /*379c0*/  IADD3 R16, P0, PT, R20, -R25, RZ ;  /* 0x8000001914107210 */ /* 0x010fc80007f1e0ff */
        /* <DEDUP_REMOVED lines=11> */
.L_x_870:
[----:B------:R-:W-:Y:S05]  /*37a80*/  BSYNC.RECONVERGENT B1 ;  /* 0x0000000000017941 */ /* 0x000fea0003800200 */
.L_x_869:
[----:B------:R-:W-:-:S09]  /*37a90*/  UISETP.NE.AND UP0, UPT, UR15, URZ, UPT ;  /* 0x000000ff0f00728c */ /* 0x000fd2000bf05270 */
[----:B------:R-:W-:Y:S05]  /*37aa0*/  BRA.U !UP0, `(.L_x_867) ;  /* 0x0000000508607547 */ /* 0x000fea000b800000 */
[----:B------:R-:W-:Y:S02]  /*37ab0*/  UISETP.GE.U32.AND UP0, UPT, UR15, 0x4, UPT ;  /* 0x000000040f00788c */ /* 0x000fe4000bf06070 */
[----:B------:R-:W-:-:S07]  /*37ac0*/  UISETP.NE.AND UP1, UPT, UR16, URZ, UPT ;  /* 0x000000ff1000728c */ /* 0x000fce000bf25270 */
[----:B------:R-:W-:Y:S05]  /*37ad0*/  BRA.U !UP0, `(.L_x_872) ;  /* 0x0000000108bc7547 */ /* 0x000fea000b800000 */
[----:B------:R-:W-:-:S04]  /*37ae0*/  IMAD.SHL.U32 R2, R27, 0x8, RZ ;  /* 0x000000081b027824 */ /* 0x000fc800078e00ff */
[----:B----4-:R-:W-:-:S05]  /*37af0*/  IMAD.IADD R23, R1, 0x1, R2 ;  /* 0x0000000101177824 */ /* 0x010fca00078e0202 */
[----:B---3--:R-:W3:Y:S04]  /*37b00*/  LDL.64 R8, [R23] ;  /* 0x0000000017087983 */ /* 0x008ee80000100a00 */
[----:B--2---:R-:W2:Y:S04]  /*37b10*/  LDL.64 R10, [R23+0x8] ;  /* 0x00000800170a7983 */ /* 0x004ea80000100a00 */
[----:B-1----:R-:W4:Y:S04]  /*37b20*/  LDL.64 R12, [R23+0x10] ;  /* 0x00001000170c7983 */ /* 0x002f280000100a00 */
[----:B------:R-:W5:Y:S01]  /*37b30*/  LDL.64 R14, [R23+0x18] ;  /* 0x00001800170e7983 */ /* 0x000f620000100a00 */
[----:B------:R-:W0:Y:S01]  /*37b40*/  LDC.64 R16, c[0x3][R2] ;  /* 0x00c0000002107b82 */ /* 0x000e220000000a00 */
[----:B------:R-:W-:-:S07]  /*37b50*/  VIADD R27, R27, 0x4 ;  /* 0x000000041b1b7836 */ /* 0x000fce0000000000 */
[----:B------:R-:W1:Y:S08]  /*37b60*/  LDC.64 R18, c[0x3][R2+0x8] ;  /* 0x00c0020002127b82 */ /* 0x000e700000000a00 */
[----:B------:R-:W2:Y:S01]  /*37b70*/  LDC.64 R20, c[0x3][R2+0x10] ;  /* 0x00c0040002147b82 */ /* 0x000ea20000000a00 */
[----:B0-----:R-:W-:-:S04]  /*37b80*/  IADD3 R25, P0, PT, R16, R25, RZ ;  /* 0x0000001910197210 */ /* 0x001fc80007f1e0ff */
[----:B------:R-:W-:Y:S02]  /*37b90*/  IADD3.X R17, P1, PT, R17, R6, RZ, P0, !PT ;  /* 0x0000000611117210 */ /* 0x000fe4000073e4ff */
[----:B---3--:R-:W-:-:S03]  /*37ba0*/  IADD3 R8, P0, PT, R8, -R25, RZ ;  /* 0x8000001908087210 */ /* 0x008fc60007f1e0ff */
[----:B------:R-:W-:Y:S01]  /*37bb0*/  IMAD.X R25, RZ, RZ, RZ, P1 ;  /* 0x000000ffff197224 */ /* 0x000fe200008e06ff */
[----:B------:R-:W-:-:S04]  /*37bc0*/  IADD3.X R9, P0, PT, R9, ~R17, RZ, P0, !PT ;  /* 0x8000001109097210 */ /* 0x000fc8000071e4ff */
[----:B------:R-:W-:Y:S01]  /*37bd0*/  LOP3.LUT R25, RZ, R25, RZ, 0x33, !PT ;  /* 0x00000019ff197212 */ /* 0x000fe200078e33ff */
[----:B------:R-:W0:Y:S01]  /*37be0*/  LDC.64 R16, c[0x3][R2+0x18] ;  /* 0x00c0060002107b82 */ /* 0x000e220000000a00 */
[----:B------:R3:W-:Y:S03]  /*37bf0*/  STL.64 [R23], R8 ;  /* 0x0000000817007387 */ /* 0x0007e60000100a00 */
[----:B------:R-:W-:-:S05]  /*37c00*/  IMAD.X R25, RZ, RZ, R25, P0 ;  /* 0x000000ffff197224 */ /* 0x000fca00000e0619 */
        /* <DEDUP_REMOVED lines=28> */
.L_x_872:
[----:B------:R-:W-:Y:S05]  /*37dd0*/  BRA.U !UP1, `(.L_x_867) ;  /* 0x0000000109947547 */ /* 0x000fea000b800000 */
[----:B------:R-:W-:Y:S01]  /*37de0*/  UISETP.NE.AND UP0, UPT, UR22, URZ, UPT ;  /* 0x000000ff1600728c */ /* 0x000fe2000bf05270 */
[----:B------:R-:W-:-:S04]  /*37df0*/  LOP3.LUT R3, R3, 0x1, RZ, 0xc0, !PT ;  /* 0x0000000103037812 */ /* 0x000fc800078ec0ff */
[----:B------:R-:W-:-:S04]  /*37e00*/  ISETP.NE.U32.AND P1, PT, R3, 0x1, PT ;  /* 0x000000010300780c */ /* 0x000fc80003f25070 */
[----:B------:R-:W-:Y:S09]  /*37e10*/  BRA.U !UP0, `(.L_x_873) ;  /* 0x0000000108647547 */ /* 0x000ff2000b800000 */
[----:B------:R-:W-:-:S04]  /*37e20*/  IMAD.SHL.U32 R2, R27, 0x8, RZ ;  /* 0x000000081b027824 */ /* 0x000fc800078e00ff */
[----:B---3--:R-:W-:-:S05]  /*37e30*/  IMAD.IADD R17, R1, 0x1, R2 ;  /* 0x0000000101117824 */ /* 0x008fca00078e0202 */
[----:B-1----:R-:W3:Y:S04]  /*37e40*/  LDL.64 R12, [R17] ;  /* 0x00000000110c7983 */ /* 0x002ee80000100a00 */
[----:B----4-:R-:W4:Y:S01]  /*37e50*/  LDL.64 R8, [R17+0x8] ;  /* 0x0000080011087983 */ /* 0x010f220000100a00 */
        /* <DEDUP_REMOVED lines=21> */
.L_x_873:
[----:B------:R-:W-:Y:S05]  /*37fb0*/  @P1 BRA `(.L_x_867) ;  /* 0x00000000001c1947 */ /* 0x000fea0003800000 */
[----:B------:R-:W-:-:S04]  /*37fc0*/  IMAD.SHL.U32 R2, R27, 0x8, RZ ;  /* 0x000000081b027824 */ /* 0x000fc800078e00ff */
[----:B--23--:R-:W-:-:S05]  /*37fd0*/  IMAD.IADD R11, R1, 0x1, R2 ;  /* 0x00000001010b7824 */ /* 0x00cfca00078e0202 */
[----:B0---4-:R-:W2:Y:S01]  /*37fe0*/  LDL.64 R8, [R11] ;  /* 0x000000000b087983 */ /* 0x011ea20000100a00 */
[----:B------:R-:W2:Y:S02]  /*37ff0*/  LDC.64 R2, c[0x3][R2] ;  /* 0x00c0000002027b82 */ /* 0x000ea40000000a00 */
[----:B--2---:R-:W-:-:S04]  /*38000*/  IADD3 R8, P0, P1, R8, -R25, -R2 ;  /* 0x8000001908087210 */ /* 0x004fc8000791e802 */
[----:B------:R-:W-:-:S05]  /*38010*/  IADD3.X R9, PT, PT, R9, ~R6, ~R3, P0, P1 ;  /* 0x8000000609097210 */ /* 0x000fca00007e2c03 */
[----:B------:R0:W-:Y:S04]  /*38020*/  STL.64 [R11], R8 ;  /* 0x000000080b007387 */ /* 0x0001e80000100a00 */
.L_x_867:
[----:B------:R-:W-:Y:S05]  /*38030*/  BSYNC.RECONVERGENT B0 ;  /* 0x0000000000007941 */ /* 0x000fea0003800200 */
.L_x_865:
[----:B------:R-:W5:Y:S01]  /*38040*/  LDL.64 R2, [R1] ;  /* 0x0000000001027983 */ /* 0x000f620000100a00 */
[----:B------:R-:W1:Y:S03]  /*38050*/  LDCU UR5, c[0x3][0x98] ;  /* 0x00c01300ff0577ac */ /* 0x000e660008000800 */
[----:B0--34-:R-:W3:Y:S04]  /*38060*/  LDL.64 R8, [R1+0x8] ;  /* 0x0000080001087983 */ /* 0x019ee80000100a00 */
[----:B--2---:R-:W2:Y:S04]  /*38070*/  LDL.64 R10, [R1+0x10] ;  /* 0x00001000010a7983 */ /* 0x004ea80000100a00 */
[----:B-1----:R-:W4:Y:S04]  /*38080*/  LDL.64 R12, [R1+0x18] ;  /* 0x00001800010c7983 */ /* 0x002f280000100a00 */
[----:B------:R-:W4:Y:S04]  /*38090*/  LDL.64 R14, [R1+0x20] ;  /* 0x00002000010e7983 */ /* 0x000f280000100a00 */
        /* <DEDUP_REMOVED lines=15> */
[----:B---3--:R0:W-:Y:S04]  /*38190*/  STL.64 [R1+0x128], R8 ;  /* 0x0001280801007387 */ /* 0x0081e80000100a00 */
[----:B--2---:R0:W-:Y:S04]  /*381a0*/  STL.64 [R1+0x130], R10 ;  /* 0x0001300a01007387 */ /* 0x0041e80000100a00 */
[----:B----4-:R0:W-:Y:S04]  /*381b0*/  STL.64 [R1+0x138], R12 ;  /* 0x0001380c01007387 */ /* 0x0101e80000100a00 */
        /* <DEDUP_REMOVED lines=9> */
.L_x_890:
[----:B------:R-:W-:Y:S01]  /*38250*/  ISETP.GE.U32.AND P1, PT, R7, 0x7, PT ;  /* 0x000000070700780c */ /* 0x000fe20003f26070 */
[----:B------:R-:W-:Y:S02]  /*38260*/  ULEA UR5, UR4, UR13, 0x3 ;  /* 0x0000000d04057291 */ /* 0x000fe4000f8e18ff */
[----:B------:R-:W-:Y:S01]  /*38270*/  UIADD3 UR4, UPT, UPT, UR4, 0x1, URZ ;  /* 0x0000000104047890 */ /* 0x000fe2000fffe0ff */
[----:B0-----:R-:W-:-:S03]  /*38280*/  CS2R R8, SRZ ;  /* 0x0000000000087805 */ /* 0x001fc6000001ff00 */
[----:B------:R-:W-:-:S03]  /*38290*/  UISETP.NE.AND UP0, UPT, UR4, UR20, UPT ;  /* 0x000000140400728c */ /* 0x000fc6000bf05270 */
[----:B------:R-:W5:Y:S01]  /*382a0*/  LDL.64 R2, [UR5] ;  /* 0x00000005ff027983 */ /* 0x000f620008100a00 */
[----:B------:R-:W-:Y:S02]  /*382b0*/  UMOV UR5, URZ ;  /* 0x000000ff00057c82 */ /* 0x000fe40008000000 */
[----:B-1234-:R-:W-:Y:S05]  /*382c0*/  @!P1 BRA `(.L_x_875) ;  /* 0x00000008001c9947 */ /* 0x01efea0003800000 */
[----:B------:R-:W-:Y:S01]  /*382d0*/  CS2R R8, SRZ ;  /* 0x0000000000087805 */ /* 0x000fe2000001ff00 */
[----:B------:R-:W-:-:S06]  /*382e0*/  UMOV UR5, URZ ;  /* 0x000000ff00057c82 */ /* 0x000fcc0008000000 */
.L_x_876:
        /* <DEDUP_REMOVED lines=32> */
[----:B------:R-:W-:-:S04]  /*384f0*/  IADD3.X R17, P2, PT, R4, R9, RZ, P2, !PT ;  /* 0x0000000904117210 */ /* 0x000fc8000175e4ff */
[----:B------:R-:W-:Y:S01]  /*38500*/  IADD3.X R23, P0, P2, R20, RZ, RZ, P2, P0 ;  /* 0x000000ff14177210 */ /* 0x000fe200012004ff */
[----:B------:R-:W-:-:S03]  /*38510*/  IMAD.WIDE.U32 R8, R3, R12, RZ ;  /* 0x0000000c03087225 */ /* 0x000fc600078e00ff */
[----:B------:R-:W-:Y:S01]  /*38520*/  IADD3.X R25, PT, PT, R21, RZ, RZ, P0, P2 ;  /* 0x000000ff15197210 */ /* 0x000fe200007e44ff */
[----:B------:R-:W-:Y:S01]  /*38530*/  IMAD.WIDE.U32 R20, R2, R12, RZ ;  /* 0x0000000c02147225 */ /* 0x000fe200078e00ff */
[----:B------:R-:W-:-:S03]  /*38540*/  IADD3 R23, P0, PT, R14, R23, RZ ;  /* 0x000000170e177210 */ /* 0x000fc60007f1e0ff */
[----:B------:R-:W-:Y:S01]  /*38550*/  IMAD.WIDE.U32 R8, P3, R2, R13, R8 ;  /* 0x0000000d02087225 */ /* 0x000fe20007860008 */
[----:B------:R-:W-:Y:S02]  /*38560*/  IADD3.X R4, P0, PT, R15, R25, RZ, P0, !PT ;  /* 0x000000190f047210 */ /* 0x000fe4000071e4ff */
[----:B------:R-:W-:Y:S01]  /*38570*/  IADD3 R12, P2, PT, R23, R20, RZ ;  /* 0x00000014170c7210 */ /* 0x000fe20007f5e0ff */
[----:B------:R-:W2:Y:S04]  /*38580*/  LDL.64 R14, [UR23+0x140] ;  /* 0x00014017ff0e7983 */ /* 0x000ea80008100a00 */
[----:B------:R-:W3:Y:S01]  /*38590*/  LDL.64 R22, [UR23+0x20] ;  /* 0x00002017ff167983 */ /* 0x000ee20008100a00 */
[----:B------:R-:W-:Y:S01]  /*385a0*/  IADD3 R25, P4, PT, R21, R8, RZ ;  /* 0x0000000815197210 */ /* 0x000fe20007f9e0ff */
[----:B------:R-:W-:-:S02]  /*385b0*/  IMAD.X R21, RZ, RZ, RZ, P3 ;  /* 0x000000ffff157224 */ /* 0x000fc400018e06ff */
[----:B------:R-:W-:-:S04]  /*385c0*/  IMAD.MOV.U32 R20, RZ, RZ, R9 ;  /* 0x000000ffff147224 */ /* 0x000fc800078e0009 */
        /* <DEDUP_REMOVED lines=8> */
[----:B------:R-:W-:Y:S01]  /*38650*/  IADD3.X R4, P0, PT, R19, R21, RZ, P0, !PT ;  /* 0x0000001513047210 */ /* 0x000fe2000071e4ff */
[----:B------:R-:W-:Y:S01]  /*38660*/  IMAD.MOV.U32 R18, RZ, RZ, R9 ;  /* 0x000000ffff127224 */ /* 0x000fe200078e0009 */
[----:B------:R-:W4:Y:S01]  /*38670*/  LDL.64 R20, [UR23+0x148] ;  /* 0x00014817ff147983 */ /* 0x000f220008100a00 */
[----:B------:R-:W-:-:S03]  /*38680*/  IADD3 R25, P3, PT, R25, R8, RZ ;  /* 0x0000000819197210 */ /* 0x000fc60007f7e0ff */
[----:B------:R-:W4:Y:S01]  /*38690*/  LDL.64 R8, [UR23+0x28] ;  /* 0x00002817ff087983 */ /* 0x000f220008100a00 */
[----:B------:R-:W-:Y:S01]  /*386a0*/  IMAD.X R19, RZ, RZ, RZ, P2 ;  /* 0x000000ffff137224 */ /* 0x000fe200010e06ff */
        /* <DEDUP_REMOVED lines=15> */
[----:B------:R-:W-:Y:S01]  /*387a0*/  IMAD.X R23, RZ, RZ, RZ, P3 ;  /* 0x000000ffff177224 */ /* 0x000fe200018e06ff */
[----:B------:R-:W2:Y:S03]  /*387b0*/  LDL.64 R18, [UR23+0x30] ;  /* 0x00003017ff127983 */ /* 0x000ea60008100a00 */
        /* <DEDUP_REMOVED lines=8> */
[----:B------:R-:W-:-:S04]  /*38840*/  IMAD.WIDE.U32 R8, R2, R20, RZ ;  /* 0x0000001402087225 */ /* 0x000fc800078e00ff */
[----:B------:R-:W-:Y:S01]  /*38850*/  IMAD.X R23, RZ, RZ, RZ, P2 ;  /* 0x000000ffff177224 */ /* 0x000fe200010e06ff */
[----:B------:R-:W-:Y:S01]  /*38860*/  IADD3 R9, P2, PT, R9, R24, RZ ;  /* 0x0000001809097210 */ /* 0x000fe20007f5e0ff */
[----:B------:R-:W-:Y:S02]  /*38870*/  IMAD.MOV.U32 R22, RZ, RZ, R25 ;  /* 0x000000ffff167224 */ /* 0x000fe400078e0019 */
[----:B------:R-:W3:Y:S02]  /*38880*/  LDL.64 R24, [UR23+0x150] ;  /* 0x00015017ff187983 */ /* 0x000ee40008100a00 */
[----:B------:R-:W-:Y:S02]  /*38890*/  IMAD.WIDE.U32.X R20, R3, R21, R22, P2 ;  /* 0x0000001503147225 */ /* 0x000fe400010e0416 */
        /* <DEDUP_REMOVED lines=12> */
[----:B--2---:R-:W-:-:S04]  /*38960*/  IADD3 R21, P0, PT, R18, R9, RZ ;  /* 0x0000000912157210 */ /* 0x004fc80007f1e0ff */
[----:B------:R-:W-:Y:S01]  /*38970*/  IADD3.X R4, P0, PT, R19, R4, RZ, P0, !PT ;  /* 0x0000000413047210 */ /* 0x000fe2000071e4ff */
[----:B---3--:R-:W-:-:S04]  /*38980*/  IMAD.WIDE.U32 R8, R3, R24, RZ ;  /* 0x0000001803087225 */ /* 0x008fc800078e00ff */
        /* <DEDUP_REMOVED lines=27> */
.L_x_875:
        /* <DEDUP_REMOVED lines=71> */
.L_x_878:
        /* <DEDUP_REMOVED lines=36> */
[----:B------:R0:W-:Y:S01]  /*391f0*/  STL.64 [UR23+0x8], R16 ;  /* 0x00000810ff007987 */ /* 0x0001e20008100a17 */
[----:B------:R-:W-:-:S03]  /*39200*/  IMAD.WIDE.U32.X R10, R3, R11, R12, P4 ;  /* 0x0000000b030a7225 */ /* 0x000fc600020e040c */
[----:B------:R-:W-:-:S04]  /*39210*/  IADD3.X R8, P0, P2, R10, RZ, RZ, P2, P0 ;  /* 0x000000ff0a087210 */ /* 0x000fc800012004ff */
[----:B------:R-:W-:-:S09]  /*39220*/  IADD3.X R9, PT, PT, R11, RZ, RZ, P0, P2 ;  /* 0x000000ff0b097210 */ /* 0x000fd200007e44ff */
.L_x_879:
[----:B------:R-:W-:Y:S05]  /*39230*/  BRA.U UP3, `(.L_x_877) ;  /* 0x0000000103447547 */ /* 0x000fea000b800000 */
[----:B------:R-:W-:-:S09]  /*39240*/  ULEA UR5, UR5, UR6, 0x3 ;  /* 0x0000000605057291 */ /* 0x000fd2000f8e18ff */
[----:B------:R-:W0:Y:S04]  /*39250*/  LDL.64 R10, [UR5+0x120] ;  /* 0x00012005ff0a7983 */ /* 0x000e280008100a00 */
[----:B------:R-:W2:Y:S01]  /*39260*/  LDL.64 R12, [UR5] ;  /* 0x00000005ff0c7983 */ /* 0x000ea20008100a00 */
[----:B0----5:R-:W-:-:S04]  /*39270*/  IMAD.WIDE.U32 R16, R3, R10, RZ ;  /* 0x0000000a03107225 */ /* 0x021fc800078e00ff */
[----:B------:R-:W-:Y:S01]  /*39280*/  IMAD.WIDE.U32 R14, R2, R10, RZ ;  /* 0x0000000a020e7225 */ /* 0x000fe200078e00ff */
[----:B--2---:R-:W-:-:S03]  /*39290*/  IADD3 R19, P0, PT, R12, R8, RZ ;  /* 0x000000080c137210 */ /* 0x004fc60007f1e0ff */
[----:B------:R-:W-:Y:S01]  /*392a0*/  IMAD.WIDE.U32 R16, P3, R2, R11, R16 ;  /* 0x0000000b02107225 */ /* 0x000fe20007860010 */
[----:B------:R-:W-:Y:S02]  /*392b0*/  IADD3 R12, P2, PT, R19, R14, RZ ;  /* 0x0000000e130c7210 */ /* 0x000fe40007f5e0ff */
[----:B------:R-:W-:Y:S01]  /*392c0*/  IADD3.X R9, P0, PT, R13, R9, RZ, P0, !PT ;  /* 0x000000090d097210 */ /* 0x000fe2000071e4ff */
        /* <DEDUP_REMOVED lines=8> */
.L_x_877:
[----:B------:R-:W2:Y:S01]  /*39350*/  LDL.64 R10, [R1] ;  /* 0x00000000010a7983 */ /* 0x000ea20000100a00 */
[----:B------:R-:W2:Y:S01]  /*39360*/  LDCU.64 UR24, c[0x3][0x90] ;  /* 0x00c01200ff1877ac */ /* 0x000ea20008000a00 */
[----:B------:R-:W-:Y:S02]  /*39370*/  IMAD.MOV.U32 R29, RZ, RZ, RZ ;  /* 0x000000ffff1d7224 */ /* 0x000fe400078e00ff */
[----:B------:R-:W-:Y:S02]  /*39380*/  IMAD.MOV.U32 R23, RZ, RZ, RZ ;  /* 0x000000ffff177224 */ /* 0x000fe400078e00ff */
        /* <DEDUP_REMOVED lines=9> */
.L_x_881:
[----:B------:R-:W-:-:S04]  /*39420*/  IMAD.SHL.U32 R6, R24, 0x8, RZ ;  /* 0x0000000818067824 */ /* 0x000fc800078e00ff */
[----:B--2---:R-:W-:-:S05]  /*39430*/  IMAD.IADD R25, R1, 0x1, R6 ;  /* 0x0000000101197824 */ /* 0x004fca00078e0206 */
[----:B-1----:R-:W2:Y:S04]  /*39440*/  LDL.64 R12, [R25] ;  /* 0x00000000190c7983 */ /* 0x002ea80000100a00 */
[----:B0-----:R-:W3:Y:S04]  /*39450*/  LDL.64 R16, [R25+0x8] ;  /* 0x0000080019107983 */ /* 0x001ee80000100a00 */
        /* <DEDUP_REMOVED lines=15> */
[----:B------:R1:W-:Y:S01]  /*39550*/  STL.64 [R25], R22 ;  /* 0x0000001619007387 */ /* 0x0003e20000100a00 */
        /* <DEDUP_REMOVED lines=114> */
.L_x_880:
[----:B------:R-:W-:Y:S05]  /*39c80*/  BRA.U !UP1, `(.L_x_882) ;  /* 0x0000000909087547 */ /* 0x000fea000b800000 */
[----:B------:R-:W-:Y:S02]  /*39c90*/  UISETP.GE.U32.AND UP1, UPT, UR21, 0x3, UPT ;  /* 0x000000031500788c */ /* 0x000fe4000bf26070 */
[----:B------:R-:W-:-:S07]  /*39ca0*/  UISETP.NE.AND UP2, UPT, UR16, URZ, UPT ;  /* 0x000000ff1000728c */ /* 0x000fce000bf45270 */
[----:B------:R-:W-:Y:S05]  /*39cb0*/  BRA.U !UP1, `(.L_x_883) ;  /* 0x00000005090c7547 */ /* 0x000fea000b800000 */
[----:B------:R-:W-:-:S04]  /*39cc0*/  IMAD.SHL.U32 R22, R6, 0x8, RZ ;  /* 0x0000000806167824 */ /* 0x000fc800078e00ff */
[----:B------:R-:W-:-:S05]  /*39cd0*/  IMAD.IADD R24, R1, 0x1, R22 ;  /* 0x0000000101187824 */ /* 0x000fca00078e0216 */
[----:B--2---:R-:W2:Y:S04]  /*39ce0*/  LDL.64 R20, [R24] ;  /* 0x0000000018147983 */ /* 0x004ea80000100a00 */
[----:B------:R-:W3:Y:S04]  /*39cf0*/  LDL.64 R10, [R24+0x8] ;  /* 0x00000800180a7983 */ /* 0x000ee80000100a00 */
[----:B-1----:R-:W4:Y:S04]  /*39d00*/  LDL.64 R12, [R24+0x10] ;  /* 0x00001000180c7983 */ /* 0x002f280000100a00 */
[----:B0-----:R-:W5:Y:S01]  /*39d10*/  LDL.64 R14, [R24+0x18] ;  /* 0x00001800180e7983 */ /* 0x001f620000100a00 */
        /* <DEDUP_REMOVED lines=61> */
.L_x_883:
[----:B------:R-:W-:Y:S05]  /*3a0f0*/  BRA.U !UP2, `(.L_x_882) ;  /* 0x000000010aec7547 */ /* 0x000fea000b800000 */
[----:B------:R-:W3:Y:S01]  /*3a100*/  LDCU UR5, c[0x3][0x98] ;  /* 0x00c01300ff0577ac */ /* 0x000ee20008000800 */
[----:B------:R-:W-:Y:S02]  /*3a110*/  UISETP.NE.AND UP1, UPT, UR22, URZ, UPT ;  /* 0x000000ff1600728c */ /* 0x000fe4000bf25270 */
[----:B---3--:R-:W-:-:S04]  /*3a120*/  ULOP3.LUT UR5, UR5, 0x1, URZ, 0xc0, !UPT ;  /* 0x0000000105057892 */ /* 0x008fc8000f8ec0ff */
[----:B------:R-:W-:-:S03]  /*3a130*/  UISETP.NE.U32.AND UP2, UPT, UR5, 0x1, UPT ;  /* 0x000000010500788c */ /* 0x000fc6000bf45070 */
[----:B------:R-:W-:Y:S08]  /*3a140*/  BRA.U !UP1, `(.L_x_884) ;  /* 0x00000001098c7547 */ /* 0x000ff0000b800000 */
[----:B-1----:R-:W-:-:S04]  /*3a150*/  IMAD.SHL.U32 R24, R6, 0x8, RZ ;  /* 0x0000000806187824 */ /* 0x002fc800078e00ff */
[----:B------:R-:W-:-:S05]  /*3a160*/  IMAD.IADD R22, R1, 0x1, R24 ;  /* 0x0000000101167824 */ /* 0x000fca00078e0218 */
[----:B------:R-:W3:Y:S04]  /*3a170*/  LDL.64 R18, [R22] ;  /* 0x0000000016127983 */ /* 0x000ee80000100a00 */
[----:B------:R-:W4:Y:S01]  /*3a180*/  LDL.64 R10, [R22+0x8] ;  /* 0x00000800160a7983 */ /* 0x000f220000100a00 */
[----:B--2---:R-:W1:Y:S01]  /*3a190*/  LDC.64 R12, c[0x3][R24] ;  /* 0x00c00000180c7b82 */ /* 0x004e620000000a00 */
[----:B------:R-:W-:-:S07]  /*3a1a0*/  VIADD R6, R6, 0x2 ;  /* 0x0000000206067836 */ /* 0x000fce0000000000 */
[----:B0-----:R-:W0:Y:S01]  /*3a1b0*/  LDC.64 R14, c[0x3][R24+0x8] ;  /* 0x00c00200180e7b82 */ /* 0x001e220000000a00 */
[----:B-1----:R-:W-:-:S04]  /*3a1c0*/  IMAD.WIDE.U32 R16, R13, R2, RZ ;  /* 0x000000020d107225 */ /* 0x002fc800078e00ff */
[----:B------:R-:W-:-:S04]  /*3a1d0*/  IMAD.WIDE.U32 R20, R12, R2, RZ ;  /* 0x000000020c147225 */ /* 0x000fc800078e00ff */
[----:B------:R-:W-:Y:S01]  /*3a1e0*/  IMAD.WIDE.U32 R16, P2, R12, R4, R16 ;  /* 0x000000040c107225 */ /* 0x000fe20007840010 */
[----:B---3--:R-:W-:-:S03]  /*3a1f0*/  IADD3 R29, P0, PT, R18, R29, RZ ;  /* 0x0000001d121d7210 */ /* 0x008fc60007f1e0ff */
[----:B------:R-:W-:Y:S01]  /*3a200*/  IMAD.MOV.U32 R18, RZ, RZ, R17 ;  /* 0x000000ffff127224 */ /* 0x000fe200078e0011 */
[----:B------:R-:W-:Y:S01]  /*3a210*/  IADD3.X R23, P1, PT, R19, R23, RZ, P0, !PT ;  /* 0x0000001713177210 */ /* 0x000fe2000073e4ff */
[----:B------:R-:W-:Y:S01]  /*3a220*/  IMAD.X R19, RZ, RZ, RZ, P2 ;  /* 0x000000ffff137224 */ /* 0x000fe200010e06ff */
[----:B------:R-:W-:Y:S01]  /*3a230*/  IADD3 R12, P2, PT, R21, R16, RZ ;  /* 0x00000010150c7210 */ /* 0x000fe20007f5e0ff */
[----:B0-----:R-:W-:Y:S01]  /*3a240*/  IMAD.WIDE.U32 R16, R15, R2, RZ ;  /* 0x000000020f107225 */ /* 0x001fe200078e00ff */
        /* <DEDUP_REMOVED lines=19> */
.L_x_884:
[----:B------:R-:W-:Y:S05]  /*3a380*/  BRA.U UP2, `(.L_x_882) ;  /* 0x0000000102487547 */ /* 0x000fea000b800000 */
[----:B------:R-:W-:-:S04]  /*3a390*/  IMAD.SHL.U32 R6, R6, 0x8, RZ ;  /* 0x0000000806067824 */ /* 0x000fc800078e00ff */
[----:B-1----:R-:W-:-:S05]  /*3a3a0*/  IMAD.IADD R19, R1, 0x1, R6 ;  /* 0x0000000101137824 */ /* 0x002fca00078e0206 */
[----:B------:R-:W4:Y:S01]  /*3a3b0*/  LDL.64 R10, [R19] ;  /* 0x00000000130a7983 */ /* 0x000f220000100a00 */
[----:B--23--:R-:W0:Y:S02]  /*3a3c0*/  LDC.64 R12, c[0x3][R6] ;  /* 0x00c00000060c7b82 */ /* 0x00ce240000000a00 */
[----:B0-----:R-:W-:-:S04]  /*3a3d0*/  IMAD.WIDE.U32 R16, R13, R2, RZ ;  /* 0x000000020d107225 */ /* 0x001fc800078e00ff */
[----:B------:R-:W-:-:S04]  /*3a3e0*/  IMAD.WIDE.U32 R14, R12, R2, RZ ;  /* 0x000000020c0e7225 */ /* 0x000fc800078e00ff */
[----:B------:R-:W-:Y:S01]  /*3a3f0*/  IMAD.WIDE.U32 R2, P2, R12, R4, R16 ;  /* 0x000000040c027225 */ /* 0x000fe20007840010 */
[----:B----4-:R-:W-:-:S04]  /*3a400*/  IADD3 R29, P0, PT, R10, R29, RZ ;  /* 0x0000001d0a1d7210 */ /* 0x010fc80007f1e0ff */
        /* <DEDUP_REMOVED lines=10> */
.L_x_882:
[----:B------:R-:W5:Y:S01]  /*3a4b0*/  LDCU UR5, c[0x3][0x98] ;  /* 0x00c01300ff0577ac */ /* 0x000f620008000800 */
[----:B------:R-:W-:-:S05]  /*3a4c0*/  IADD3 R8, P0, PT, R8, R29, RZ ;  /* 0x0000001d08087210 */ /* 0x000fca0007f1e0ff */
[----:B------:R-:W-:Y:S01]  /*3a4d0*/  IMAD.X R9, R9, 0x1, R23, P0 ;  /* 0x0000000109097824 */ /* 0x000fe200000e0617 */
[----:B-----5:R-:W-:-:S09]  /*3a4e0*/  UISETP.GE.AND UP1, UPT, UR5, 0x2, UPT ;  /* 0x000000020500788c */ /* 0x020fd2000bf26270 */
[----:B------:R-:W-:Y:S05]  /*3a4f0*/  BRA.U !UP1, `(.L_x_885) ;  /* 0x0000000509707547 */ /* 0x000fea000b800000 */
[----:B------:R-:W-:Y:S01]  /*3a500*/  UISETP.GE.U32.AND UP1, UPT, UR17, 0xf, UPT ;  /* 0x0000000f1100788c */ /* 0x000fe2000bf26070 */
[----:B------:R-:W-:-:S08]  /*3a510*/  IMAD.MOV.U32 R4, RZ, RZ, RZ ;  /* 0x000000ffff047224 */ /* 0x000fd000078e00ff */
[----:B------:R-:W-:Y:S05]  /*3a520*/  BRA.U !UP1, `(.L_x_886) ;  /* 0x0000000109987547 */ /* 0x000fea000b800000 */
[----:B------:R-:W-:Y:S01]  /*3a530*/  IMAD.MOV.U32 R29, RZ, RZ, RZ ;  /* 0x000000ffff1d7224 */ /* 0x000fe200078e00ff */
[----:B------:R-:W-:-:S07]  /*3a540*/  LOP3.LUT R4, R7, 0xfffffff0, RZ, 0xc0, !PT ;  /* 0xfffffff007047812 */ /* 0x000fce00078ec0ff */
.L_x_887:
[----:B0-----:R-:W-:-:S05]  /*3a550*/  LEA R6, R29, UR6, 0x3 ;  /* 0x000000061d067c11 */ /* 0x001fca000f8e18ff */
[----:B-1--4-:R-:W4:Y:S04]  /*3a560*/  LDL.64 R18, [R6+0x8] ;  /* 0x0000080006127983 */ /* 0x012f280000100a00 */
[----:B--23--:R-:W2:Y:S04]  /*3a570*/  LDL.64 R20, [R6+0x10] ;  /* 0x0000100006147983 */ /* 0x00cea80000100a00 */
[----:B------:R-:W3:Y:S04]  /*3a580*/  LDL.64 R22, [R6+0x18] ;  /* 0x0000180006167983 */ /* 0x000ee80000100a00 */
[----:B------:R-:W5:Y:S04]  /*3a590*/  LDL.64 R24, [R6+0x20] ;  /* 0x0000200006187983 */ /* 0x000f680000100a00 */
[----:B------:R-:W5:Y:S04]  /*3a5a0*/  LDL.64 R26, [R6+0x28] ;  /* 0x00002800061a7983 */ /* 0x000f680000100a00 */
[----:B------:R-:W5:Y:S04]  /*3a5b0*/  LDL.64 R2, [R6+0x30] ;  /* 0x0000300006027983 */ /* 0x000f680000100a00 */
[----:B------:R-:W5:Y:S04]  /*3a5c0*/  LDL.64 R10, [R6+0x40] ;  /* 0x00004000060a7983 */ /* 0x000f680000100a00 */
[----:B------:R-:W5:Y:S04]  /*3a5d0*/  LDL.64 R12, [R6+0x48] ;  /* 0x00004800060c7983 */ /* 0x000f680000100a00 */
[----:B0-----:R-:W5:Y:S04]  /*3a5e0*/  LDL.64 R14, [R6+0x50] ;  /* 0x00005000060e7983 */ /* 0x001f680000100a00 */
[----:B------:R-:W5:Y:S04]  /*3a5f0*/  LDL.64 R16, [R6+0x58] ;  /* 0x0000580006107983 */ /* 0x000f680000100a00 */
[----:B----4-:R0:W-:Y:S04]  /*3a600*/  STL.64 [R6], R18 ;  /* 0x0000001206007387 */ /* 0x0101e80000100a00 */
[----:B--2---:R1:W-:Y:S04]  /*3a610*/  STL.64 [R6+0x8], R20 ;  /* 0x0000081406007387 */ /* 0x0043e80000100a00 */
[----:B---3--:R-:W-:Y:S04]  /*3a620*/  STL.64 [R6+0x10], R22 ;  /* 0x0000101606007387 */ /* 0x008fe80000100a00 */
[----:B-----5:R-:W-:Y:S04]  /*3a630*/  STL.64 [R6+0x18], R24 ;  /* 0x0000181806007387 */ /* 0x020fe80000100a00 */
[----:B------:R-:W-:Y:S04]  /*3a640*/  STL.64 [R6+0x20], R26 ;  /* 0x0000201a06007387 */ /* 0x000fe80000100a00 */
[----:B------:R2:W-:Y:S04]  /*3a650*/  STL.64 [R6+0x28], R2 ;  /* 0x0000280206007387 */ /* 0x0005e80000100a00 */
[----:B0-----:R-:W3:Y:S04]  /*3a660*/  LDL.64 R18, [R6+0x60] ;  /* 0x0000600006127983 */ /* 0x001ee80000100a00 */
[----:B-1----:R-:W4:Y:S04]  /*3a670*/  LDL.64 R20, [R6+0x68] ;  /* 0x0000680006147983 */ /* 0x002f280000100a00 */
[----:B--2---:R-:W2:Y:S04]  /*3a680*/  LDL.64 R2, [R6+0x38] ;  /* 0x0000380006027983 */ /* 0x004ea80000100a00 */
[----:B------:R-:W5:Y:S04]  /*3a690*/  LDL.64 R22, [R6+0x70] ;  /* 0x0000700006167983 */ /* 0x000f680000100a00 */
[----:B------:R-:W5:Y:S04]  /*3a6a0*/  LDL.64 R24, [R6+0x78] ;  /* 0x0000780006187983 */ /* 0x000f680000100a00 */
[----:B------:R-:W5:Y:S01]  /*3a6b0*/  LDL.64 R26, [R6+0x80] ;  /* 0x00008000061a7983 */ /* 0x000f620000100a00 */
[----:B------:R-:W-:-:S03]  /*3a6c0*/  VIADD R29, R29, 0x10 ;  /* 0x000000101d1d7836 */ /* 0x000fc60000000000 */
[----:B------:R0:W-:Y:S04]  /*3a6d0*/  STL.64 [R6+0x38], R10 ;  /* 0x0000380a06007387 */ /* 0x0001e80000100a00 */
[----:B------:R0:W-:Y:S04]  /*3a6e0*/  STL.64 [R6+0x40], R12 ;  /* 0x0000400c06007387 */ /* 0x0001e80000100a00 */
[----:B------:R0:W-:Y:S04]  /*3a6f0*/  STL.64 [R6+0x48], R14 ;  /* 0x0000480e06007387 */ /* 0x0001e80000100a00 */
[----:B------:R0:W-:Y:S01]  /*3a700*/  STL.64 [R6+0x50], R16 ;  /* 0x0000501006007387 */ /* 0x0001e20000100a00 */
[----:B------:R-:W-:-:S03]  /*3a710*/  ISETP.NE.AND P0, PT, R29, R4, PT ;  /* 0x000000041d00720c */ /* 0x000fc60003f05270 */
[----:B---3--:R0:W-:Y:S04]  /*3a720*/  STL.64 [R6+0x58], R18 ;  /* 0x0000581206007387 */ /* 0x0081e80000100a00 */
[----:B----4-:R0:W-:Y:S04]  /*3a730*/  STL.64 [R6+0x60], R20 ;  /* 0x0000601406007387 */ /* 0x0101e80000100a00 */
[----:B--2---:R0:W-:Y:S04]  /*3a740*/  STL.64 [R6+0x30], R2 ;  /* 0x0000300206007387 */ /* 0x0041e80000100a00 */
[----:B-----5:R0:W-:Y:S04]  /*3a750*/  STL.64 [R6+0x68], R22 ;  /* 0x0000681606007387 */ /* 0x0201e80000100a00 */
[----:B------:R0:W-:Y:S04]  /*3a760*/  STL.64 [R6+0x70], R24 ;  /* 0x0000701806007387 */ /* 0x0001e80000100a00 */
[----:B------:R0:W-:Y:S01]  /*3a770*/  STL.64 [R6+0x78], R26 ;  /* 0x0000781a06007387 */ /* 0x0001e20000100a00 */
[----:B------:R-:W-:Y:S05]  /*3a780*/  @P0 BRA `(.L_x_887) ;  /* 0xfffffffc00700947 */ /* 0x000fea000383ffff */
.L_x_886:
        /* <DEDUP_REMOVED lines=9> */
[----:B------:R-:W5:Y:S04]  /*3a820*/  LDL.64 R10, [R25+0x10] ;  /* 0x00001000190a7983 */ /* 0x000f680000100a00 */
[----:B-1-3--:R-:W3:Y:S04]  /*3a830*/  LDL.64 R12, [R25+0x18] ;  /* 0x00001800190c7983 */ /* 0x00aee80000100a00 */
[----:B----4-:R-:W4:Y:S04]  /*3a840*/  LDL.64 R14, [R25+0x20] ;  /* 0x00002000190e7983 */ /* 0x010f280000100a00 */
[----:B------:R-:W4:Y:S04]  /*3a850*/  LDL.64 R16, [R25+0x28] ;  /* 0x0000280019107983 */ /* 0x000f280000100a00 */
[----:B------:R-:W4:Y:S04]  /*3a860*/  LDL.64 R18, [R25+0x30] ;  /* 0x0000300019127983 */ /* 0x000f280000100a00 */
[----:B------:R-:W4:Y:S04]  /*3a870*/  LDL.64 R20, [R25+0x38] ;  /* 0x0000380019147983 */ /* 0x000f280000100a00 */
[----:B------:R-:W4:Y:S01]  /*3a880*/  LDL.64 R22, [R25+0x40] ;  /* 0x0000400019167983 */ /* 0x000f220000100a00 */
[----:B------:R-:W-:-:S03]  /*3a890*/  VIADD R4, R4, 0x8 ;  /* 0x0000000804047836 */ /* 0x000fc60000000000 */
[----:B--2---:R0:W-:Y:S04]  /*3a8a0*/  STL.64 [R25], R2 ;  /* 0x0000000219007387 */ /* 0x0041e80000100a00 */
[----:B-----5:R0:W-:Y:S04]  /*3a8b0*/  STL.64 [R25+0x8], R10 ;  /* 0x0000080a19007387 */ /* 0x0201e80000100a00 */
[----:B---3--:R0:W-:Y:S04]  /*3a8c0*/  STL.64 [R25+0x10], R12 ;  /* 0x0000100c19007387 */ /* 0x0081e80000100a00 */
[----:B----4-:R0:W-:Y:S04]  /*3a8d0*/  STL.64 [R25+0x18], R14 ;  /* 0x0000180e19007387 */ /* 0x0101e80000100a00 */
[----:B------:R0:W-:Y:S04]  /*3a8e0*/  STL.64 [R25+0x20], R16 ;  /* 0x0000201019007387 */ /* 0x0001e80000100a00 */
[----:B------:R0:W-:Y:S04]  /*3a8f0*/  STL.64 [R25+0x28], R18 ;  /* 0x0000281219007387 */ /* 0x0001e80000100a00 */
[----:B------:R0:W-:Y:S04]  /*3a900*/  STL.64 [R25+0x30], R20 ;  /* 0x0000301419007387 */ /* 0x0001e80000100a00 */
[----:B------:R0:W-:Y:S02]  /*3a910*/  STL.64 [R25+0x38], R22 ;  /* 0x0000381619007387 */ /* 0x0001e40000100a00 */
.L_x_888:
[----:B------:R-:W-:Y:S05]  /*3a920*/  @!P0 BRA `(.L_x_885) ;  /* 0x0000000000648947 */ /* 0x000fea0003800000 */
[----:B------:R-:W-:Y:S02]  /*3a930*/  UISETP.GE.U32.AND UP1, UPT, UR9, 0x3, UPT ;  /* 0x000000030900788c */ /* 0x000fe4000bf26070 */
[----:B------:R-:W-:-:S07]  /*3a940*/  UISETP.NE.AND UP2, UPT, UR7, URZ, UPT ;  /* 0x000000ff0700728c */ /* 0x000fce000bf45270 */
[----:B------:R-:W-:Y:S05]  /*3a950*/  BRA.U !UP1, `(.L_x_889) ;  /* 0x0000000109287547 */ /* 0x000fea000b800000 */
[----:B012---:R-:W-:-:S05]  /*3a960*/  LEA R17, R4, UR6, 0x3 ;  /* 0x0000000604117c11 */ /* 0x007fca000f8e18ff */
[----:B------:R-:W2:Y:S04]  /*3a970*/  LDL.64 R2, [R17+0x8] ;  /* 0x0000080011027983 */ /* 0x000ea80000100a00 */
[----:B------:R-:W5:Y:S04]  /*3a980*/  LDL.64 R10, [R17+0x10] ;  /* 0x00001000110a7983 */ /* 0x000f680000100a00 */
[----:B---3--:R-:W3:Y:S04]  /*3a990*/  LDL.64 R12, [R17+0x18] ;  /* 0x00001800110c7983 */ /* 0x008ee80000100a00 */
[----:B----4-:R-:W4:Y:S01]  /*3a9a0*/  LDL.64 R14, [R17+0x20] ;  /* 0x00002000110e7983 */ /* 0x010f220000100a00 */
[----:B------:R-:W-:-:S03]  /*3a9b0*/  VIADD R4, R4, 0x4 ;  /* 0x0000000404047836 */ /* 0x000fc60000000000 */
[----:B--2---:R0:W-:Y:S04]  /*3a9c0*/  STL.64 [R17], R2 ;  /* 0x0000000211007387 */ /* 0x0041e80000100a00 */
[----:B-----5:R0:W-:Y:S04]  /*3a9d0*/  STL.64 [R17+0x8], R10 ;  /* 0x0000080a11007387 */ /* 0x0201e80000100a00 */
[----:B---3--:R0:W-:Y:S04]  /*3a9e0*/  STL.64 [R17+0x10], R12 ;  /* 0x0000100c11007387 */ /* 0x0081e80000100a00 */
[----:B----4-:R0:W-:Y:S02]  /*3a9f0*/  STL.64 [R17+0x18], R14 ;  /* 0x0000180e11007387 */ /* 0x0101e40000100a00 */
.L_x_889:
[----:B------:R-:W-:Y:S05]  /*3aa00*/  BRA.U !UP2, `(.L_x_885) ;  /* 0x000000010a2c7547 */ /* 0x000fea000b800000 */
[----:B0-----:R-:W-:-:S05]  /*3aa10*/  LEA R11, R4, UR6, 0x3 ;  /* 0x00000006040b7c11 */ /* 0x001fca000f8e18ff */
[----:B------:R-:W5:Y:S01]  /*3aa20*/  LDL.64 R2, [R11+0x8] ;  /* 0x000008000b027983 */ /* 0x000f620000100a00 */
[----:B------:R-:W-:-:S03]  /*3aa30*/  UISETP.NE.AND UP1, UPT, UR7, 0x1, UPT ;  /* 0x000000010700788c */ /* 0x000fc6000bf25270 */
[----:B-----5:R0:W-:Y:S06]  /*3aa40*/  STL.64 [R11], R2 ;  /* 0x000000020b007387 */ /* 0x0201ec0000100a00 */
[----:B------:R-:W-:Y:S05]  /*3aa50*/  BRA.U !UP1, `(.L_x_885) ;  /* 0x0000000109187547 */ /* 0x000fea000b800000 */
[----:B0-----:R-:W5:Y:S01]  /*3aa60*/  LDL.64 R2, [R11+0x10] ;  /* 0x000010000b027983 */ /* 0x001f620000100a00 */
[----:B------:R-:W-:-:S03]  /*3aa70*/  UISETP.NE.AND UP1, UPT, UR7, 0x2, UPT ;  /* 0x000000020700788c */ /* 0x000fc6000bf25270 */
[----:B-----5:R0:W-:Y:S06]  /*3aa80*/  STL.64 [R11+0x8], R2 ;  /* 0x000008020b007387 */ /* 0x0201ec0000100a00 */
[----:B------:R-:W-:Y:S05]  /*3aa90*/  BRA.U !UP1, `(.L_x_885) ;  /* 0x0000000109087547 */ /* 0x000fea000b800000 */
[----:B0-----:R-:W5:Y:S04]  /*3aaa0*/  LDL.64 R2, [R11+0x18] ;  /* 0x000018000b027983 */ /* 0x001f680000100a00 */
[----:B-----5:R0:W-:Y:S02]  /*3aab0*/  STL.64 [R11+0x10], R2 ;  /* 0x000010020b007387 */ /* 0x0201e40000100a00 */
.L_x_885:
[----:B------:R0:W-:Y:S01]  /*3aac0*/  STL.64 [UR19], R8 ;  /* 0x00000008ff007987 */ /* 0x0001e20008100a13 */
[----:B------:R-:W-:Y:S05]  /*3aad0*/  BRA.U UP0, `(.L_x_890) ;  /* 0xffffffd500dc7547 */ /* 0x000fea000b83ffff */
.L_x_874:
[----:B------:R-:W-:Y:S01]  /*3aae0*/  UISETP.GE.AND UP0, UPT, UR5, 0x1, UPT ;  /* 0x000000010500788c */ /* 0x000fe2000bf06270 */
[----:B------:R-:W-:Y:S01]  /*3aaf0*/  BSSY.RECONVERGENT B0, `(.L_x_891) ;  /* 0x00000d4000007945 */ /* 0x000fe20003800200 */
[----:B------:R-:W-:-:S07]  /*3ab00*/  UIADD3 UR4, UPT, UPT, UR5, -0x1, URZ ;  /* 0xffffffff05047890 */ /* 0x000fce000fffe0ff */
[----:B------:R-:W-:Y:S05]  /*3ab10*/  BRA.U !UP0, `(.L_x_892) ;  /* 0x0000000108387547 */ /* 0x000fea000b800000 */
[----:B------:R-:W-:-:S07]  /*3ab20*/  IMAD.U32 R4, RZ, RZ, UR4 ;  /* 0x00000004ff047e24 */ /* 0x000fce000f8e00ff */
.L_x_894:
        /* <DEDUP_REMOVED lines=13> */
.L_x_892:
[----:B0-----:R-:W0:Y:S02]  /*3ac00*/  LDC R3, c[0x3][0x98] ;  /* 0x00c02600ff037b82 */ /* 0x001e240000000800 */
[----:B0-----:R-:W-:-:S13]  /*3ac10*/  ISETP.GE.AND P0, PT, R3, 0x1, PT ;  /* 0x000000010300780c */ /* 0x001fda0003f06270 */
[----:B------:R-:W-:Y:S05]  /*3ac20*/  @!P0 BRA `(.L_x_893) ;  /* 0x0000000c00008947 */ /* 0x000fea0003800000 */
[----:B------:R-:W-:Y:S01]  /*3ac30*/  UISETP.GE.U32.AND UP0, UPT, UR4, 0x7, UPT ;  /* 0x000000070400788c */ /* 0x000fe2000bf06070 */
[----:B--2---:R-:W-:Y:S01]  /*3ac40*/  IMAD.MOV.U32 R27, RZ, RZ, RZ ;  /* 0x000000ffff1b7224 */ /* 0x004fe200078e00ff */
[----:B------:R-:W-:-:S07]  /*3ac50*/  CS2R R6, SRZ ;  /* 0x0000000000067805 */ /* 0x000fce000001ff00 */
[----:B------:R-:W-:Y:S05]  /*3ac60*/  BRA.U !UP0, `(.L_x_895) ;  /* 0x0000000508887547 */ /* 0x000fea000b800000 */
[----:B------:R-:W-:Y:S01]  /*3ac70*/  BSSY.RECONVERGENT B1, `(.L_x_895) ;  /* 0x0000061000017945 */ /* 0x000fe20003800200 */
[----:B------:R-:W-:Y:S01]  /*3ac80*/  LOP3.LUT R7, R3, 0x7ffffff8, RZ, 0xc0, !PT ;  /* 0x7ffffff803077812 */ /* 0x000fe200078ec0ff */
[----:B------:R-:W-:Y:S02]  /*3ac90*/  IMAD.MOV.U32 R27, RZ, RZ, RZ ;  /* 0x000000ffff1b7224 */ /* 0x000fe400078e00ff */
[----:B------:R-:W-:-:S07]  /*3aca0*/  IMAD.MOV.U32 R4, RZ, RZ, RZ ;  /* 0x000000ffff047224 */ /* 0x000fce00078e00ff */
.L_x_896:
[----:B------:R-:W-:-:S04]  /*3acb0*/  IMAD.SHL.U32 R2, R4, 0x8, RZ ;  /* 0x0000000804027824 */ /* 0x000fc800078e00ff */
[----:B------:R-:W-:-:S05]  /*3acc0*/  IMAD.IADD R25, R1, 0x1, R2 ;  /* 0x0000000101197824 */ /* 0x000fca00078e0202 */
[----:B-1-3--:R-:W2:Y:S04]  /*3acd0*/  LDL.64 R12, [R25] ;  /* 0x00000000190c7983 */ /* 0x00aea80000100a00 */
[----:B----4-:R-:W3:Y:S04]  /*3ace0*/  LDL.64 R14, [R25+0x8] ;  /* 0x00000800190e7983 */ /* 0x010ee80000100a00 */
[----:B------:R-:W4:Y:S04]  /*3acf0*/  LDL.64 R18, [R25+0x10] ;  /* 0x0000100019127983 */ /* 0x000f280000100a00 */
        /* <DEDUP_REMOVED lines=8> */
[----:B--2---:R-:W-:-:S04]  /*3ad80*/  IADD3 R26, P0, PT, R12, -R27, RZ ;  /* 0x8000001b0c1a7210 */ /* 0x004fc80007f1e0ff */
[----:B------:R-:W-:Y:S01]  /*3ad90*/  IADD3.X R27, P0, PT, R13, ~R29, RZ, P0, !PT ;  /* 0x8000001d0d1b7210 */ /* 0x000fe2000071e4ff */
[----:B------:R-:W-:Y:S01]  /*3ada0*/  IMAD.X R29, RZ, RZ, RZ, P1 ;  /* 0x000000ffff1d7224 */ /* 0x000fe200008e06ff */
[----:B------:R-:W2:Y:S04]  /*3adb0*/  LDL.64 R12, [R25+0x38] ;  /* 0x00003800190c7983 */ /* 0x000ea80000100a00 */
[----:B------:R-:W-:Y:S01]  /*3adc0*/  LOP3.LUT R29, RZ, R29, RZ, 0x33, !PT ;  /* 0x0000001dff1d7212 */ /* 0x000fe200078e33ff */
[----:B------:R0:W-:Y:S04]  /*3add0*/  STL.64 [R25], R26 ;  /* 0x0000001a19007387 */ /* 0x0001e80000100a00 */
[----:B------:R-:W-:-:S05]  /*3ade0*/  IMAD.X R29, RZ, RZ, R29, P0 ;  /* 0x000000ffff1d7224 */ /* 0x000fca00000e061d */
[----:B------:R-:W-:-:S04]  /*3adf0*/  LOP3.LUT R29, R29, 0x1, RZ, 0xc0, !PT ;  /* 0x000000011d1d7812 */ /* 0x000fc800078ec0ff */
[----:B-1----:R-:W-:-:S04]  /*3ae00*/  IADD3 R29, P0, PT, R22, R29, RZ ;  /* 0x0000001d161d7210 */ /* 0x002fc80007f1e0ff */
[----:B------:R-:W-:Y:S02]  /*3ae10*/  IADD3.X R24, P1, PT, RZ, R23, RZ, P0, !PT ;  /* 0x00000017ff187210 */ /* 0x000fe4000073e4ff */
[----:B------:R-:W1:Y:S01]  /*3ae20*/  LDC.64 R22, c[0x3][R2+0x10] ;  /* 0x00c0040002167b82 */ /* 0x000e620000000a00 */
[----:B---3--:R-:W-:-:S04]  /*3ae30*/  IADD3 R14, P0, PT, R14, -R29, RZ ;  /* 0x8000001d0e0e7210 */ /* 0x008fc80007f1e0ff */
        /* <DEDUP_REMOVED lines=8> */
[----:B----4-:R-:W-:Y:S02]  /*3aec0*/  IADD3 R18, P0, PT, R18, -R27, RZ ;  /* 0x8000001b12127210 */ /* 0x010fe40007f1e0ff */
        /* <DEDUP_REMOVED lines=26> */
[----:B------:R-:W-:-:S04]  /*3b070*/  IADD3 R10, P0, PT, R10, -R27, RZ ;  /* 0x8000001b0a0a7210 */ /* 0x000fc80007f1e0ff */
        /* <DEDUP_REMOVED lines=16> */
[----:B--2---:R-:W-:-:S04]  /*3b180*/  IADD3 R12, P0, PT, R12, -R23, RZ ;  /* 0x800000170c0c7210 */ /* 0x004fc80007f1e0ff */
        /* <DEDUP_REMOVED lines=16> */
.L_x_895:
[----:B------:R-:W-:-:S09]  /*3b290*/  UISETP.NE.AND UP0, UPT, UR15, URZ, UPT ;  /* 0x000000ff0f00728c */ /* 0x000fd2000bf05270 */
[----:B------:R-:W-:Y:S05]  /*3b2a0*/  BRA.U !UP0, `(.L_x_893) ;  /* 0x0000000508607547 */ /* 0x000fea000b800000 */
[----:B------:R-:W-:Y:S02]  /*3b2b0*/  UISETP.GE.U32.AND UP0, UPT, UR15, 0x4, UPT ;  /* 0x000000040f00788c */ /* 0x000fe4000bf06070 */
[----:B------:R-:W-:-:S07]  /*3b2c0*/  UISETP.NE.AND UP1, UPT, UR16, URZ, UPT ;  /* 0x000000ff1000728c */ /* 0x000fce000bf25270 */
[----:B------:R-:W-:Y:S05]  /*3b2d0*/  BRA.U !UP0, `(.L_x_897) ;  /* 0x0000000108bc7547 */ /* 0x000fea000b800000 */
[----:B------:R-:W-:-:S04]  /*3b2e0*/  IMAD.SHL.U32 R2, R7, 0x8, RZ ;  /* 0x0000000807027824 */ /* 0x000fc800078e00ff */
[----:B------:R-:W-:-:S05]  /*3b2f0*/  IMAD.IADD R23, R1, 0x1, R2 ;  /* 0x0000000101177824 */ /* 0x000fca00078e0202 */
[----:B-1--4-:R-:W2:Y:S04]  /*3b300*/  LDL.64 R18, [R23] ;  /* 0x0000000017127983 */ /* 0x012ea80000100a00 */
[----:B------:R-:W4:Y:S04]  /*3b310*/  LDL.64 R10, [R23+0x8] ;  /* 0x00000800170a7983 */ /* 0x000f280000100a00 */
[----:B------:R-:W5:Y:S04]  /*3b320*/  LDL.64 R8, [R23+0x10] ;  /* 0x0000100017087983 */ /* 0x000f680000100a00 */
[----:B---3--:R-:W3:Y:S01]  /*3b330*/  LDL.64 R12, [R23+0x18] ;  /* 0x00001800170c7983 */ /* 0x008ee20000100a00 */
        /* <DEDUP_REMOVED lines=41> */
.L_x_897:
[----:B------:R-:W-:Y:S05]  /*3b5d0*/  BRA.U !UP1, `(.L_x_893) ;  /* 0x0000000109947547 */ /* 0x000fea000b800000 */
[----:B------:R-:W-:Y:S01]  /*3b5e0*/  UISETP.NE.AND UP0, UPT, UR22, URZ, UPT ;  /* 0x000000ff1600728c */ /* 0x000fe2000bf05270 */
[----:B------:R-:W-:-:S04]  /*3b5f0*/  LOP3.LUT R3, R3, 0x1, RZ, 0xc0, !PT ;  /* 0x0000000103037812 */ /* 0x000fc800078ec0ff */
[----:B------:R-:W-:-:S04]  /*3b600*/  ISETP.NE.U32.AND P1, PT, R3, 0x1, PT ;  /* 0x000000010300780c */ /* 0x000fc80003f25070 */
[----:B------:R-:W-:Y:S09]  /*3b610*/  BRA.U !UP0, `(.L_x_898) ;  /* 0x0000000108647547 */ /* 0x000ff2000b800000 */
[----:B------:R-:W-:-:S04]  /*3b620*/  IMAD.SHL.U32 R2, R7, 0x8, RZ ;  /* 0x0000000807027824 */ /* 0x000fc800078e00ff */
[----:B-1----:R-:W-:-:S05]  /*3b630*/  IMAD.IADD R17, R1, 0x1, R2 ;  /* 0x0000000101117824 */ /* 0x002fca00078e0202 */
[----:B--23--:R-:W2:Y:S04]  /*3b640*/  LDL.64 R12, [R17] ;  /* 0x00000000110c7983 */ /* 0x00cea80000100a00 */
[----:B------:R-:W3:Y:S01]  /*3b650*/  LDL.64 R8, [R17+0x8] ;  /* 0x0000080011087983 */ /* 0x000ee20000100a00 */
[----:B----4-:R-:W0:Y:S01]  /*3b660*/  LDC.64 R14, c[0x3][R2] ;  /* 0x00c00000020e7b82 */ /* 0x010e220000000a00 */
        /* <DEDUP_REMOVED lines=20> */
.L_x_898:
[----:B------:R-:W-:Y:S05]  /*3b7b0*/  @P1 BRA `(.L_x_893) ;  /* 0x00000000001c1947 */ /* 0x000fea0003800000 */
[----:B------:R-:W-:-:S04]  /*3b7c0*/  IMAD.SHL.U32 R2, R7, 0x8, RZ ;  /* 0x0000000807027824 */ /* 0x000fc800078e00ff */
[----:B------:R-:W-:-:S05]  /*3b7d0*/  IMAD.IADD R7, R1, 0x1, R2 ;  /* 0x0000000101077824 */ /* 0x000fca00078e0202 */
[----:B0-2---:R-:W2:Y:S01]  /*3b7e0*/  LDL.64 R8, [R7] ;  /* 0x0000000007087983 */ /* 0x005ea20000100a00 */
[----:B------:R-:W2:Y:S02]  /*3b7f0*/  LDC.64 R2, c[0x3][R2] ;  /* 0x00c0000002027b82 */ /* 0x000ea40000000a00 */
[----:B--2---:R-:W-:-:S04]  /*3b800*/  IADD3 R8, P0, P1, R8, -R27, -R2 ;  /* 0x8000001b08087210 */ /* 0x004fc8000791e802 */
[----:B------:R-:W-:-:S05]  /*3b810*/  IADD3.X R9, PT, PT, R9, ~R6, ~R3, P0, P1 ;  /* 0x8000000609097210 */ /* 0x000fca00007e2c03 */
[----:B------:R0:W-:Y:S04]  /*3b820*/  STL.64 [R7], R8 ;  /* 0x0000000807007387 */ /* 0x0001e80000100a00 */
.L_x_893:
[----:B------:R-:W-:Y:S05]  /*3b830*/  BSYNC.RECONVERGENT B0 ;  /* 0x0000000000007941 */ /* 0x000fea0003800200 */
.L_x_891:
[----:B------:R-:W5:Y:S01]  /*3b840*/  LDL.64 R2, [R1] ;  /* 0x0000000001027983 */ /* 0x000f620000100a00 */
[----:B------:R-:W4:Y:S03]  /*3b850*/  LDCU UR7, c[0x3][0x98] ;  /* 0x00c01300ff0777ac */ /* 0x000f260008000800 */
[----:B0-----:R-:W5:Y:S04]  /*3b860*/  LDL.64 R6, [R1+0x8] ;  /* 0x0000080001067983 */ /* 0x001f680000100a00 */
[----:B--2---:R-:W2:Y:S04]  /*3b870*/  LDL.64 R8, [R1+0x10] ;  /* 0x0000100001087983 */ /* 0x004ea80000100a00 */
[----:B------:R-:W2:Y:S04]  /*3b880*/  LDL.64 R10, [R1+0x18] ;  /* 0x00001800010a7983 */ /* 0x000ea80000100a00 */
[----:B-1-3--:R-:W3:Y:S04]  /*3b890*/  LDL.64 R12, [R1+0x20] ;  /* 0x00002000010c7983 */ /* 0x00aee80000100a00 */
[----:B----4-:R-:W4:Y:S04]  /*3b8a0*/  LDL.64 R14, [R1+0x28] ;  /* 0x00002800010e7983 */ /* 0x010f280000100a00 */
[----:B------:R-:W4:Y:S04]  /*3b8b0*/  LDL.64 R16, [R1+0x30] ;  /* 0x0000300001107983 */ /* 0x000f280000100a00 */
[----:B------:R-:W4:Y:S04]  /*3b8c0*/  LDL.64 R18, [R1+0x38] ;  /* 0x0000380001127983 */ /* 0x000f280000100a00 */
[----:B------:R-:W4:Y:S01]  /*3b8d0*/  LDL.64 R20, [R1+0x40] ;  /* 0x0000400001147983 */ /* 0x000f220000100a00 */
[----:B------:R-:W-:-:S03]  /*3b8e0*/  UISETP.GE.AND UP0, UPT, UR7, 0x1, UPT ;  /* 0x000000010700788c */ /* 0x000fc6000bf06270 */
        /* <DEDUP_REMOVED lines=11> */
[----:B--2---:R0:W-:Y:S04]  /*3b9a0*/  STL.64 [R1+0x130], R8 ;  /* 0x0001300801007387 */ /* 0x0041e80000100a00 */
[----:B------:R0:W-:Y:S04]  /*3b9b0*/  STL.64 [R1+0x138], R10 ;  /* 0x0001380a01007387 */ /* 0x0001e80000100a00 */
[----:B---3--:R0:W-:Y:S04]  /*3b9c0*/  STL.64 [R1+0x140], R12 ;  /* 0x0001400c01007387 */ /* 0x0081e80000100a00 */
[----:B----4-:R0:W-:Y:S04]  /*3b9d0*/  STL.64 [R1+0x148], R14 ;  /* 0x0001480e01007387 */ /* 0x0101e80000100a00 */
[----:B------:R0:W-:Y:S04]  /*3b9e0*/  STL.64 [R1+0x150], R16 ;  /* 0x0001501001007387 */ /* 0x0001e80000100a00 */
        /* <DEDUP_REMOVED lines=12> */
.L_x_915:
        /* <DEDUP_REMOVED lines=13> */
.L_x_901:
        /* <DEDUP_REMOVED lines=133> */
.L_x_900:
        /* <DEDUP_REMOVED lines=71> */
.L_x_903:
[----:B------:R-:W-:Y:S05]  /*3c840*/  BRA.U !UP4, `(.L_x_902) ;  /* 0x000000010cdc7547 */ /* 0x000fea000b800000 */
[----:B------:R-:W-:Y:S02]  /*3c850*/  UISETP.NE.AND UP3, UPT, UR19, URZ, UPT ;  /* 0x000000ff1300728c */ /* 0x000fe4000bf65270 */
[----:B------:R-:W-:-:S07]  /*3c860*/  UISETP.NE.AND UP4, UPT, UR9, URZ, UPT ;  /* 0x000000ff0900728c */ /* 0x000fce000bf85270 */
[----:B------:R-:W-:Y:S05]  /*3c870*/  BRA.U !UP3, `(.L_x_904) ;  /* 0x000000010b887547 */ /* 0x000fea000b800000 */
[----:B------:R-:W-:-:S09]  /*3c880*/  ULEA UR13, UR5, UR6, 0x3 ;  /* 0x00000006050d7291 */ /* 0x000fd2000f8e18ff */
[----:B------:R-:W2:Y:S04]  /*3c890*/  LDL.64 R12, [UR13+0x120] ;  /* 0x0001200dff0c7983 */ /* 0x000ea80008100a00 */
[----:B------:R-:W3:Y:S04]  /*3c8a0*/  LDL.64 R18, [UR13+0x90] ;  /* 0x0000900dff127983 */ /* 0x000ee80008100a00 */
        /* <DEDUP_REMOVED lines=17> */
[----:B------:R1:W-:Y:S02]  /*3c9c0*/  STL.64 [UR13+0x90], R12 ;  /* 0x0000900cff007987 */ /* 0x0003e40008100a0d */
        /* <DEDUP_REMOVED lines=13> */
.L_x_904:
        /* <DEDUP_REMOVED lines=14> */
[----:B------:R2:W-:Y:S01]  /*3cb80*/  STL.64 [UR5+0x90], R10 ;  /* 0x0000900aff007987 */ /* 0x0005e20008100a05 */
[----:B------:R-:W-:-:S03]  /*3cb90*/  IMAD.WIDE.U32.X R2, R3, R9, R6, P3 ;  /* 0x0000000903027225 */ /* 0x000fc600018e0406 */
[----:B------:R-:W-:-:S04]  /*3cba0*/  IADD3.X R7, P0, P1, R2, RZ, RZ, P0, P1 ;  /* 0x000000ff02077210 */ /* 0x000fc800001024ff */
[----:B------:R-:W-:-:S09]  /*3cbb0*/  IADD3.X R24, PT, PT, R3, RZ, RZ, P0, P1 ;  /* 0x000000ff03187210 */ /* 0x000fd200007e24ff */
.L_x_902:
[----:B------:R-:W3:Y:S01]  /*3cbc0*/  LDL.64 R8, [R1+0x90] ;  /* 0x0000900001087983 */ /* 0x000ee20000100a00 */
        /* <DEDUP_REMOVED lines=12> */
.L_x_906:
[----:B------:R-:W-:-:S04]  /*3cc90*/  IMAD.SHL.U32 R6, R25, 0x8, RZ ;  /* 0x0000000819067824 */ /* 0x000fc800078e00ff */
[----:B------:R-:W-:-:S05]  /*3cca0*/  IMAD.IADD R27, R1, 0x1, R6 ;  /* 0x00000001011b7824 */ /* 0x000fca00078e0206 */
[----:B01----:R-:W3:Y:S04]  /*3ccb0*/  LDL.64 R14, [R27+0x90] ;  /* 0x000090001b0e7983 */ /* 0x003ee80000100a00 */
        /* <DEDUP_REMOVED lines=131> */
.L_x_905:
[----:B------:R-:W-:Y:S05]  /*3d4f0*/  BRA.U !UP2, `(.L_x_907) ;  /* 0x000000090a007547 */ /* 0x000fea000b800000 */
[----:B------:R-:W-:Y:S02]  /*3d500*/  UISETP.GE.U32.AND UP1, UPT, UR17, 0x3, UPT ;  /* 0x000000031100788c */ /* 0x000fe4000bf26070 */
[----:B------:R-:W-:-:S07]  /*3d510*/  UISETP.NE.AND UP2, UPT, UR18, URZ, UPT ;  /* 0x000000ff1200728c */ /* 0x000fce000bf45270 */
[----:B------:R-:W-:Y:S05]  /*3d520*/  BRA.U !UP1, `(.L_x_908) ;  /* 0x00000005090c7547 */ /* 0x000fea000b800000 */
[----:B------:R-:W-:-:S04]  /*3d530*/  IMAD.SHL.U32 R18, R6, 0x8, RZ ;  /* 0x0000000806127824 */ /* 0x000fc800078e00ff */
[----:B------:R-:W-:-:S05]  /*3d540*/  IMAD.IADD R22, R1, 0x1, R18 ;  /* 0x0000000101167824 */ /* 0x000fca00078e0212 */
[----:B------:R-:W3:Y:S04]  /*3d550*/  LDL.64 R8, [R22+0x90] ;  /* 0x0000900016087983 */ /* 0x000ee80000100a00 */
        /* <DEDUP_REMOVED lines=64> */
.L_x_908:
[----:B------:R-:W-:Y:S05]  /*3d960*/  BRA.U !UP2, `(.L_x_907) ;  /* 0x000000010ae47547 */ /* 0x000fea000b800000 */
[----:B------:R-:W-:Y:S02]  /*3d970*/  UISETP.NE.AND UP1, UPT, UR19, URZ, UPT ;  /* 0x000000ff1300728c */ /* 0x000fe4000bf25270 */
[----:B------:R-:W-:-:S07]  /*3d980*/  UISETP.NE.AND UP2, UPT, UR9, URZ, UPT ;  /* 0x000000ff0900728c */ /* 0x000fce000bf45270 */
[----:B------:R-:W-:Y:S05]  /*3d990*/  BRA.U !UP1, `(.L_x_909) ;  /* 0x00000001098c7547 */ /* 0x000fea000b800000 */
[----:B---3--:R-:W-:-:S04]  /*3d9a0*/  IMAD.SHL.U32 R8, R6, 0x8, RZ ;  /* 0x0000000806087824 */ /* 0x008fc800078e00ff */
[----:B------:R-:W-:-:S05]  /*3d9b0*/  IMAD.IADD R9, R1, 0x1, R8 ;  /* 0x0000000101097824 */ /* 0x000fca00078e0208 */
[----:B-1----:R-:W3:Y:S04]  /*3d9c0*/  LDL.64 R12, [R9+0x90] ;  /* 0x00009000090c7983 */ /* 0x002ee80000100a00 */
        /* <DEDUP_REMOVED lines=17> */
[----:B------:R4:W-:Y:S02]  /*3dae0*/  STL.64 [R9+0x90], R22 ;  /* 0x0000901609007387 */ /* 0x0009e40000100a00 */
        /* <DEDUP_REMOVED lines=14> */
.L_x_909:
[----:B------:R-:W-:Y:S05]  /*3dbd0*/  BRA.U !UP2, `(.L_x_907) ;  /* 0x000000010a487547 */ /* 0x000fea000b800000 */
[----:B------:R-:W-:-:S04]  /*3dbe0*/  IMAD.SHL.U32 R6, R6, 0x8, RZ ;  /* 0x0000000806067824 */ /* 0x000fc800078e00ff */
[----:B0--3--:R-:W-:-:S05]  /*3dbf0*/  IMAD.IADD R17, R1, 0x1, R6 ;  /* 0x0000000101117824 */ /* 0x009fca00078e0206 */
[----:B--2---:R-:W2:Y:S01]  /*3dc00*/  LDL.64 R10, [R17+0x90] ;  /* 0x00009000110a7983 */ /* 0x004ea20000100a00 */
        /* <DEDUP_REMOVED lines=15> */
.L_x_907:
        /* <DEDUP_REMOVED lines=10> */
.L_x_912:
        /* <DEDUP_REMOVED lines=37> */
.L_x_911:
        /* <DEDUP_REMOVED lines=24> */
.L_x_913:
        /* <DEDUP_REMOVED lines=15> */
.L_x_914:
        /* <DEDUP_REMOVED lines=12> */
.L_x_910:
[----:B------:R-:W-:-:S09]  /*3e320*/  ULEA UR5, UR20, UR10, 0x3 ;  /* 0x0000000a14057291 */ /* 0x000fd2000f8e18ff */
[----:B------:R0:W-:Y:S01]  /*3e330*/  STL.64 [UR5], R2 ;  /* 0x00000002ff007987 */ /* 0x0001e20008100a05 */
[----:B------:R-:W-:Y:S05]  /*3e340*/  BRA.U UP0, `(.L_x_915) ;  /* 0xffffffd500d87547 */ /* 0x000fea000b83ffff */
.L_x_899:
[----:B------:R-:W-:Y:S01]  /*3e350*/  UISETP.GE.AND UP0, UPT, UR7, 0x1, UPT ;  /* 0x000000010700788c */ /* 0x000fe2000bf06270 */
[----:B------:R-:W-:Y:S08]  /*3e360*/  BSSY.RECONVERGENT B0, `(.L_x_916) ;  /* 0x0000064000007945 */ /* 0x000ff00003800200 */
[----:B------:R-:W-:Y:S05]  /*3e370*/  BRA.U !UP0, `(.L_x_917) ;  /* 0x00000001083c7547 */ /* 0x000fea000b800000 */
[----:B------:R-:W-:-:S06]  /*3e380*/  UIADD3 UR7, UPT, UPT, UR7, -0x1, URZ ;  /* 0xffffffff07077890 */ /* 0x000fcc000fffe0ff */
[----:B------:R-:W-:-:S07]  /*3e390*/  IMAD.U32 R4, RZ, RZ, UR7 ;  /* 0x00000007ff047e24 */ /* 0x000fce000f8e00ff */
.L_x_919:
[----:B0-----:R-:W-:-:S04]  /*3e3a0*/  IMAD.SHL.U32 R2, R4, 0x8, RZ ;  /* 0x0000000804027824 */ /* 0x001fc800078e00ff */
        /* <DEDUP_REMOVED lines=12> */
.L_x_917:
[----:B0-----:R-:W0:Y:S02]  /*3e470*/  LDC R2, c[0x3][0x98] ;  /* 0x00c02600ff027b82 */ /* 0x001e240000000800 */
[----:B0-----:R-:W-:-:S13]  /*3e480*/  ISETP.GE.AND P0, PT, R2, 0x1, PT ;  /* 0x000000010200780c */ /* 0x001fda0003f06270 */
[----:B------:R-:W-:Y:S05]  /*3e490*/  @!P0 BRA `(.L_x_918) ;  /* 0x0000000400408947 */ /* 0x000fea0003800000 */
[C---:B------:R-:W-:Y:S01]  /*3e4a0*/  ISETP.GE.U32.AND P0, PT, R2.reuse, 0x4, PT ;  /* 0x000000040200780c */ /* 0x040fe20003f06070 */
[----:B------:R-:W-:Y:S01]  /*3e4b0*/  IMAD.MOV.U32 R27, RZ, RZ, RZ ;  /* 0x000000ffff1b7224 */ /* 0x000fe200078e00ff */
[----:B------:R-:W-:Y:S01]  /*3e4c0*/  LOP3.LUT R3, R2, 0x3, RZ, 0xc0, !PT ;  /* 0x0000000302037812 */ /* 0x000fe200078ec0ff */
[----:B------:R-:W-:Y:S02]  /*3e4d0*/  IMAD.MOV.U32 R21, RZ, RZ, RZ ;  /* 0x000000ffff157224 */ /* 0x000fe400078e00ff */
[----:B------:R-:W-:Y:S01]  /*3e4e0*/  IMAD.MOV.U32 R4, RZ, RZ, RZ ;  /* 0x000000ffff047224 */ /* 0x000fe200078e00ff */
[----:B------:R-:W-:-:S07]  /*3e4f0*/  ISETP.NE.AND P1, PT, R3, RZ, PT ;  /* 0x000000ff0300720c */ /* 0x000fce0003f25270 */
[----:B------:R-:W-:Y:S06]  /*3e500*/  @!P0 BRA `(.L_x_920) ;  /* 0x0000000000d88947 */ /* 0x000fec0003800000 */
[----:B------:R-:W-:Y:S01]  /*3e510*/  BSSY.RECONVERGENT B1, `(.L_x_920) ;  /* 0x0000035000017945 */ /* 0x000fe20003800200 */
[----:B------:R-:W-:Y:S01]  /*3e520*/  LOP3.LUT R4, R2, 0x7ffffffc, RZ, 0xc0, !PT ;  /* 0x7ffffffc02047812 */ /* 0x000fe200078ec0ff */
[----:B------:R-:W-:Y:S02]  /*3e530*/  IMAD.MOV.U32 R27, RZ, RZ, RZ ;  /* 0x000000ffff1b7224 */ /* 0x000fe400078e00ff */
[----:B----4-:R-:W-:-:S07]  /*3e540*/  IMAD.MOV.U32 R23, RZ, RZ, RZ ;  /* 0x000000ffff177224 */ /* 0x010fce00078e00ff */
.L_x_921:
[----:B------:R-:W-:-:S04]  /*3e550*/  IMAD.SHL.U32 R2, R23, 0x8, RZ ;  /* 0x0000000817027824 */ /* 0x000fc800078e00ff */
[----:B---3--:R-:W-:-:S05]  /*3e560*/  IMAD.IADD R25, R1, 0x1, R2 ;  /* 0x0000000101197824 */ /* 0x008fca00078e0202 */
[----:B---3--:R-:W3:Y:S04]  /*3e570*/  LDL.64 R16, [R25+0x90] ;  /* 0x0000900019107983 */ /* 0x008ee80000100a00 */
[----:B------:R-:W4:Y:S04]  /*3e580*/  LDL.64 R6, [R25+0x98] ;  /* 0x0000980019067983 */ /* 0x000f280000100a00 */
[----:B------:R-:W5:Y:S04]  /*3e590*/  LDL.64 R8, [R25+0xa0] ;  /* 0x0000a00019087983 */ /* 0x000f680000100a00 */
[----:B--2---:R-:W2:Y:S01]  /*3e5a0*/  LDL.64 R10, [R25+0xa8] ;  /* 0x0000a800190a7983 */ /* 0x004ea20000100a00 */
[----:B------:R-:W0:Y:S01]  /*3e5b0*/  LDC.64 R18, c[0x3][R2] ;  /* 0x00c0000002127b82 */ /* 0x000e220000000a00 */
[----:B------:R-:W-:-:S07]  /*3e5c0*/  VIADD R23, R23, 0x4 ;  /* 0x0000000417177836 */ /* 0x000fce0000000000 */
[----:B-1----:R-:W1:Y:S08]  /*3e5d0*/  LDC.64 R12, c[0x3][R2+0x8] ;  /* 0x00c00200020c7b82 */ /* 0x002e700000000a00 */
[----:B------:R-:W4:Y:S01]  /*3e5e0*/  LDC.64 R14, c[0x3][R2+0x10] ;  /* 0x00c00400020e7b82 */ /* 0x000f220000000a00 */
        /* <DEDUP_REMOVED lines=40> */
.L_x_920:
[----:B------:R-:W-:Y:S05]  /*3e870*/  @!P1 BRA `(.L_x_918) ;  /* 0x0000000000489947 */ /* 0x000fea0003800000 */
[----:B--23--:R-:W-:-:S07]  /*3e880*/  IMAD.MOV.U32 R10, RZ, RZ, RZ ;  /* 0x000000ffff0a7224 */ /* 0x00cfce00078e00ff */
.L_x_922:
[----:B------:R-:W-:-:S04]  /*3e890*/  IMAD.SHL.U32 R2, R4, 0x8, RZ ;  /* 0x0000000804027824 */ /* 0x000fc800078e00ff */
[----:B0-----:R-:W-:-:S05]  /*3e8a0*/  IMAD.IADD R11, R1, 0x1, R2 ;  /* 0x00000001010b7824 */ /* 0x001fca00078e0202 */
[----:B------:R-:W2:Y:S01]  /*3e8b0*/  LDL.64 R6, [R11+0x90] ;  /* 0x000090000b067983 */ /* 0x000ea20000100a00 */
[----:B----4-:R-:W0:Y:S01]  /*3e8c0*/  LDC.64 R8, c[0x3][R2] ;  /* 0x00c0000002087b82 */ /* 0x010e220000000a00 */
        /* <DEDUP_REMOVED lines=13> */
.L_x_918:
[----:B------:R-:W-:Y:S05]  /*3e9a0*/  BSYNC.RECONVERGENT B0 ;  /* 0x0000000000007941 */ /* 0x000fea0003800200 */
.L_x_916:
[----:B------:R-:W5:Y:S01]  /*3e9b0*/  LDL.64 R2, [R1+0x90] ;  /* 0x0000900001027983 */ /* 0x000f620000100a00 */
[----:B------:R-:W1:Y:S03]  /*3e9c0*/  LDCU UR8, c[0x3][0x98] ;  /* 0x00c01300ff0877ac */ /* 0x000e660008000800 */
[----:B0--3--:R-:W3:Y:S04]  /*3e9d0*/  LDL.64 R6, [R1+0x98] ;  /* 0x0000980001067983 */ /* 0x009ee80000100a00 */
[----:B----4-:R-:W4:Y:S04]  /*3e9e0*/  LDL.64 R8, [R1+0xa0] ;  /* 0x0000a00001087983 */ /* 0x010f280000100a00 */
[----:B--2---:R-:W2:Y:S04]  /*3e9f0*/  LDL.64 R10, [R1+0xa8] ;  /* 0x0000a800010a7983 */ /* 0x004ea80000100a00 */
[----:B-1----:R-:W2:Y:S04]  /*3ea00*/  LDL.64 R12, [R1+0xb0] ;  /* 0x0000b000010c7983 */ /* 0x002ea80000100a00 */
[----:B------:R-:W2:Y:S04]  /*3ea10*/  LDL.64 R14, [R1+0xb8] ;  /* 0x0000b800010e7983 */ /* 0x000ea80000100a00 */
[----:B------:R-:W2:Y:S04]  /*3ea20*/  LDL.64 R16, [R1+0xc0] ;  /* 0x0000c00001107983 */ /* 0x000ea80000100a00 */
[----:B------:R-:W2:Y:S04]  /*3ea30*/  LDL.64 R18, [R1+0xc8] ;  /* 0x0000c80001127983 */ /* 0x000ea80000100a00 */
[----:B------:R-:W2:Y:S01]  /*3ea40*/  LDL.64 R20, [R1+0xd0] ;  /* 0x0000d00001147983 */ /* 0x000ea20000100a00 */
[----:B------:R-:W-:Y:S01]  /*3ea50*/  IMAD.MOV.U32 R22, RZ, RZ, 0x1 ;  /* 0x00000001ff167424 */ /* 0x000fe200078e00ff */
[----:B------:R-:W-:Y:S01]  /*3ea60*/  UISETP.GE.AND UP0, UPT, UR8, 0x1, UPT ;  /* 0x000000010800788c */ /* 0x000fe2000bf06270 */
        /* <DEDUP_REMOVED lines=21> */
[----:B----4-:R0:W-:Y:S04]  /*3ebc0*/  STL.64 [R1+0xe8], R8 ;  /* 0x0000e80801007387 */ /* 0x0101e80000100a00 */
[----:B--2---:R0:W-:Y:S04]  /*3ebd0*/  STL.64 [R1+0xf0], R10 ;  /* 0x0000f00a01007387 */ /* 0x0041e80000100a00 */
[----:B------:R0:W-:Y:S04]  /*3ebe0*/  STL.64 [R1+0xf8], R12 ;  /* 0x0000f80c01007387 */ /* 0x0001e80000100a00 */
        /* <DEDUP_REMOVED lines=23> */
.L_x_939:
        /* <DEDUP_REMOVED lines=15> */
.L_x_925:
[----:B------:R-:W2:Y:S04]  /*3ee50*/  LDL.64 R10, [UR16+-0x20] ;  /* 0xffffe010ff0a7983 */ /* 0x000ea80008100a00 */
[----:B0-----:R-:W3:Y:S01]  /*3ee60*/  LDL.64 R8, [UR14+-0x20] ;  /* 0xffffe00eff087983 */ /* 0x001ee20008100a00 */
        /* <DEDUP_REMOVED lines=125> */
[----:B------:R-:W-:-:S03]  /*3f640*/  IMAD.WIDE.U32.X R24, R3, R7, R24, P3 ;  /* 0x0000000703187225 */ /* 0x000fc600018e0418 */
[----:B------:R-:W-:Y:S01]  /*3f650*/  IADD3.X R7, P0, P1, R24, RZ, RZ, P0, P1 ;  /* 0x000000ff18077210 */ /* 0x000fe200001024ff */
[----:B------:R0:W-:Y:S03]  /*3f660*/  STL.64 [UR14+0x18], R8 ;  /* 0x00001808ff007987 */ /* 0x0001e60008100a0e */
[----:B------:R-:W-:Y:S01]  /*3f670*/  IADD3.X R24, PT, PT, R25, RZ, RZ, P0, P1 ;  /* 0x000000ff19187210 */ /* 0x000fe200007e24ff */
[----:B------:R-:W-:Y:S01]  /*3f680*/  UIADD3 UR14, UPT, UPT, UR14, 0x40, URZ ;  /* 0x000000400e0e7890 */ /* 0x000fe2000fffe0ff */
[----:B------:R-:W-:Y:S11]  /*3f690*/  BRA.U UP4, `(.L_x_925) ;  /* 0xfffffff504ec7547 */ /* 0x000ff6000b83ffff */
[----:B------:R-:W-:-:S05]  /*3f6a0*/  UMOV UR5, UR9 ;  /* 0x0000000900057c82 */ /* 0x000fca0008000000 */
.L_x_924:
        /* <DEDUP_REMOVED lines=9> */
[----:B0-----:R-:W4:Y:S04]  /*3f740*/  LDL.64 R16, [UR14+0x8] ;  /* 0x0000080eff107983 */ /* 0x001f280008100a00 */
        /* <DEDUP_REMOVED lines=61> */
.L_x_927:
[----:B------:R-:W-:Y:S05]  /*3fb20*/  BRA.U !UP6, `(.L_x_926) ;  /* 0x000000010edc7547 */ /* 0x000fea000b800000 */
[----:B------:R-:W-:Y:S02]  /*3fb30*/  UISETP.NE.AND UP5, UPT, UR21, URZ, UPT ;  /* 0x000000ff1500728c */ /* 0x000fe4000bfa5270 */
[----:B------:R-:W-:-:S07]  /*3fb40*/  UISETP.NE.AND UP6, UPT, UR10, URZ, UPT ;  /* 0x000000ff0a00728c */ /* 0x000fce000bfc5270 */
[----:B------:R-:W-:Y:S05]  /*3fb50*/  BRA.U !UP5, `(.L_x_928) ;  /* 0x000000010d887547 */ /* 0x000fea000b800000 */
[----:B------:R-:W-:-:S09]  /*3fb60*/  ULEA UR14, UR5, UR6, 0x3 ;  /* 0x00000006050e7291 */ /* 0x000fd2000f8e18ff */
[----:B------:R-:W2:Y:S04]  /*3fb70*/  LDL.64 R12, [UR14+0xd8] ;  /* 0x0000d80eff0c7983 */ /* 0x000ea80008100a00 */
[----:B------:R-:W3:Y:S04]  /*3fb80*/  LDL.64 R18, [UR14] ;  /* 0x0000000eff127983 */ /* 0x000ee80008100a00 */
[----:B0-----:R-:W4:Y:S04]  /*3fb90*/  LDL.64 R8, [UR14+0xe0] ;  /* 0x0000e00eff087983 */ /* 0x001f280008100a00 */
[----:B-1----:R-:W4:Y:S01]  /*3fba0*/  LDL.64 R10, [UR14+0x8] ;  /* 0x0000080eff0a7983 */ /* 0x002f220008100a00 */
        /* <DEDUP_REMOVED lines=29> */
.L_x_928:
        /* <DEDUP_REMOVED lines=18> */
.L_x_926:
[----:B0-----:R-:W4:Y:S01]  /*3fea0*/  LDL.64 R8, [R1] ;  /* 0x0000000001087983 */ /* 0x001f220000100a00 */
[----:B------:R-:W4:Y:S01]  /*3feb0*/  LDCU.64 UR22, c[0x3][0x90] ;  /* 0x00c01200ff1677ac */ /* 0x000f220008000a00 */
[----:B------:R-:W-:Y:S02]  /*3fec0*/  IMAD.MOV.U32 R29, RZ, RZ, RZ ;  /* 0x000000ffff1d7224 */ /* 0x000fe400078e00ff */
[----:B------:R-:W-:Y:S02]  /*3fed0*/  IMAD.MOV.U32 R19, RZ, RZ, RZ ;  /* 0x000000ffff137224 */ /* 0x000fe400078e00ff */
        /* <DEDUP_REMOVED lines=9> */
.L_x_930:
[----:B------:R-:W-:-:S04]  /*3ff70*/  IMAD.SHL.U32 R6, R25, 0x8, RZ ;  /* 0x0000000819067824 */ /* 0x000fc800078e00ff */
[----:B------:R-:W-:-:S05]  /*3ff80*/  IMAD.IADD R27, R1, 0x1, R6 ;  /* 0x00000001011b7824 */ /* 0x000fca00078e0206 */
[----:B-12---:R-:W2:Y:S04]  /*3ff90*/  LDL.64 R14, [R27] ;  /* 0x000000001b0e7983 */ /* 0x006ea80000100a00 */
        /* <DEDUP_REMOVED lines=131> */
.L_x_929:
[----:B------:R-:W-:Y:S05]  /*407d0*/  BRA.U !UP4, `(.L_x_931) ;  /* 0x000000090c007547 */ /* 0x000fea000b800000 */
[----:B------:R-:W-:Y:S02]  /*407e0*/  UISETP.GE.U32.AND UP3, UPT, UR19, 0x3, UPT ;  /* 0x000000031300788c */ /* 0x000fe4000bf66070 */
[----:B------:R-:W-:-:S07]  /*407f0*/  UISETP.NE.AND UP4, UPT, UR20, URZ, UPT ;  /* 0x000000ff1400728c */ /* 0x000fce000bf85270 */
[----:B------:R-:W-:Y:S05]  /*40800*/  BRA.U !UP3, `(.L_x_932) ;  /* 0x000000050b0c7547 */ /* 0x000fea000b800000 */
[----:B------:R-:W-:-:S04]  /*40810*/  IMAD.SHL.U32 R18, R6, 0x8, RZ ;  /* 0x0000000806127824 */ /* 0x000fc800078e00ff */
[----:B------:R-:W-:-:S05]  /*40820*/  IMAD.IADD R22, R1, 0x1, R18 ;  /* 0x0000000101167824 */ /* 0x000fca00078e0212 */
[----:B------:R-:W4:Y:S04]  /*40830*/  LDL.64 R8, [R22] ;  /* 0x0000000016087983 */ /* 0x000f280000100a00 */
[----:B-1-3--:R-:W3:Y:S04]  /*40840*/  LDL.64 R10, [R22+0x8] ;  /* 0x00000800160a7983 */ /* 0x00aee80000100a00 */
        /* <DEDUP_REMOVED lines=63> */
.L_x_932:
[----:B------:R-:W-:Y:S05]  /*40c40*/  BRA.U !UP4, `(.L_x_931) ;  /* 0x000000010ce47547 */ /* 0x000fea000b800000 */
[----:B------:R-:W-:Y:S02]  /*40c50*/  UISETP.NE.AND UP3, UPT, UR21, URZ, UPT ;  /* 0x000000ff1500728c */ /* 0x000fe4000bf65270 */
[----:B------:R-:W-:-:S07]  /*40c60*/  UISETP.NE.AND UP4, UPT, UR10, URZ, UPT ;  /* 0x000000ff0a00728c */ /* 0x000fce000bf85270 */
[----:B------:R-:W-:Y:S05]  /*40c70*/  BRA.U !UP3, `(.L_x_933) ;  /* 0x000000010b8c7547 */ /* 0x000fea000b800000 */
[----:B----4-:R-:W-:-:S04]  /*40c80*/  IMAD.SHL.U32 R8, R6, 0x8, RZ ;  /* 0x0000000806087824 */ /* 0x010fc800078e00ff */
[----:B------:R-:W-:-:S05]  /*40c90*/  IMAD.IADD R9, R1, 0x1, R8 ;  /* 0x0000000101097824 */ /* 0x000fca00078e0208 */
[----:B--2---:R-:W2:Y:S04]  /*40ca0*/  LDL.64 R12, [R9] ;  /* 0x00000000090c7983 */ /* 0x004ea80000100a00 */
[----:B-1-3--:R-:W3:Y:S01]  /*40cb0*/  LDL.64 R10, [R9+0x8] ;  /* 0x00000800090a7983 */ /* 0x00aee20000100a00 */
[----:B------:R-:W0:Y:S01]  /*40cc0*/  LDC.64 R14, c[0x3][R8] ;  /* 0x00c00000080e7b82 */ /* 0x000e220000000a00 */
[----:B------:R-:W-:-:S07]  /*40cd0*/  VIADD R6, R6, 0x2 ;  /* 0x0000000206067836 */ /* 0x000fce0000000000 */
[----:B------:R-:W1:Y:S01]  /*40ce0*/  LDC.64 R16, c[0x3][R8+0x8] ;  /* 0x00c0020008107b82 */ /* 0x000e620000000a00 */
        /* <DEDUP_REMOVED lines=28> */
.L_x_933:
[----:B------:R-:W-:Y:S05]  /*40eb0*/  BRA.U !UP4, `(.L_x_931) ;  /* 0x000000010c487547 */ /* 0x000fea000b800000 */
[----:B------:R-:W-:-:S04]  /*40ec0*/  IMAD.SHL.U32 R6, R6, 0x8, RZ ;  /* 0x0000000806067824 */ /* 0x000fc800078e00ff */
[----:B-1--4-:R-:W-:-:S05]  /*40ed0*/  IMAD.IADD R17, R1, 0x1, R6 ;  /* 0x0000000101117824 */ /* 0x012fca00078e0206 */
[----:B---3--:R-:W3:Y:S01]  /*40ee0*/  LDL.64 R10, [R17] ;  /* 0x00000000110a7983 */ /* 0x008ee20000100a00 */
[----:B0-----:R-:W2:Y:S02]  /*40ef0*/  LDC.64 R8, c[0x3][R6] ;  /* 0x00c0000006087b82 */ /* 0x001ea40000000a00 */
        /* <DEDUP_REMOVED lines=14> */
.L_x_931:
        /* <DEDUP_REMOVED lines=10> */
.L_x_936:
[----:B------:R-:W-:-:S09]  /*41080*/  ULEA UR16, UR5, UR6, 0x3 ;  /* 0x0000000605107291 */ /* 0x000fd2000f8e18ff */
[----:B0-----:R-:W5:Y:S04]  /*41090*/  LDL.64 R6, [UR16+0x8] ;  /* 0x00000810ff067983 */ /* 0x001f680008100a00 */
[----:B0---4-:R-:W4:Y:S04]  /*410a0*/  LDL.64 R8, [UR16+0x10] ;  /* 0x00001010ff087983 */ /* 0x011f280008100a00 */
[----:B-1-3--:R-:W3:Y:S04]  /*410b0*/  LDL.64 R10, [UR16+0x18] ;  /* 0x00001810ff0a7983 */ /* 0x00aee80008100a00 */
[----:B--2---:R-:W2:Y:S04]  /*410c0*/  LDL.64 R12, [UR16+0x20] ;  /* 0x00002010ff0c7983 */ /* 0x004ea80008100a00 */
[----:B------:R-:W2:Y:S04]  /*410d0*/  LDL.64 R14, [UR16+0x28] ;  /* 0x00002810ff0e7983 */ /* 0x000ea80008100a00 */
        /* <DEDUP_REMOVED lines=8> */
[----:B---3--:R3:W-:Y:S04]  /*41160*/  STL.64 [UR16+0x10], R10 ;  /* 0x0000100aff007987 */ /* 0x0087e80008100a10 */
        /* <DEDUP_REMOVED lines=22> */
.L_x_935:
[----:B------:R-:W-:-:S09]  /*412d0*/  ULOP3.LUT UP3, URZ, UR17, 0xf, URZ, 0xc0, !UPT ;  /* 0x0000000f11ff7892 */ /* 0x000fd2000f86c0ff */
[----:B------:R-:W-:Y:S05]  /*412e0*/  BRA.U !UP3, `(.L_x_934) ;  /* 0x000000010bb47547 */ /* 0x000fea000b800000 */
[----:B------:R-:W-:Y:S01]  /*412f0*/  ULOP3.LUT UP3, URZ, UR17, 0x7, URZ, 0xc0, !UPT ;  /* 0x0000000711ff7892 */ /* 0x000fe2000f86c0ff */
[----:B------:R-:W-:Y:S10]  /*41300*/  BRA.U !UP0, `(.L_x_937) ;  /* 0x0000000108487547 */ /* 0x000ff4000b800000 */
[----:B------:R-:W-:-:S09]  /*41310*/  ULEA UR14, UR5, UR6, 0x3 ;  /* 0x00000006050e7291 */ /* 0x000fd2000f8e18ff */
[----:B0-----:R-:W5:Y:S04]  /*41320*/  LDL.64 R6, [UR14+0x8] ;  /* 0x0000080eff067983 */ /* 0x001f680008100a00 */
[----:B----4-:R-:W4:Y:S04]  /*41330*/  LDL.64 R8, [UR14+0x10] ;  /* 0x0000100eff087983 */ /* 0x010f280008100a00 */
[----:B-1-3--:R-:W3:Y:S04]  /*41340*/  LDL.64 R10, [UR14+0x18] ;  /* 0x0000180eff0a7983 */ /* 0x00aee80008100a00 */
[----:B--2---:R-:W2:Y:S04]  /*41350*/  LDL.64 R12, [UR14+0x20] ;  /* 0x0000200eff0c7983 */ /* 0x004ea80008100a00 */
[----:B------:R-:W2:Y:S04]  /*41360*/  LDL.64 R14, [UR14+0x28] ;  /* 0x0000280eff0e7983 */ /* 0x000ea80008100a00 */
[----:B------:R-:W2:Y:S04]  /*41370*/  LDL.64 R16, [UR14+0x30] ;  /* 0x0000300eff107983 */ /* 0x000ea80008100a00 */
[----:B------:R-:W2:Y:S04]  /*41380*/  LDL.64 R18, [UR14+0x38] ;  /* 0x0000380eff127983 */ /* 0x000ea80008100a00 */
[----:B------:R-:W2:Y:S01]  /*41390*/  LDL.64 R20, [UR14+0x40] ;  /* 0x0000400eff147983 */ /* 0x000ea20008100a00 */
[----:B------:R-:W-:-:S03]  /*413a0*/  UIADD3 UR5, UPT, UPT, UR5, 0x8, URZ ;  /* 0x0000000805057890 */ /* 0x000fc6000fffe0ff */
[----:B-----5:R0:W-:Y:S04]  /*413b0*/  STL.64 [UR14], R6 ;  /* 0x00000006ff007987 */ /* 0x0201e80008100a0e */
[----:B----4-:R0:W-:Y:S04]  /*413c0*/  STL.64 [UR14+0x8], R8 ;  /* 0x00000808ff007987 */ /* 0x0101e80008100a0e */
[----:B---3--:R0:W-:Y:S04]  /*413d0*/  STL.64 [UR14+0x10], R10 ;  /* 0x0000100aff007987 */ /* 0x0081e80008100a0e */
[----:B--2---:R0:W-:Y:S04]  /*413e0*/  STL.64 [UR14+0x18], R12 ;  /* 0x0000180cff007987 */ /* 0x0041e80008100a0e */
[----:B------:R0:W-:Y:S04]  /*413f0*/  STL.64 [UR14+0x20], R14 ;  /* 0x0000200eff007987 */ /* 0x0001e80008100a0e */
[----:B------:R0:W-:Y:S04]  /*41400*/  STL.64 [UR14+0x28], R16 ;  /* 0x00002810ff007987 */ /* 0x0001e80008100a0e */
[----:B------:R0:W-:Y:S04]  /*41410*/  STL.64 [UR14+0x30], R18 ;  /* 0x00003012ff007987 */ /* 0x0001e80008100a0e */
[----:B------:R0:W-:Y:S02]  /*41420*/  STL.64 [UR14+0x38], R20 ;  /* 0x00003814ff007987 */ /* 0x0001e40008100a0e */
.L_x_937:
[----:B------:R-:W-:Y:S05]  /*41430*/  BRA.U !UP3, `(.L_x_934) ;  /* 0x000000010b607547 */ /* 0x000fea000b800000 */
[----:B------:R-:W-:Y:S01]  /*41440*/  UISETP.NE.AND UP3, UPT, UR13, URZ, UPT ;  /* 0x000000ff0d00728c */ /* 0x000fe2000bf65270 */
[----:B------:R-:W-:Y:S10]  /*41450*/  BRA.U !UP1, `(.L_x_938) ;  /* 0x0000000109287547 */ /* 0x000ff4000b800000 */
[----:B------:R-:W-:-:S09]  /*41460*/  ULEA UR14, UR5, UR6, 0x3 ;  /* 0x00000006050e7291 */ /* 0x000fd2000f8e18ff */
[----:B0-----:R-:W5:Y:S04]  /*41470*/  LDL.64 R6, [UR14+0x8] ;  /* 0x0000080eff067983 */ /* 0x001f680008100a00 */
[----:B----4-:R-:W4:Y:S04]  /*41480*/  LDL.64 R8, [UR14+0x10] ;  /* 0x0000100eff087983 */ /* 0x010f280008100a00 */
[----:B-1-3--:R-:W3:Y:S04]  /*41490*/  LDL.64 R10, [UR14+0x18] ;  /* 0x0000180eff0a7983 */ /* 0x00aee80008100a00 */
[----:B--2---:R-:W2:Y:S01]  /*414a0*/  LDL.64 R12, [UR14+0x20] ;  /* 0x0000200eff0c7983 */ /* 0x004ea20008100a00 */
[----:B------:R-:W-:-:S03]  /*414b0*/  UIADD3 UR5, UPT, UPT, UR5, 0x4, URZ ;  /* 0x0000000405057890 */ /* 0x000fc6000fffe0ff */
[----:B-----5:R0:W-:Y:S04]  /*414c0*/  STL.64 [UR14], R6 ;  /* 0x00000006ff007987 */ /* 0x0201e80008100a0e */
[----:B----4-:R0:W-:Y:S04]  /*414d0*/  STL.64 [UR14+0x8], R8 ;  /* 0x00000808ff007987 */ /* 0x0101e80008100a0e */
[----:B---3--:R0:W-:Y:S04]  /*414e0*/  STL.64 [UR14+0x10], R10 ;  /* 0x0000100aff007987 */ /* 0x0081e80008100a0e */
[----:B--2---:R0:W-:Y:S02]  /*414f0*/  STL.64 [UR14+0x18], R12 ;  /* 0x0000180cff007987 */ /* 0x0041e40008100a0e */
.L_x_938:
        /* <DEDUP_REMOVED lines=12> */
.L_x_934:
[----:B------:R0:W-:Y:S01]  /*415c0*/  STL.64 [UR15], R2 ;  /* 0x00000002ff007987 */ /* 0x0001e20008100a0f */
[----:B------:R-:W-:Y:S05]  /*415d0*/  BRA.U UP2, `(.L_x_939) ;  /* 0xffffffd502e07547 */ /* 0x000fea000b83ffff */
.L_x_923:
[----:B------:R-:W-:Y:S01]  /*415e0*/  UISETP.GE.AND UP0, UPT, UR8, 0x1, UPT ;  /* 0x000000010800788c */ /* 0x000fe2000bf06270 */
[----:B------:R-:W-:Y:S01]  /*415f0*/  BSSY.RECONVERGENT B0, `(.L_x_940) ;  /* 0x0000067000007945 */ /* 0x000fe20003800200 */
[----:B------:R-:W0:Y:S07]  /*41600*/  LDCU.64 UR4, c[0x0][0x358] ;  /* 0x00006b00ff0477ac */ /* 0x000e2e0008000a00 */
[----:B------:R-:W-:Y:S05]  /*41610*/  BRA.U !UP0, `(.L_x_941) ;  /* 0x00000001083c7547 */ /* 0x000fea000b800000 */
[----:B------:R-:W-:-:S06]  /*41620*/  UIADD3 UR8, UPT, UPT, UR8, -0x1, URZ ;  /* 0xffffffff08087890 */ /* 0x000fcc000fffe0ff */
[----:B------:R-:W-:-:S07]  /*41630*/  IMAD.U32 R4, RZ, RZ, UR8 ;  /* 0x00000008ff047e24 */ /* 0x000fce000f8e00ff */
.L_x_943:
        /* <DEDUP_REMOVED lines=13> */
.L_x_941:
[----:B0-----:R-:W0:Y:S02]  /*41710*/  LDC R2, c[0x3][0x98] ;  /* 0x00c02600ff027b82 */ /* 0x001e240000000800 */
[----:B0-----:R-:W-:-:S13]  /*41720*/  ISETP.GE.AND P0, PT, R2, 0x1, PT ;  /* 0x000000010200780c */ /* 0x001fda0003f06270 */
[----:B------:R-:W-:Y:S05]  /*41730*/  @!P0 BRA `(.L_x_942) ;  /* 0x0000000400488947 */ /* 0x000fea0003800000 */
[C---:B------:R-:W-:Y:S01]  /*41740*/  ISETP.GE.U32.AND P0, PT, R2.reuse, 0x4, PT ;  /* 0x000000040200780c */ /* 0x040fe20003f06070 */
[----:B------:R-:W-:Y:S01]  /*41750*/  IMAD.MOV.U32 R23, RZ, RZ, RZ ;  /* 0x000000ffff177224 */ /* 0x000fe200078e00ff */
[----:B------:R-:W-:Y:S02]  /*41760*/  LOP3.LUT R4, R2, 0x3, RZ, 0xc0, !PT ;  /* 0x0000000302047812 */ /* 0x000fe400078ec0ff */
[----:B------:R-:W-:Y:S02]  /*41770*/  CS2R R18, SRZ ;  /* 0x0000000000127805 */ /* 0x000fe4000001ff00 */
[----:B------:R-:W-:-:S07]  /*41780*/  ISETP.NE.AND P1, PT, R4, RZ, PT ;  /* 0x000000ff0400720c */ /* 0x000fce0003f25270 */
[----:B------:R-:W-:Y:S06]  /*41790*/  @!P0 BRA `(.L_x_944) ;  /* 0x0000000000e08947 */ /* 0x000fec0003800000 */
[----:B------:R-:W-:Y:S01]  /*417a0*/  LOP3.LUT R18, R2, 0x7ffffffc, RZ, 0xc0, !PT ;  /* 0x7ffffffc02127812 */ /* 0x000fe200078ec0ff */
[----:B------:R-:W-:Y:S01]  /*417b0*/  BSSY.RECONVERGENT B1, `(.L_x_944) ;  /* 0x0000036000017945 */ /* 0x000fe20003800200 */
[----:B-1----:R-:W-:Y:S02]  /*417c0*/  VIADD R21, R1, 0x10 ;  /* 0x0000001001157836 */ /* 0x002fe40000000000 */
[----:B----4-:R-:W-:Y:S02]  /*417d0*/  IMAD.MOV.U32 R22, RZ, RZ, 0x10 ;  /* 0x00000010ff167424 */ /* 0x010fe400078e00ff */
[----:B------:R-:W-:Y:S02]  /*417e0*/  IMAD.MOV.U32 R23, RZ, RZ, RZ ;  /* 0x000000ffff177224 */ /* 0x000fe400078e00ff */
[----:B------:R-:W-:-:S07]  /*417f0*/  IMAD.MOV R20, RZ, RZ, -R18 ;  /* 0x000000ffff147224 */ /* 0x000fce00078e0a12 */
.L_x_945:
[----:B--2---:R-:W2:Y:S04]  /*41800*/  LDL.64 R14, [R21+-0x10] ;  /* 0xfffff000150e7983 */ /* 0x004ea80000100a00 */
[----:B------:R-:W4:Y:S04]  /*41810*/  LDL.64 R2, [R21+-0x8] ;  /* 0xfffff80015027983 */ /* 0x000f280000100a00 */
[----:B------:R-:W5:Y:S04]  /*41820*/  LDL.64 R6, [R21] ;  /* 0x0000000015067983 */ /* 0x000f680000100a00 */
[----:B------:R-:W5:Y:S01]  /*41830*/  LDL.64 R8, [R21+0x8] ;  /* 0x0000080015087983 */ /* 0x000f620000100a00 */
[----:B------:R-:W0:Y:S01]  /*41840*/  LDC.64 R16, c[0x3][R22+-0x10] ;  /* 0x00fffc0016107b82 */ /* 0x000e220000000a00 */
[----:B------:R-:W-:-:S07]  /*41850*/  VIADD R20, R20, 0x4 ;  /* 0x0000000414147836 */ /* 0x000fce0000000000 */
[----:B---3--:R1:W3:Y:S08]  /*41860*/  LDC.64 R10, c[0x3][R22+-0x8] ;  /* 0x00fffe00160a7b82 */ /* 0x0082f00000000a00 */
[----:B------:R1:W4:Y:S01]  /*41870*/  LDC.64 R12, c[0x3][R22] ;  /* 0x00c00000160c7b82 */ /* 0x0003220000000a00 */
        /* <DEDUP_REMOVED lines=11> */
[----:B---3--:R-:W-:-:S04]  /*41930*/  IADD3 R23, P0, PT, R10, R23, RZ ;  /* 0x000000170a177210 */ /* 0x008fc80007f1e0ff */
        /* <DEDUP_REMOVED lines=30> */
.L_x_944:
[----:B------:R-:W-:Y:S05]  /*41b20*/  @!P1 BRA `(.L_x_942) ;  /* 0x00000000004c9947 */ /* 0x000fea0003800000 */
[----:B------:R-:W-:Y:S02]  /*41b30*/  IMAD.SHL.U32 R2, R18, 0x8, RZ ;  /* 0x0000000812027824 */ /* 0x000fe400078e00ff */
[----:B------:R-:W-:Y:S02]  /*41b40*/  IMAD.MOV R4, RZ, RZ, -R4 ;  /* 0x000000ffff047224 */ /* 0x000fe400078e0a04 */
[----:B------:R-:W-:-:S07]  /*41b50*/  IMAD.IADD R3, R1, 0x1, R2 ;  /* 0x0000000101037824 */ /* 0x000fce00078e0202 */
.L_x_946:
[----:B------:R-:W5:Y:S01]  /*41b60*/  LDL.64 R6, [R3] ;  /* 0x0000000003067983 */ /* 0x000f620000100a00 */
[----:B----4-:R0:W4:Y:S01]  /*41b70*/  LDC.64 R8, c[0x3][R2] ;  /* 0x00c0000002087b82 */ /* 0x0101220000000a00 */
[----:B------:R-:W-:Y:S02]  /*41b80*/  VIADD R4, R4, 0x1 ;  /* 0x0000000104047836 */ /* 0x000fe40000000000 */
[----:B0-----:R-:W-:Y:S01]  /*41b90*/  VIADD R2, R2, 0x8 ;  /* 0x0000000802027836 */ /* 0x001fe20000000000 */
[----:B----4-:R-:W-:-:S04]  /*41ba0*/  IADD3 R23, P0, PT, R8, R23, RZ ;  /* 0x0000001708177210 */ /* 0x010fc80007f1e0ff */
[----:B------:R-:W-:Y:S02]  /*41bb0*/  IADD3.X R9, P1, PT, R9, R19, RZ, P0, !PT ;  /* 0x0000001309097210 */ /* 0x000fe4000073e4ff */
[----:B-----5:R-:W-:-:S03]  /*41bc0*/  IADD3 R6, P0, PT, R6, -R23, RZ ;  /* 0x8000001706067210 */ /* 0x020fc60007f1e0ff */
        /* <DEDUP_REMOVED lines=9> */
.L_x_942:
[----:B------:R-:W-:Y:S05]  /*41c60*/  BSYNC.RECONVERGENT B0 ;  /* 0x0000000000007941 */ /* 0x000fea0003800200 */
.L_x_940:
[----:B------:R-:W5:Y:S01]  /*41c70*/  LDL.64 R6, [R1] ;  /* 0x0000000001067983 */ /* 0x000f620000100a00 */
[----:B------:R-:W0:Y:S02]  /*41c80*/  LDCU.64 UR6, c[0x0][0x380] ;  /* 0x00007000ff0677ac */ /* 0x000e240008000a00 */
[----:B0-----:R-:W-:-:S04]  /*41c90*/  LEA R2, P0, R5, UR6, 0x3 ;  /* 0x0000000605027c11 */ /* 0x001fc8000f8018ff */
[----:B------:R-:W-:-:S05]  /*41ca0*/  LEA.HI.X R3, R5, UR7, R0, 0x3, P0 ;  /* 0x0000000705037c11 */ /* 0x000fca00080f1c00 */
[----:B-----5:R-:W-:Y:S01]  /*41cb0*/  STG.E.64 desc[UR4][R2.64], R6 ;  /* 0x0000000602007986 */ /* 0x020fe2000c101b04 */
[----:B------:R-:W-:Y:S05]  /*41cc0*/  EXIT ;  /* 0x000000000000794d */ /* 0x000fea0003800000 */
.L_x_947:
        /* <DEDUP_REMOVED lines=11> */
.L_x_949:


//--------------------- .nv.shared.reserved.0     --------------------------
	.section	.nv.shared.reserved.0,"aw",@nobits
	.weak		__nv_reservedSMEM_offset_0_alias
	.size		__nv_reservedSMEM_offset_0_alias, 0, 64
	.other		__nv_reservedSMEM_offset_0_alias,@"STO_CUDA_RESERVED_SHARED STV_DEFAULT"
__nv_reservedSMEM_offset_0_alias:
	.zero		0
	.zero		64


//--------------------- .nv.constant0._Z13kernel_y_fullPmjj --------------------------
	.section	.nv.constant0._Z13kernel_y_fullPmjj,"a",@progbits
	.sectionflags	@""
	.align	4
.nv.constant0._Z13kernel_y_fullPmjj:
	.zero		912


//--------------------- .nv.constant0._Z13kernel_x_keysPmjj --------------------------
	.section	.nv.constant0._Z13kernel_x_keysPmjj,"a",@progbits
	.sectionflags	@""
	.align	4
.nv.constant0._Z13kernel_x_keysPmjj:
	.zero		912


//--------------------- SYMBOLS --------------------------

	.type		.nv.reservedSmem.offset0,@object
	.size		.nv.reservedSmem.offset0,0x4
